//
// Generated by NVIDIA NVVM Compiler
//
// Compiler Build ID: CL-36424714
// Cuda compilation tools, release 13.0, V13.0.88
// Based on NVVM 20.0.0
//

.version 9.0
.target sm_100
.address_size 64

	// .globl	culOutput_cov
// _ZZ12dgama_kernelE4part has been demoted
// _ZZ13dgama_kernel2E5local has been demoted
// _ZZ12dbeta_kernelE4part has been demoted
// _ZZ18dgama_dbeta_kernelE4part has been demoted
// _ZZ18dgama_dbeta_kernelE5local has been demoted
// _ZZ22fast_mean_delta_kernelE5local has been demoted
// _ZZ25fast_mean_delta_ov_kernelE5local has been demoted
// _ZZ25fast_mean_delta_ov_kernelE6local2 has been demoted
// _ZZ26fast_variance_delta_kernelE5local has been demoted

.visible .entry culOutput_cov(
	.param .u64 .ptr .align 1 culOutput_cov_param_0,
	.param .u64 .ptr .align 1 culOutput_cov_param_1,
	.param .u64 .ptr .align 1 culOutput_cov_param_2,
	.param .u64 .ptr .align 1 culOutput_cov_param_3,
	.param .u64 .ptr .align 1 culOutput_cov_param_4,
	.param .u64 .ptr .align 1 culOutput_cov_param_5,
	.param .u64 .ptr .align 1 culOutput_cov_param_6,
	.param .u32 culOutput_cov_param_7,
	.param .u32 culOutput_cov_param_8,
	.param .u32 culOutput_cov_param_9,
	.param .u32 culOutput_cov_param_10
)
{
	.reg .pred 	%p<11>;
	.reg .b32 	%r<41>;
	.reg .b32 	%f<65>;
	.reg .b64 	%rd<73>;

	ld.param.u64 	%rd11, [culOutput_cov_param_0];
	ld.param.u64 	%rd8, [culOutput_cov_param_2];
	ld.param.u64 	%rd9, [culOutput_cov_param_3];
	ld.param.u64 	%rd10, [culOutput_cov_param_4];
	ld.param.u64 	%rd12, [culOutput_cov_param_5];
	ld.param.u64 	%rd13, [culOutput_cov_param_6];
	ld.param.u32 	%r22, [culOutput_cov_param_7];
	ld.param.u32 	%r23, [culOutput_cov_param_8];
	ld.param.u32 	%r24, [culOutput_cov_param_9];
	ld.param.u32 	%r25, [culOutput_cov_param_10];
	cvta.to.global.u64 	%rd1, %rd13;
	cvta.to.global.u64 	%rd2, %rd12;
	cvta.to.global.u64 	%rd3, %rd11;
	mov.u32 	%r26, %ctaid.x;
	mov.u32 	%r1, %ntid.x;
	mov.u32 	%r27, %tid.x;
	mad.lo.s32 	%r35, %r26, %r1, %r27;
	setp.ge.s32 	%p1, %r35, %r22;
	@%p1 bra 	$L__BB0_15;
	mul.lo.s32 	%r3, %r25, %r24;
	setp.lt.s32 	%p2, %r23, 1;
	@%p2 bra 	$L__BB0_15;
	and.b32  	%r4, %r23, 7;
	and.b32  	%r5, %r23, 3;
	and.b32  	%r6, %r23, 2147483640;
	and.b32  	%r7, %r23, 1;
	neg.s32 	%r8, %r6;
	shl.b32 	%r9, %r22, 3;
	cvta.to.global.u64 	%rd4, %rd8;
	cvta.to.global.u64 	%rd5, %rd9;
	cvta.to.global.u64 	%rd6, %rd10;
	mov.u32 	%r28, %nctaid.x;
	mul.lo.s32 	%r10, %r1, %r28;
	mul.wide.s32 	%rd64, %r22, 4;
$L__BB0_3:
	ld.param.u64 	%rd72, [culOutput_cov_param_1];
	setp.lt.u32 	%p3, %r23, 8;
	div.s32 	%r30, %r35, %r3;
	cvta.to.global.u64 	%rd14, %rd72;
	mul.wide.s32 	%rd15, %r30, 4;
	add.s64 	%rd16, %rd14, %rd15;
	ld.global.f32 	%f1, [%rd16];
	add.s64 	%rd17, %rd4, %rd15;
	ld.global.f32 	%f2, [%rd17];
	add.s64 	%rd18, %rd5, %rd15;
	ld.global.f32 	%f3, [%rd18];
	add.s64 	%rd19, %rd6, %rd15;
	ld.global.f32 	%f4, [%rd19];
	mov.b32 	%r39, 0;
	@%p3 bra 	$L__BB0_6;
	mov.u32 	%r36, %r35;
	mov.u32 	%r37, %r8;
$L__BB0_5:
	.pragma "nounroll";
	mul.wide.s32 	%rd20, %r36, 4;
	add.s64 	%rd21, %rd3, %rd20;
	ld.global.f32 	%f5, [%rd21];
	sub.f32 	%f6, %f5, %f1;
	div.rn.f32 	%f7, %f6, %f2;
	add.s64 	%rd22, %rd2, %rd20;
	st.global.f32 	[%rd22], %f7;
	fma.rn.f32 	%f8, %f3, %f7, %f4;
	add.s64 	%rd23, %rd1, %rd20;
	st.global.f32 	[%rd23], %f8;
	mul.wide.s32 	%rd24, %r22, 4;
	add.s64 	%rd25, %rd21, %rd24;
	ld.global.f32 	%f9, [%rd25];
	sub.f32 	%f10, %f9, %f1;
	div.rn.f32 	%f11, %f10, %f2;
	add.s64 	%rd26, %rd22, %rd24;
	st.global.f32 	[%rd26], %f11;
	fma.rn.f32 	%f12, %f3, %f11, %f4;
	add.s64 	%rd27, %rd23, %rd24;
	st.global.f32 	[%rd27], %f12;
	add.s64 	%rd28, %rd25, %rd24;
	ld.global.f32 	%f13, [%rd28];
	sub.f32 	%f14, %f13, %f1;
	div.rn.f32 	%f15, %f14, %f2;
	add.s64 	%rd29, %rd26, %rd24;
	st.global.f32 	[%rd29], %f15;
	fma.rn.f32 	%f16, %f3, %f15, %f4;
	add.s64 	%rd30, %rd27, %rd24;
	st.global.f32 	[%rd30], %f16;
	add.s64 	%rd31, %rd28, %rd24;
	ld.global.f32 	%f17, [%rd31];
	sub.f32 	%f18, %f17, %f1;
	div.rn.f32 	%f19, %f18, %f2;
	add.s64 	%rd32, %rd29, %rd24;
	st.global.f32 	[%rd32], %f19;
	fma.rn.f32 	%f20, %f3, %f19, %f4;
	add.s64 	%rd33, %rd30, %rd24;
	st.global.f32 	[%rd33], %f20;
	add.s64 	%rd34, %rd31, %rd24;
	ld.global.f32 	%f21, [%rd34];
	sub.f32 	%f22, %f21, %f1;
	div.rn.f32 	%f23, %f22, %f2;
	add.s64 	%rd35, %rd32, %rd24;
	st.global.f32 	[%rd35], %f23;
	fma.rn.f32 	%f24, %f3, %f23, %f4;
	add.s64 	%rd36, %rd33, %rd24;
	st.global.f32 	[%rd36], %f24;
	add.s64 	%rd37, %rd34, %rd24;
	ld.global.f32 	%f25, [%rd37];
	sub.f32 	%f26, %f25, %f1;
	div.rn.f32 	%f27, %f26, %f2;
	add.s64 	%rd38, %rd35, %rd24;
	st.global.f32 	[%rd38], %f27;
	fma.rn.f32 	%f28, %f3, %f27, %f4;
	add.s64 	%rd39, %rd36, %rd24;
	st.global.f32 	[%rd39], %f28;
	add.s64 	%rd40, %rd37, %rd24;
	ld.global.f32 	%f29, [%rd40];
	sub.f32 	%f30, %f29, %f1;
	div.rn.f32 	%f31, %f30, %f2;
	add.s64 	%rd41, %rd38, %rd24;
	st.global.f32 	[%rd41], %f31;
	fma.rn.f32 	%f32, %f3, %f31, %f4;
	add.s64 	%rd42, %rd39, %rd24;
	st.global.f32 	[%rd42], %f32;
	add.s64 	%rd43, %rd40, %rd24;
	ld.global.f32 	%f33, [%rd43];
	sub.f32 	%f34, %f33, %f1;
	div.rn.f32 	%f35, %f34, %f2;
	add.s64 	%rd44, %rd41, %rd24;
	st.global.f32 	[%rd44], %f35;
	fma.rn.f32 	%f36, %f3, %f35, %f4;
	add.s64 	%rd45, %rd42, %rd24;
	st.global.f32 	[%rd45], %f36;
	add.s32 	%r37, %r37, 8;
	add.s32 	%r36, %r36, %r9;
	setp.ne.s32 	%p4, %r37, 0;
	mov.u32 	%r39, %r6;
	@%p4 bra 	$L__BB0_5;
$L__BB0_6:
	setp.eq.s32 	%p5, %r4, 0;
	@%p5 bra 	$L__BB0_14;
	add.s32 	%r31, %r4, -1;
	setp.lt.u32 	%p6, %r31, 3;
	@%p6 bra 	$L__BB0_9;
	mad.lo.s32 	%r32, %r39, %r22, %r35;
	mul.wide.s32 	%rd46, %r32, 4;
	add.s64 	%rd47, %rd3, %rd46;
	ld.global.f32 	%f37, [%rd47];
	sub.f32 	%f38, %f37, %f1;
	div.rn.f32 	%f39, %f38, %f2;
	add.s64 	%rd48, %rd2, %rd46;
	st.global.f32 	[%rd48], %f39;
	fma.rn.f32 	%f40, %f3, %f39, %f4;
	add.s64 	%rd49, %rd1, %rd46;
	st.global.f32 	[%rd49], %f40;
	mul.wide.s32 	%rd50, %r22, 4;
	add.s64 	%rd51, %rd47, %rd50;
	ld.global.f32 	%f41, [%rd51];
	sub.f32 	%f42, %f41, %f1;
	div.rn.f32 	%f43, %f42, %f2;
	add.s64 	%rd52, %rd48, %rd50;
	st.global.f32 	[%rd52], %f43;
	fma.rn.f32 	%f44, %f3, %f43, %f4;
	add.s64 	%rd53, %rd49, %rd50;
	st.global.f32 	[%rd53], %f44;
	add.s64 	%rd54, %rd51, %rd50;
	ld.global.f32 	%f45, [%rd54];
	sub.f32 	%f46, %f45, %f1;
	div.rn.f32 	%f47, %f46, %f2;
	add.s64 	%rd55, %rd52, %rd50;
	st.global.f32 	[%rd55], %f47;
	fma.rn.f32 	%f48, %f3, %f47, %f4;
	add.s64 	%rd56, %rd53, %rd50;
	st.global.f32 	[%rd56], %f48;
	add.s64 	%rd57, %rd54, %rd50;
	ld.global.f32 	%f49, [%rd57];
	sub.f32 	%f50, %f49, %f1;
	div.rn.f32 	%f51, %f50, %f2;
	add.s64 	%rd58, %rd55, %rd50;
	st.global.f32 	[%rd58], %f51;
	fma.rn.f32 	%f52, %f3, %f51, %f4;
	add.s64 	%rd59, %rd56, %rd50;
	st.global.f32 	[%rd59], %f52;
	add.s32 	%r39, %r39, 4;
$L__BB0_9:
	setp.eq.s32 	%p7, %r5, 0;
	@%p7 bra 	$L__BB0_14;
	setp.eq.s32 	%p8, %r5, 1;
	@%p8 bra 	$L__BB0_12;
	mad.lo.s32 	%r33, %r39, %r22, %r35;
	mul.wide.s32 	%rd60, %r33, 4;
	add.s64 	%rd61, %rd3, %rd60;
	ld.global.f32 	%f53, [%rd61];
	sub.f32 	%f54, %f53, %f1;
	div.rn.f32 	%f55, %f54, %f2;
	add.s64 	%rd62, %rd2, %rd60;
	st.global.f32 	[%rd62], %f55;
	fma.rn.f32 	%f56, %f3, %f55, %f4;
	add.s64 	%rd63, %rd1, %rd60;
	st.global.f32 	[%rd63], %f56;
	add.s64 	%rd65, %rd61, %rd64;
	ld.global.f32 	%f57, [%rd65];
	sub.f32 	%f58, %f57, %f1;
	div.rn.f32 	%f59, %f58, %f2;
	add.s64 	%rd66, %rd62, %rd64;
	st.global.f32 	[%rd66], %f59;
	fma.rn.f32 	%f60, %f3, %f59, %f4;
	add.s64 	%rd67, %rd63, %rd64;
	st.global.f32 	[%rd67], %f60;
	add.s32 	%r39, %r39, 2;
$L__BB0_12:
	setp.eq.s32 	%p9, %r7, 0;
	@%p9 bra 	$L__BB0_14;
	mad.lo.s32 	%r34, %r39, %r22, %r35;
	mul.wide.s32 	%rd68, %r34, 4;
	add.s64 	%rd69, %rd3, %rd68;
	ld.global.f32 	%f61, [%rd69];
	sub.f32 	%f62, %f61, %f1;
	div.rn.f32 	%f63, %f62, %f2;
	add.s64 	%rd70, %rd2, %rd68;
	st.global.f32 	[%rd70], %f63;
	fma.rn.f32 	%f64, %f3, %f63, %f4;
	add.s64 	%rd71, %rd1, %rd68;
	st.global.f32 	[%rd71], %f64;
$L__BB0_14:
	add.s32 	%r35, %r35, %r10;
	setp.lt.s32 	%p10, %r35, %r22;
	@%p10 bra 	$L__BB0_3;
$L__BB0_15:
	ret;

}
	// .globl	culOutput_full
.visible .entry culOutput_full(
	.param .u64 .ptr .align 1 culOutput_full_param_0,
	.param .u64 .ptr .align 1 culOutput_full_param_1,
	.param .u64 .ptr .align 1 culOutput_full_param_2,
	.param .u64 .ptr .align 1 culOutput_full_param_3,
	.param .u64 .ptr .align 1 culOutput_full_param_4,
	.param .u64 .ptr .align 1 culOutput_full_param_5,
	.param .u64 .ptr .align 1 culOutput_full_param_6,
	.param .u32 culOutput_full_param_7,
	.param .u32 culOutput_full_param_8,
	.param .u32 culOutput_full_param_9,
	.param .u32 culOutput_full_param_10
)
{
	.reg .pred 	%p<11>;
	.reg .b32 	%r<37>;
	.reg .b32 	%f<65>;
	.reg .b64 	%rd<73>;

	ld.param.u64 	%rd11, [culOutput_full_param_0];
	ld.param.u64 	%rd8, [culOutput_full_param_2];
	ld.param.u64 	%rd9, [culOutput_full_param_3];
	ld.param.u64 	%rd10, [culOutput_full_param_4];
	ld.param.u64 	%rd12, [culOutput_full_param_5];
	ld.param.u64 	%rd13, [culOutput_full_param_6];
	ld.param.u32 	%r21, [culOutput_full_param_7];
	ld.param.u32 	%r22, [culOutput_full_param_10];
	cvta.to.global.u64 	%rd1, %rd13;
	cvta.to.global.u64 	%rd2, %rd12;
	cvta.to.global.u64 	%rd3, %rd11;
	mov.u32 	%r23, %ctaid.x;
	mov.u32 	%r1, %ntid.x;
	mov.u32 	%r24, %tid.x;
	mad.lo.s32 	%r31, %r23, %r1, %r24;
	setp.ge.s32 	%p1, %r31, %r22;
	@%p1 bra 	$L__BB1_15;
	setp.lt.s32 	%p2, %r21, 1;
	@%p2 bra 	$L__BB1_15;
	and.b32  	%r3, %r21, 7;
	and.b32  	%r4, %r21, 3;
	and.b32  	%r5, %r21, 2147483640;
	and.b32  	%r6, %r21, 1;
	neg.s32 	%r7, %r5;
	shl.b32 	%r8, %r22, 3;
	cvta.to.global.u64 	%rd4, %rd8;
	cvta.to.global.u64 	%rd5, %rd9;
	cvta.to.global.u64 	%rd6, %rd10;
	mov.u32 	%r25, %nctaid.x;
	mul.lo.s32 	%r9, %r1, %r25;
	mul.wide.s32 	%rd64, %r22, 4;
$L__BB1_3:
	ld.param.u64 	%rd72, [culOutput_full_param_1];
	setp.lt.u32 	%p3, %r21, 8;
	cvta.to.global.u64 	%rd14, %rd72;
	mul.wide.s32 	%rd15, %r31, 4;
	add.s64 	%rd16, %rd14, %rd15;
	ld.global.f32 	%f1, [%rd16];
	add.s64 	%rd17, %rd4, %rd15;
	ld.global.f32 	%f2, [%rd17];
	add.s64 	%rd18, %rd5, %rd15;
	ld.global.f32 	%f3, [%rd18];
	add.s64 	%rd19, %rd6, %rd15;
	ld.global.f32 	%f4, [%rd19];
	mov.b32 	%r35, 0;
	@%p3 bra 	$L__BB1_6;
	mov.u32 	%r32, %r31;
	mov.u32 	%r33, %r7;
$L__BB1_5:
	.pragma "nounroll";
	mul.wide.s32 	%rd20, %r32, 4;
	add.s64 	%rd21, %rd3, %rd20;
	ld.global.f32 	%f5, [%rd21];
	sub.f32 	%f6, %f5, %f1;
	div.rn.f32 	%f7, %f6, %f2;
	add.s64 	%rd22, %rd2, %rd20;
	st.global.f32 	[%rd22], %f7;
	fma.rn.f32 	%f8, %f3, %f7, %f4;
	add.s64 	%rd23, %rd1, %rd20;
	st.global.f32 	[%rd23], %f8;
	mul.wide.s32 	%rd24, %r22, 4;
	add.s64 	%rd25, %rd21, %rd24;
	ld.global.f32 	%f9, [%rd25];
	sub.f32 	%f10, %f9, %f1;
	div.rn.f32 	%f11, %f10, %f2;
	add.s64 	%rd26, %rd22, %rd24;
	st.global.f32 	[%rd26], %f11;
	fma.rn.f32 	%f12, %f3, %f11, %f4;
	add.s64 	%rd27, %rd23, %rd24;
	st.global.f32 	[%rd27], %f12;
	add.s64 	%rd28, %rd25, %rd24;
	ld.global.f32 	%f13, [%rd28];
	sub.f32 	%f14, %f13, %f1;
	div.rn.f32 	%f15, %f14, %f2;
	add.s64 	%rd29, %rd26, %rd24;
	st.global.f32 	[%rd29], %f15;
	fma.rn.f32 	%f16, %f3, %f15, %f4;
	add.s64 	%rd30, %rd27, %rd24;
	st.global.f32 	[%rd30], %f16;
	add.s64 	%rd31, %rd28, %rd24;
	ld.global.f32 	%f17, [%rd31];
	sub.f32 	%f18, %f17, %f1;
	div.rn.f32 	%f19, %f18, %f2;
	add.s64 	%rd32, %rd29, %rd24;
	st.global.f32 	[%rd32], %f19;
	fma.rn.f32 	%f20, %f3, %f19, %f4;
	add.s64 	%rd33, %rd30, %rd24;
	st.global.f32 	[%rd33], %f20;
	add.s64 	%rd34, %rd31, %rd24;
	ld.global.f32 	%f21, [%rd34];
	sub.f32 	%f22, %f21, %f1;
	div.rn.f32 	%f23, %f22, %f2;
	add.s64 	%rd35, %rd32, %rd24;
	st.global.f32 	[%rd35], %f23;
	fma.rn.f32 	%f24, %f3, %f23, %f4;
	add.s64 	%rd36, %rd33, %rd24;
	st.global.f32 	[%rd36], %f24;
	add.s64 	%rd37, %rd34, %rd24;
	ld.global.f32 	%f25, [%rd37];
	sub.f32 	%f26, %f25, %f1;
	div.rn.f32 	%f27, %f26, %f2;
	add.s64 	%rd38, %rd35, %rd24;
	st.global.f32 	[%rd38], %f27;
	fma.rn.f32 	%f28, %f3, %f27, %f4;
	add.s64 	%rd39, %rd36, %rd24;
	st.global.f32 	[%rd39], %f28;
	add.s64 	%rd40, %rd37, %rd24;
	ld.global.f32 	%f29, [%rd40];
	sub.f32 	%f30, %f29, %f1;
	div.rn.f32 	%f31, %f30, %f2;
	add.s64 	%rd41, %rd38, %rd24;
	st.global.f32 	[%rd41], %f31;
	fma.rn.f32 	%f32, %f3, %f31, %f4;
	add.s64 	%rd42, %rd39, %rd24;
	st.global.f32 	[%rd42], %f32;
	add.s64 	%rd43, %rd40, %rd24;
	ld.global.f32 	%f33, [%rd43];
	sub.f32 	%f34, %f33, %f1;
	div.rn.f32 	%f35, %f34, %f2;
	add.s64 	%rd44, %rd41, %rd24;
	st.global.f32 	[%rd44], %f35;
	fma.rn.f32 	%f36, %f3, %f35, %f4;
	add.s64 	%rd45, %rd42, %rd24;
	st.global.f32 	[%rd45], %f36;
	add.s32 	%r33, %r33, 8;
	add.s32 	%r32, %r32, %r8;
	setp.ne.s32 	%p4, %r33, 0;
	mov.u32 	%r35, %r5;
	@%p4 bra 	$L__BB1_5;
$L__BB1_6:
	setp.eq.s32 	%p5, %r3, 0;
	@%p5 bra 	$L__BB1_14;
	add.s32 	%r27, %r3, -1;
	setp.lt.u32 	%p6, %r27, 3;
	@%p6 bra 	$L__BB1_9;
	mad.lo.s32 	%r28, %r35, %r22, %r31;
	mul.wide.s32 	%rd46, %r28, 4;
	add.s64 	%rd47, %rd3, %rd46;
	ld.global.f32 	%f37, [%rd47];
	sub.f32 	%f38, %f37, %f1;
	div.rn.f32 	%f39, %f38, %f2;
	add.s64 	%rd48, %rd2, %rd46;
	st.global.f32 	[%rd48], %f39;
	fma.rn.f32 	%f40, %f3, %f39, %f4;
	add.s64 	%rd49, %rd1, %rd46;
	st.global.f32 	[%rd49], %f40;
	mul.wide.s32 	%rd50, %r22, 4;
	add.s64 	%rd51, %rd47, %rd50;
	ld.global.f32 	%f41, [%rd51];
	sub.f32 	%f42, %f41, %f1;
	div.rn.f32 	%f43, %f42, %f2;
	add.s64 	%rd52, %rd48, %rd50;
	st.global.f32 	[%rd52], %f43;
	fma.rn.f32 	%f44, %f3, %f43, %f4;
	add.s64 	%rd53, %rd49, %rd50;
	st.global.f32 	[%rd53], %f44;
	add.s64 	%rd54, %rd51, %rd50;
	ld.global.f32 	%f45, [%rd54];
	sub.f32 	%f46, %f45, %f1;
	div.rn.f32 	%f47, %f46, %f2;
	add.s64 	%rd55, %rd52, %rd50;
	st.global.f32 	[%rd55], %f47;
	fma.rn.f32 	%f48, %f3, %f47, %f4;
	add.s64 	%rd56, %rd53, %rd50;
	st.global.f32 	[%rd56], %f48;
	add.s64 	%rd57, %rd54, %rd50;
	ld.global.f32 	%f49, [%rd57];
	sub.f32 	%f50, %f49, %f1;
	div.rn.f32 	%f51, %f50, %f2;
	add.s64 	%rd58, %rd55, %rd50;
	st.global.f32 	[%rd58], %f51;
	fma.rn.f32 	%f52, %f3, %f51, %f4;
	add.s64 	%rd59, %rd56, %rd50;
	st.global.f32 	[%rd59], %f52;
	add.s32 	%r35, %r35, 4;
$L__BB1_9:
	setp.eq.s32 	%p7, %r4, 0;
	@%p7 bra 	$L__BB1_14;
	setp.eq.s32 	%p8, %r4, 1;
	@%p8 bra 	$L__BB1_12;
	mad.lo.s32 	%r29, %r35, %r22, %r31;
	mul.wide.s32 	%rd60, %r29, 4;
	add.s64 	%rd61, %rd3, %rd60;
	ld.global.f32 	%f53, [%rd61];
	sub.f32 	%f54, %f53, %f1;
	div.rn.f32 	%f55, %f54, %f2;
	add.s64 	%rd62, %rd2, %rd60;
	st.global.f32 	[%rd62], %f55;
	fma.rn.f32 	%f56, %f3, %f55, %f4;
	add.s64 	%rd63, %rd1, %rd60;
	st.global.f32 	[%rd63], %f56;
	add.s64 	%rd65, %rd61, %rd64;
	ld.global.f32 	%f57, [%rd65];
	sub.f32 	%f58, %f57, %f1;
	div.rn.f32 	%f59, %f58, %f2;
	add.s64 	%rd66, %rd62, %rd64;
	st.global.f32 	[%rd66], %f59;
	fma.rn.f32 	%f60, %f3, %f59, %f4;
	add.s64 	%rd67, %rd63, %rd64;
	st.global.f32 	[%rd67], %f60;
	add.s32 	%r35, %r35, 2;
$L__BB1_12:
	setp.eq.s32 	%p9, %r6, 0;
	@%p9 bra 	$L__BB1_14;
	mad.lo.s32 	%r30, %r35, %r22, %r31;
	mul.wide.s32 	%rd68, %r30, 4;
	add.s64 	%rd69, %rd3, %rd68;
	ld.global.f32 	%f61, [%rd69];
	sub.f32 	%f62, %f61, %f1;
	div.rn.f32 	%f63, %f62, %f2;
	add.s64 	%rd70, %rd2, %rd68;
	st.global.f32 	[%rd70], %f63;
	fma.rn.f32 	%f64, %f3, %f63, %f4;
	add.s64 	%rd71, %rd1, %rd68;
	st.global.f32 	[%rd71], %f64;
$L__BB1_14:
	add.s32 	%r31, %r31, %r9;
	setp.lt.s32 	%p10, %r31, %r22;
	@%p10 bra 	$L__BB1_3;
$L__BB1_15:
	ret;

}
	// .globl	computeDelta
.visible .entry computeDelta(
	.param .u64 .ptr .align 1 computeDelta_param_0,
	.param .u64 .ptr .align 1 computeDelta_param_1,
	.param .u64 .ptr .align 1 computeDelta_param_2,
	.param .u64 .ptr .align 1 computeDelta_param_3,
	.param .u64 .ptr .align 1 computeDelta_param_4,
	.param .u64 .ptr .align 1 computeDelta_param_5,
	.param .u32 computeDelta_param_6,
	.param .u32 computeDelta_param_7,
	.param .u32 computeDelta_param_8,
	.param .u32 computeDelta_param_9
)
{
	.reg .pred 	%p<18>;
	.reg .b32 	%r<66>;
	.reg .b32 	%f<119>;
	.reg .b64 	%rd<51>;

	ld.param.u64 	%rd12, [computeDelta_param_0];
	ld.param.u64 	%rd10, [computeDelta_param_2];
	ld.param.u64 	%rd11, [computeDelta_param_3];
	ld.param.u64 	%rd13, [computeDelta_param_4];
	ld.param.u64 	%rd14, [computeDelta_param_5];
	ld.param.u32 	%r33, [computeDelta_param_7];
	ld.param.u32 	%r34, [computeDelta_param_8];
	ld.param.u32 	%r35, [computeDelta_param_9];
	cvta.to.global.u64 	%rd1, %rd14;
	cvta.to.global.u64 	%rd2, %rd13;
	cvta.to.global.u64 	%rd3, %rd12;
	cvta.to.global.u64 	%rd4, %rd11;
	cvta.to.global.u64 	%rd5, %rd10;
	mov.u32 	%r36, %ctaid.x;
	mov.u32 	%r1, %ntid.x;
	mov.u32 	%r37, %tid.x;
	mad.lo.s32 	%r64, %r36, %r1, %r37;
	setp.ge.s32 	%p1, %r64, %r33;
	@%p1 bra 	$L__BB2_23;
	ld.param.u32 	%r53, [computeDelta_param_6];
	setp.gt.s32 	%p2, %r53, 0;
	mov.u32 	%r38, %nctaid.x;
	mul.lo.s32 	%r3, %r1, %r38;
	@%p2 bra 	$L__BB2_2;
	bra.uni 	$L__BB2_22;
$L__BB2_2:
	setp.gt.s32 	%p4, %r34, 0;
	@%p4 bra 	$L__BB2_3;
	bra.uni 	$L__BB2_21;
$L__BB2_3:
	setp.gt.s32 	%p6, %r35, 0;
	@%p6 bra 	$L__BB2_4;
	bra.uni 	$L__BB2_20;
$L__BB2_4:
	and.b32  	%r4, %r35, 7;
	and.b32  	%r5, %r35, 3;
	and.b32  	%r6, %r35, 2147483640;
	and.b32  	%r7, %r35, 1;
	neg.s32 	%r8, %r6;
	add.s64 	%rd6, %rd3, 16;
	add.s64 	%rd7, %rd2, 16;
	add.s64 	%rd8, %rd1, 16;
$L__BB2_5:
	ld.param.u64 	%rd48, [computeDelta_param_1];
	cvta.to.global.u64 	%rd24, %rd48;
	mul.wide.s32 	%rd25, %r64, 4;
	add.s64 	%rd26, %rd24, %rd25;
	ld.global.f32 	%f1, [%rd26];
	mov.f32 	%f118, 0f00000000;
	mov.b32 	%r56, 0;
	mov.f32 	%f117, %f118;
$L__BB2_6:
	mad.lo.s32 	%r44, %r56, %r33, %r64;
	mul.lo.s32 	%r11, %r44, %r34;
	mov.b32 	%r57, 0;
$L__BB2_7:
	setp.lt.u32 	%p8, %r35, 8;
	add.s32 	%r46, %r11, %r57;
	mul.lo.s32 	%r13, %r46, %r35;
	mov.b32 	%r61, 0;
	mov.u32 	%r58, %r13;
	mov.u32 	%r59, %r8;
	@%p8 bra 	$L__BB2_9;
$L__BB2_8:
	.pragma "nounroll";
	mul.wide.s32 	%rd27, %r58, 4;
	add.s64 	%rd28, %rd6, %rd27;
	add.s64 	%rd29, %rd7, %rd27;
	add.s64 	%rd30, %rd8, %rd27;
	ld.global.f32 	%f32, [%rd28+-16];
	ld.global.f32 	%f33, [%rd29+-16];
	fma.rn.f32 	%f34, %f32, %f33, %f117;
	add.f32 	%f35, %f118, %f32;
	mul.f32 	%f36, %f1, %f32;
	st.global.f32 	[%rd30+-16], %f36;
	ld.global.f32 	%f37, [%rd28+-12];
	ld.global.f32 	%f38, [%rd29+-12];
	fma.rn.f32 	%f39, %f37, %f38, %f34;
	add.f32 	%f40, %f35, %f37;
	mul.f32 	%f41, %f1, %f37;
	st.global.f32 	[%rd30+-12], %f41;
	ld.global.f32 	%f42, [%rd28+-8];
	ld.global.f32 	%f43, [%rd29+-8];
	fma.rn.f32 	%f44, %f42, %f43, %f39;
	add.f32 	%f45, %f40, %f42;
	mul.f32 	%f46, %f1, %f42;
	st.global.f32 	[%rd30+-8], %f46;
	ld.global.f32 	%f47, [%rd28+-4];
	ld.global.f32 	%f48, [%rd29+-4];
	fma.rn.f32 	%f49, %f47, %f48, %f44;
	add.f32 	%f50, %f45, %f47;
	mul.f32 	%f51, %f1, %f47;
	st.global.f32 	[%rd30+-4], %f51;
	ld.global.f32 	%f52, [%rd28];
	ld.global.f32 	%f53, [%rd29];
	fma.rn.f32 	%f54, %f52, %f53, %f49;
	add.f32 	%f55, %f50, %f52;
	mul.f32 	%f56, %f1, %f52;
	st.global.f32 	[%rd30], %f56;
	ld.global.f32 	%f57, [%rd28+4];
	ld.global.f32 	%f58, [%rd29+4];
	fma.rn.f32 	%f59, %f57, %f58, %f54;
	add.f32 	%f60, %f55, %f57;
	mul.f32 	%f61, %f1, %f57;
	st.global.f32 	[%rd30+4], %f61;
	ld.global.f32 	%f62, [%rd28+8];
	ld.global.f32 	%f63, [%rd29+8];
	fma.rn.f32 	%f64, %f62, %f63, %f59;
	add.f32 	%f65, %f60, %f62;
	mul.f32 	%f66, %f1, %f62;
	st.global.f32 	[%rd30+8], %f66;
	ld.global.f32 	%f67, [%rd28+12];
	ld.global.f32 	%f68, [%rd29+12];
	fma.rn.f32 	%f117, %f67, %f68, %f64;
	add.f32 	%f118, %f65, %f67;
	mul.f32 	%f69, %f1, %f67;
	st.global.f32 	[%rd30+12], %f69;
	add.s32 	%r59, %r59, 8;
	add.s32 	%r58, %r58, 8;
	setp.eq.s32 	%p9, %r59, 0;
	mov.u32 	%r61, %r6;
	@%p9 bra 	$L__BB2_9;
	bra.uni 	$L__BB2_8;
$L__BB2_9:
	setp.eq.s32 	%p10, %r4, 0;
	@%p10 bra 	$L__BB2_17;
	add.s32 	%r47, %r4, -1;
	setp.lt.u32 	%p11, %r47, 3;
	@%p11 bra 	$L__BB2_12;
	add.s32 	%r48, %r61, %r13;
	mul.wide.s32 	%rd31, %r48, 4;
	add.s64 	%rd32, %rd3, %rd31;
	ld.global.f32 	%f71, [%rd32];
	add.s64 	%rd33, %rd2, %rd31;
	ld.global.f32 	%f72, [%rd33];
	fma.rn.f32 	%f73, %f71, %f72, %f117;
	add.f32 	%f74, %f118, %f71;
	mul.f32 	%f75, %f1, %f71;
	add.s64 	%rd34, %rd1, %rd31;
	st.global.f32 	[%rd34], %f75;
	ld.global.f32 	%f76, [%rd32+4];
	ld.global.f32 	%f77, [%rd33+4];
	fma.rn.f32 	%f78, %f76, %f77, %f73;
	add.f32 	%f79, %f74, %f76;
	mul.f32 	%f80, %f1, %f76;
	st.global.f32 	[%rd34+4], %f80;
	ld.global.f32 	%f81, [%rd32+8];
	ld.global.f32 	%f82, [%rd33+8];
	fma.rn.f32 	%f83, %f81, %f82, %f78;
	add.f32 	%f84, %f79, %f81;
	mul.f32 	%f85, %f1, %f81;
	st.global.f32 	[%rd34+8], %f85;
	ld.global.f32 	%f86, [%rd32+12];
	ld.global.f32 	%f87, [%rd33+12];
	fma.rn.f32 	%f117, %f86, %f87, %f83;
	add.f32 	%f118, %f84, %f86;
	mul.f32 	%f88, %f1, %f86;
	st.global.f32 	[%rd34+12], %f88;
	add.s32 	%r61, %r61, 4;
$L__BB2_12:
	setp.eq.s32 	%p12, %r5, 0;
	@%p12 bra 	$L__BB2_17;
	setp.eq.s32 	%p13, %r5, 1;
	@%p13 bra 	$L__BB2_15;
	add.s32 	%r49, %r61, %r13;
	mul.wide.s32 	%rd35, %r49, 4;
	add.s64 	%rd36, %rd3, %rd35;
	ld.global.f32 	%f90, [%rd36];
	add.s64 	%rd37, %rd2, %rd35;
	ld.global.f32 	%f91, [%rd37];
	fma.rn.f32 	%f92, %f90, %f91, %f117;
	add.f32 	%f93, %f118, %f90;
	mul.f32 	%f94, %f1, %f90;
	add.s64 	%rd38, %rd1, %rd35;
	st.global.f32 	[%rd38], %f94;
	ld.global.f32 	%f95, [%rd36+4];
	ld.global.f32 	%f96, [%rd37+4];
	fma.rn.f32 	%f117, %f95, %f96, %f92;
	add.f32 	%f118, %f93, %f95;
	mul.f32 	%f97, %f1, %f95;
	st.global.f32 	[%rd38+4], %f97;
	add.s32 	%r61, %r61, 2;
$L__BB2_15:
	setp.eq.s32 	%p14, %r7, 0;
	@%p14 bra 	$L__BB2_17;
	add.s32 	%r50, %r61, %r13;
	mul.wide.s32 	%rd39, %r50, 4;
	add.s64 	%rd40, %rd3, %rd39;
	ld.global.f32 	%f98, [%rd40];
	add.s64 	%rd41, %rd2, %rd39;
	ld.global.f32 	%f99, [%rd41];
	fma.rn.f32 	%f117, %f98, %f99, %f117;
	add.f32 	%f118, %f118, %f98;
	mul.f32 	%f100, %f1, %f98;
	add.s64 	%rd42, %rd1, %rd39;
	st.global.f32 	[%rd42], %f100;
$L__BB2_17:
	add.s32 	%r57, %r57, 1;
	setp.ne.s32 	%p15, %r57, %r34;
	@%p15 bra 	$L__BB2_7;
	ld.param.u32 	%r54, [computeDelta_param_6];
	add.s32 	%r56, %r56, 1;
	setp.ne.s32 	%p16, %r56, %r54;
	@%p16 bra 	$L__BB2_6;
	ld.param.u64 	%rd50, [computeDelta_param_3];
	ld.param.u64 	%rd49, [computeDelta_param_2];
	cvta.to.global.u64 	%rd43, %rd49;
	mul.wide.s32 	%rd44, %r64, 4;
	add.s64 	%rd45, %rd43, %rd44;
	st.global.f32 	[%rd45], %f117;
	cvta.to.global.u64 	%rd46, %rd50;
	add.s64 	%rd47, %rd46, %rd44;
	st.global.f32 	[%rd47], %f118;
	mov.u32 	%r51, %ntid.x;
	mov.u32 	%r52, %nctaid.x;
	mad.lo.s32 	%r64, %r51, %r52, %r64;
	setp.lt.s32 	%p17, %r64, %r33;
	@%p17 bra 	$L__BB2_5;
	bra.uni 	$L__BB2_23;
$L__BB2_20:
	mul.wide.s32 	%rd21, %r64, 4;
	add.s64 	%rd22, %rd5, %rd21;
	mov.b32 	%r41, 0;
	st.global.u32 	[%rd22], %r41;
	add.s64 	%rd23, %rd4, %rd21;
	st.global.u32 	[%rd23], %r41;
	add.s32 	%r64, %r64, %r3;
	setp.lt.s32 	%p7, %r64, %r33;
	@%p7 bra 	$L__BB2_20;
	bra.uni 	$L__BB2_23;
$L__BB2_21:
	mul.wide.s32 	%rd18, %r64, 4;
	add.s64 	%rd19, %rd5, %rd18;
	mov.b32 	%r40, 0;
	st.global.u32 	[%rd19], %r40;
	add.s64 	%rd20, %rd4, %rd18;
	st.global.u32 	[%rd20], %r40;
	add.s32 	%r64, %r64, %r3;
	setp.lt.s32 	%p5, %r64, %r33;
	@%p5 bra 	$L__BB2_21;
	bra.uni 	$L__BB2_23;
$L__BB2_22:
	mul.wide.s32 	%rd15, %r64, 4;
	add.s64 	%rd16, %rd5, %rd15;
	mov.b32 	%r39, 0;
	st.global.u32 	[%rd16], %r39;
	add.s64 	%rd17, %rd4, %rd15;
	st.global.u32 	[%rd17], %r39;
	add.s32 	%r64, %r64, %r3;
	setp.lt.s32 	%p3, %r64, %r33;
	@%p3 bra 	$L__BB2_22;
$L__BB2_23:
	ret;

}
	// .globl	meanDzSum
.visible .entry meanDzSum(
	.param .u64 .ptr .align 1 meanDzSum_param_0,
	.param .u64 .ptr .align 1 meanDzSum_param_1,
	.param .u64 .ptr .align 1 meanDzSum_param_2,
	.param .u64 .ptr .align 1 meanDzSum_param_3,
	.param .u64 .ptr .align 1 meanDzSum_param_4,
	.param .u64 .ptr .align 1 meanDzSum_param_5,
	.param .u64 .ptr .align 1 meanDzSum_param_6,
	.param .f32 meanDzSum_param_7,
	.param .u32 meanDzSum_param_8,
	.param .u32 meanDzSum_param_9,
	.param .u32 meanDzSum_param_10,
	.param .u32 meanDzSum_param_11,
	.param .f32 meanDzSum_param_12
)
{
	.reg .pred 	%p<58>;
	.reg .b32 	%r<107>;
	.reg .b32 	%f<473>;
	.reg .b64 	%rd<54>;
	.reg .b64 	%fd<5>;

	ld.param.u64 	%rd10, [meanDzSum_param_0];
	ld.param.u64 	%rd11, [meanDzSum_param_1];
	ld.param.u64 	%rd12, [meanDzSum_param_3];
	ld.param.u64 	%rd13, [meanDzSum_param_5];
	ld.param.u64 	%rd14, [meanDzSum_param_6];
	ld.param.f32 	%f69, [meanDzSum_param_7];
	ld.param.u32 	%r33, [meanDzSum_param_8];
	ld.param.u32 	%r34, [meanDzSum_param_9];
	ld.param.u32 	%r35, [meanDzSum_param_10];
	ld.param.u32 	%r36, [meanDzSum_param_11];
	ld.param.f32 	%f70, [meanDzSum_param_12];
	cvta.to.global.u64 	%rd1, %rd11;
	cvta.to.global.u64 	%rd2, %rd10;
	cvta.to.global.u64 	%rd3, %rd14;
	cvta.to.global.u64 	%rd4, %rd13;
	cvta.to.global.u64 	%rd5, %rd12;
	mov.u32 	%r37, %ctaid.x;
	mov.u32 	%r1, %ntid.x;
	mov.u32 	%r38, %tid.x;
	mad.lo.s32 	%r105, %r37, %r1, %r38;
	setp.ge.s32 	%p1, %r105, %r34;
	@%p1 bra 	$L__BB3_51;
	setp.gt.s32 	%p2, %r33, 0;
	mov.u32 	%r39, %nctaid.x;
	mul.lo.s32 	%r3, %r1, %r39;
	@%p2 bra 	$L__BB3_2;
	bra.uni 	$L__BB3_43;
$L__BB3_2:
	setp.gt.s32 	%p14, %r35, 0;
	@%p14 bra 	$L__BB3_3;
	bra.uni 	$L__BB3_35;
$L__BB3_3:
	setp.gt.s32 	%p26, %r36, 0;
	@%p26 bra 	$L__BB3_4;
	bra.uni 	$L__BB3_27;
$L__BB3_4:
	and.b32  	%r4, %r36, 7;
	add.s32 	%r5, %r4, -1;
	and.b32  	%r6, %r36, 3;
	and.b32  	%r7, %r36, 2147483640;
	and.b32  	%r8, %r36, 1;
	neg.s32 	%r9, %r7;
	add.s64 	%rd6, %rd2, 16;
	add.s64 	%rd7, %rd1, 16;
$L__BB3_5:
	ld.param.u64 	%rd53, [meanDzSum_param_4];
	ld.param.u64 	%rd52, [meanDzSum_param_2];
	cvta.to.global.u64 	%rd30, %rd53;
	mul.wide.s32 	%rd31, %r105, 4;
	add.s64 	%rd32, %rd30, %rd31;
	ld.global.f32 	%f1, [%rd32];
	cvta.to.global.u64 	%rd33, %rd52;
	add.s64 	%rd34, %rd33, %rd31;
	ld.global.f32 	%f2, [%rd34];
	mov.f32 	%f469, 0f00000000;
	mov.b32 	%r97, 0;
	mov.f32 	%f468, %f469;
	mov.f32 	%f467, %f469;
$L__BB3_6:
	mad.lo.s32 	%r78, %r97, %r34, %r105;
	mul.lo.s32 	%r13, %r78, %r35;
	mov.b32 	%r98, 0;
$L__BB3_7:
	setp.lt.u32 	%p38, %r36, 8;
	add.s32 	%r80, %r13, %r98;
	mul.lo.s32 	%r15, %r80, %r36;
	mov.b32 	%r102, 0;
	mov.u32 	%r99, %r15;
	mov.u32 	%r100, %r9;
	@%p38 bra 	$L__BB3_16;
	bra.uni 	$L__BB3_15;
$L__BB3_8:
	setp.nan.f32 	%p48, %f50, %f50;
	@%p48 bra 	$L__BB3_13;
	setp.eq.f32 	%p49, %f49, 0f00000000;
	setp.eq.f32 	%p50, %f50, 0f7F800000;
	or.pred  	%p51, %p49, %p50;
	@%p51 bra 	$L__BB3_12;
	setp.lt.f32 	%p52, %f50, 0f00800000;
	mul.f32 	%f383, %f50, 0f4B800000;
	selp.f32 	%f384, %f383, %f50, %p52;
	mov.b32 	%r84, %f384;
	add.s32 	%r85, %r84, -1060439283;
	and.b32  	%r86, %r85, -8388608;
	sub.s32 	%r87, %r84, %r86;
	mov.b32 	%f385, %r87;
	cvt.rn.f32.s32 	%f386, %r86;
	selp.f32 	%f387, 0fC1C00000, 0f00000000, %p52;
	fma.rn.f32 	%f388, %f386, 0f34000000, %f387;
	add.f32 	%f389, %f385, 0fBF800000;
	add.f32 	%f390, %f385, 0f3F800000;
	rcp.approx.ftz.f32 	%f391, %f390;
	add.f32 	%f392, %f389, %f389;
	mul.f32 	%f393, %f392, %f391;
	mul.f32 	%f394, %f393, %f393;
	neg.f32 	%f395, %f393;
	sub.f32 	%f396, %f389, %f393;
	add.f32 	%f397, %f396, %f396;
	fma.rn.f32 	%f398, %f395, %f389, %f397;
	mul.rn.f32 	%f399, %f391, %f398;
	fma.rn.f32 	%f400, %f394, 0f3A2C32E4, 0f3B52E7DB;
	fma.rn.f32 	%f401, %f400, %f394, 0f3C93BB73;
	fma.rn.f32 	%f402, %f401, %f394, 0f3DF6384F;
	mul.rn.f32 	%f403, %f402, %f394;
	fma.rn.f32 	%f404, %f393, 0f3FB8AA3B, %f388;
	mul.f32 	%f405, %f403, 0f40400000;
	sub.f32 	%f406, %f388, %f404;
	fma.rn.f32 	%f407, %f393, 0f3FB8AA3B, %f406;
	fma.rn.f32 	%f408, %f399, 0f3FB8AA3B, %f407;
	fma.rn.f32 	%f409, %f393, 0f32A55E34, %f408;
	fma.rn.f32 	%f410, %f405, %f399, %f409;
	fma.rn.f32 	%f411, %f403, %f393, %f410;
	add.rn.f32 	%f412, %f404, %f411;
	mov.f32 	%f413, 0fBFC00000;
	mul.rn.f32 	%f414, %f412, %f413;
	cvt.rni.f32.f32 	%f415, %f414;
	sub.f32 	%f416, %f414, %f415;
	neg.f32 	%f417, %f414;
	fma.rn.f32 	%f418, %f412, 0fBFC00000, %f417;
	neg.f32 	%f419, %f404;
	add.rn.f32 	%f420, %f412, %f419;
	neg.f32 	%f421, %f420;
	add.rn.f32 	%f422, %f411, %f421;
	fma.rn.f32 	%f423, %f422, 0fBFC00000, %f418;
	add.f32 	%f424, %f416, %f423;
	setp.gt.f32 	%p53, %f415, 0f00000000;
	selp.b32 	%r88, 0, -2097152000, %p53;
	setp.geu.f32 	%p54, %f49, 0f00000000;
	setp.lt.f32 	%p55, %f414, 0f00000000;
	selp.f32 	%f425, 0f00000000, 0f7F800000, %p55;
	abs.f32 	%f426, %f414;
	setp.gt.f32 	%p56, %f426, 0f43180000;
	cvt.rzi.s32.f32 	%r89, %f415;
	shl.b32 	%r90, %r89, 23;
	sub.s32 	%r91, %r90, %r88;
	mov.b32 	%f427, %r91;
	add.s32 	%r92, %r88, 2130706432;
	mov.b32 	%f428, %r92;
	fma.rn.f32 	%f429, %f424, 0f391FCB8E, 0f3AAF85ED;
	fma.rn.f32 	%f430, %f429, %f424, 0f3C1D9856;
	fma.rn.f32 	%f431, %f430, %f424, 0f3D6357BB;
	fma.rn.f32 	%f432, %f431, %f424, 0f3E75FDEC;
	fma.rn.f32 	%f433, %f432, %f424, 0f3F317218;
	fma.rn.f32 	%f434, %f433, %f424, 0f3F800000;
	mul.f32 	%f435, %f434, %f428;
	mul.f32 	%f436, %f435, %f427;
	selp.f32 	%f442, %f425, %f436, %p56;
	@%p54 bra 	$L__BB3_14;
	mov.f32 	%f442, 0f7FFFFFFF;
	bra.uni 	$L__BB3_14;
$L__BB3_12:
	add.f32 	%f438, %f49, %f49;
	mov.b32 	%r93, %f438;
	and.b32  	%r94, %r93, 2147483647;
	xor.b32  	%r95, %r94, 2139095040;
	mov.b32 	%f442, %r95;
	bra.uni 	$L__BB3_14;
$L__BB3_13:
	mov.f32 	%f439, 0fBFC00000;
	add.rn.f32 	%f442, %f49, %f439;
$L__BB3_14:
	cvt.f64.f32 	%fd2, %f442;
	mul.f64 	%fd3, %fd1, 0dBFE0000000000000;
	mul.f64 	%fd4, %fd3, %fd2;
	cvt.rn.f32.f64 	%f440, %fd4;
	mul.wide.s32 	%rd49, %r105, 4;
	add.s64 	%rd50, %rd4, %rd49;
	st.global.f32 	[%rd50], %f440;
	fma.rn.f32 	%f441, %f469, %f440, %f468;
	add.s64 	%rd51, %rd3, %rd49;
	st.global.f32 	[%rd51], %f441;
	add.s32 	%r105, %r105, %r3;
	setp.lt.s32 	%p57, %r105, %r34;
	@%p57 bra 	$L__BB3_5;
	bra.uni 	$L__BB3_51;
$L__BB3_15:
	.pragma "nounroll";
	mul.wide.s32 	%rd35, %r99, 4;
	add.s64 	%rd36, %rd6, %rd35;
	add.s64 	%rd37, %rd7, %rd35;
	ld.global.f32 	%f256, [%rd36+-16];
	ld.global.f32 	%f257, [%rd37+-16];
	sub.f32 	%f258, %f256, %f2;
	fma.rn.f32 	%f259, %f258, %f257, %f467;
	div.rn.f32 	%f260, %f257, %f1;
	sub.f32 	%f261, %f468, %f260;
	add.f32 	%f262, %f258, %f258;
	mul.f32 	%f263, %f69, %f262;
	sub.f32 	%f264, %f469, %f263;
	ld.global.f32 	%f265, [%rd36+-12];
	ld.global.f32 	%f266, [%rd37+-12];
	sub.f32 	%f267, %f265, %f2;
	fma.rn.f32 	%f268, %f267, %f266, %f259;
	div.rn.f32 	%f269, %f266, %f1;
	sub.f32 	%f270, %f261, %f269;
	add.f32 	%f271, %f267, %f267;
	mul.f32 	%f272, %f69, %f271;
	sub.f32 	%f273, %f264, %f272;
	ld.global.f32 	%f274, [%rd36+-8];
	ld.global.f32 	%f275, [%rd37+-8];
	sub.f32 	%f276, %f274, %f2;
	fma.rn.f32 	%f277, %f276, %f275, %f268;
	div.rn.f32 	%f278, %f275, %f1;
	sub.f32 	%f279, %f270, %f278;
	add.f32 	%f280, %f276, %f276;
	mul.f32 	%f281, %f69, %f280;
	sub.f32 	%f282, %f273, %f281;
	ld.global.f32 	%f283, [%rd36+-4];
	ld.global.f32 	%f284, [%rd37+-4];
	sub.f32 	%f285, %f283, %f2;
	fma.rn.f32 	%f286, %f285, %f284, %f277;
	div.rn.f32 	%f287, %f284, %f1;
	sub.f32 	%f288, %f279, %f287;
	add.f32 	%f289, %f285, %f285;
	mul.f32 	%f290, %f69, %f289;
	sub.f32 	%f291, %f282, %f290;
	ld.global.f32 	%f292, [%rd36];
	ld.global.f32 	%f293, [%rd37];
	sub.f32 	%f294, %f292, %f2;
	fma.rn.f32 	%f295, %f294, %f293, %f286;
	div.rn.f32 	%f296, %f293, %f1;
	sub.f32 	%f297, %f288, %f296;
	add.f32 	%f298, %f294, %f294;
	mul.f32 	%f299, %f69, %f298;
	sub.f32 	%f300, %f291, %f299;
	ld.global.f32 	%f301, [%rd36+4];
	ld.global.f32 	%f302, [%rd37+4];
	sub.f32 	%f303, %f301, %f2;
	fma.rn.f32 	%f304, %f303, %f302, %f295;
	div.rn.f32 	%f305, %f302, %f1;
	sub.f32 	%f306, %f297, %f305;
	add.f32 	%f307, %f303, %f303;
	mul.f32 	%f308, %f69, %f307;
	sub.f32 	%f309, %f300, %f308;
	ld.global.f32 	%f310, [%rd36+8];
	ld.global.f32 	%f311, [%rd37+8];
	sub.f32 	%f312, %f310, %f2;
	fma.rn.f32 	%f313, %f312, %f311, %f304;
	div.rn.f32 	%f314, %f311, %f1;
	sub.f32 	%f315, %f306, %f314;
	add.f32 	%f316, %f312, %f312;
	mul.f32 	%f317, %f69, %f316;
	sub.f32 	%f318, %f309, %f317;
	ld.global.f32 	%f319, [%rd36+12];
	ld.global.f32 	%f320, [%rd37+12];
	sub.f32 	%f321, %f319, %f2;
	fma.rn.f32 	%f467, %f321, %f320, %f313;
	div.rn.f32 	%f322, %f320, %f1;
	sub.f32 	%f468, %f315, %f322;
	add.f32 	%f323, %f321, %f321;
	mul.f32 	%f324, %f69, %f323;
	sub.f32 	%f469, %f318, %f324;
	add.s32 	%r100, %r100, 8;
	add.s32 	%r99, %r99, 8;
	setp.eq.s32 	%p39, %r100, 0;
	mov.u32 	%r102, %r7;
	@%p39 bra 	$L__BB3_16;
	bra.uni 	$L__BB3_15;
$L__BB3_16:
	setp.eq.s32 	%p40, %r4, 0;
	@%p40 bra 	$L__BB3_24;
	setp.lt.u32 	%p41, %r5, 3;
	@%p41 bra 	$L__BB3_19;
	add.s32 	%r81, %r102, %r15;
	mul.wide.s32 	%rd38, %r81, 4;
	add.s64 	%rd39, %rd2, %rd38;
	ld.global.f32 	%f326, [%rd39];
	add.s64 	%rd40, %rd1, %rd38;
	ld.global.f32 	%f327, [%rd40];
	sub.f32 	%f328, %f326, %f2;
	fma.rn.f32 	%f329, %f328, %f327, %f467;
	div.rn.f32 	%f330, %f327, %f1;
	sub.f32 	%f331, %f468, %f330;
	add.f32 	%f332, %f328, %f328;
	mul.f32 	%f333, %f69, %f332;
	sub.f32 	%f334, %f469, %f333;
	ld.global.f32 	%f335, [%rd39+4];
	ld.global.f32 	%f336, [%rd40+4];
	sub.f32 	%f337, %f335, %f2;
	fma.rn.f32 	%f338, %f337, %f336, %f329;
	div.rn.f32 	%f339, %f336, %f1;
	sub.f32 	%f340, %f331, %f339;
	add.f32 	%f341, %f337, %f337;
	mul.f32 	%f342, %f69, %f341;
	sub.f32 	%f343, %f334, %f342;
	ld.global.f32 	%f344, [%rd39+8];
	ld.global.f32 	%f345, [%rd40+8];
	sub.f32 	%f346, %f344, %f2;
	fma.rn.f32 	%f347, %f346, %f345, %f338;
	div.rn.f32 	%f348, %f345, %f1;
	sub.f32 	%f349, %f340, %f348;
	add.f32 	%f350, %f346, %f346;
	mul.f32 	%f351, %f69, %f350;
	sub.f32 	%f352, %f343, %f351;
	ld.global.f32 	%f353, [%rd39+12];
	ld.global.f32 	%f354, [%rd40+12];
	sub.f32 	%f355, %f353, %f2;
	fma.rn.f32 	%f467, %f355, %f354, %f347;
	div.rn.f32 	%f356, %f354, %f1;
	sub.f32 	%f468, %f349, %f356;
	add.f32 	%f357, %f355, %f355;
	mul.f32 	%f358, %f69, %f357;
	sub.f32 	%f469, %f352, %f358;
	add.s32 	%r102, %r102, 4;
$L__BB3_19:
	setp.eq.s32 	%p42, %r6, 0;
	@%p42 bra 	$L__BB3_24;
	setp.eq.s32 	%p43, %r6, 1;
	@%p43 bra 	$L__BB3_22;
	add.s32 	%r82, %r102, %r15;
	mul.wide.s32 	%rd41, %r82, 4;
	add.s64 	%rd42, %rd2, %rd41;
	ld.global.f32 	%f360, [%rd42];
	add.s64 	%rd43, %rd1, %rd41;
	ld.global.f32 	%f361, [%rd43];
	sub.f32 	%f362, %f360, %f2;
	fma.rn.f32 	%f363, %f362, %f361, %f467;
	div.rn.f32 	%f364, %f361, %f1;
	sub.f32 	%f365, %f468, %f364;
	add.f32 	%f366, %f362, %f362;
	mul.f32 	%f367, %f69, %f366;
	sub.f32 	%f368, %f469, %f367;
	ld.global.f32 	%f369, [%rd42+4];
	ld.global.f32 	%f370, [%rd43+4];
	sub.f32 	%f371, %f369, %f2;
	fma.rn.f32 	%f467, %f371, %f370, %f363;
	div.rn.f32 	%f372, %f370, %f1;
	sub.f32 	%f468, %f365, %f372;
	add.f32 	%f373, %f371, %f371;
	mul.f32 	%f374, %f69, %f373;
	sub.f32 	%f469, %f368, %f374;
	add.s32 	%r102, %r102, 2;
$L__BB3_22:
	setp.eq.s32 	%p44, %r8, 0;
	@%p44 bra 	$L__BB3_24;
	add.s32 	%r83, %r102, %r15;
	mul.wide.s32 	%rd44, %r83, 4;
	add.s64 	%rd45, %rd2, %rd44;
	ld.global.f32 	%f375, [%rd45];
	add.s64 	%rd46, %rd1, %rd44;
	ld.global.f32 	%f376, [%rd46];
	sub.f32 	%f377, %f375, %f2;
	fma.rn.f32 	%f467, %f377, %f376, %f467;
	div.rn.f32 	%f378, %f376, %f1;
	sub.f32 	%f468, %f468, %f378;
	add.f32 	%f379, %f377, %f377;
	mul.f32 	%f380, %f69, %f379;
	sub.f32 	%f469, %f469, %f380;
$L__BB3_24:
	add.s32 	%r98, %r98, 1;
	setp.ne.s32 	%p45, %r98, %r35;
	@%p45 bra 	$L__BB3_7;
	add.s32 	%r97, %r97, 1;
	setp.ne.s32 	%p46, %r97, %r33;
	@%p46 bra 	$L__BB3_6;
	cvt.f64.f32 	%fd1, %f467;
	mul.wide.s32 	%rd47, %r105, 4;
	add.s64 	%rd48, %rd5, %rd47;
	ld.global.f32 	%f382, [%rd48];
	add.f32 	%f49, %f70, %f382;
	abs.f32 	%f50, %f49;
	setp.eq.f32 	%p47, %f49, 0f3F800000;
	mov.f32 	%f442, 0f3F800000;
	@%p47 bra 	$L__BB3_14;
	bra.uni 	$L__BB3_8;
$L__BB3_27:
	mul.wide.s32 	%rd25, %r105, 4;
	add.s64 	%rd26, %rd5, %rd25;
	ld.global.f32 	%f194, [%rd26];
	add.f32 	%f51, %f70, %f194;
	abs.f32 	%f52, %f51;
	setp.eq.f32 	%p27, %f51, 0f3F800000;
	mov.f32 	%f470, 0f3F800000;
	@%p27 bra 	$L__BB3_34;
	setp.nan.f32 	%p28, %f52, %f52;
	@%p28 bra 	$L__BB3_33;
	setp.eq.f32 	%p29, %f51, 0f00000000;
	setp.eq.f32 	%p30, %f52, 0f7F800000;
	or.pred  	%p31, %p29, %p30;
	@%p31 bra 	$L__BB3_32;
	setp.lt.f32 	%p32, %f52, 0f00800000;
	mul.f32 	%f195, %f52, 0f4B800000;
	selp.f32 	%f196, %f195, %f52, %p32;
	mov.b32 	%r64, %f196;
	add.s32 	%r65, %r64, -1060439283;
	and.b32  	%r66, %r65, -8388608;
	sub.s32 	%r67, %r64, %r66;
	mov.b32 	%f197, %r67;
	cvt.rn.f32.s32 	%f198, %r66;
	selp.f32 	%f199, 0fC1C00000, 0f00000000, %p32;
	fma.rn.f32 	%f200, %f198, 0f34000000, %f199;
	add.f32 	%f201, %f197, 0fBF800000;
	add.f32 	%f202, %f197, 0f3F800000;
	rcp.approx.ftz.f32 	%f203, %f202;
	add.f32 	%f204, %f201, %f201;
	mul.f32 	%f205, %f204, %f203;
	mul.f32 	%f206, %f205, %f205;
	neg.f32 	%f207, %f205;
	sub.f32 	%f208, %f201, %f205;
	add.f32 	%f209, %f208, %f208;
	fma.rn.f32 	%f210, %f207, %f201, %f209;
	mul.rn.f32 	%f211, %f203, %f210;
	fma.rn.f32 	%f212, %f206, 0f3A2C32E4, 0f3B52E7DB;
	fma.rn.f32 	%f213, %f212, %f206, 0f3C93BB73;
	fma.rn.f32 	%f214, %f213, %f206, 0f3DF6384F;
	mul.rn.f32 	%f215, %f214, %f206;
	fma.rn.f32 	%f216, %f205, 0f3FB8AA3B, %f200;
	mul.f32 	%f217, %f215, 0f40400000;
	sub.f32 	%f218, %f200, %f216;
	fma.rn.f32 	%f219, %f205, 0f3FB8AA3B, %f218;
	fma.rn.f32 	%f220, %f211, 0f3FB8AA3B, %f219;
	fma.rn.f32 	%f221, %f205, 0f32A55E34, %f220;
	fma.rn.f32 	%f222, %f217, %f211, %f221;
	fma.rn.f32 	%f223, %f215, %f205, %f222;
	add.rn.f32 	%f224, %f216, %f223;
	mov.f32 	%f225, 0fBFC00000;
	mul.rn.f32 	%f226, %f224, %f225;
	cvt.rni.f32.f32 	%f227, %f226;
	sub.f32 	%f228, %f226, %f227;
	neg.f32 	%f229, %f226;
	fma.rn.f32 	%f230, %f224, 0fBFC00000, %f229;
	neg.f32 	%f231, %f216;
	add.rn.f32 	%f232, %f224, %f231;
	neg.f32 	%f233, %f232;
	add.rn.f32 	%f234, %f223, %f233;
	fma.rn.f32 	%f235, %f234, 0fBFC00000, %f230;
	add.f32 	%f236, %f228, %f235;
	setp.gt.f32 	%p33, %f227, 0f00000000;
	selp.b32 	%r68, 0, -2097152000, %p33;
	setp.geu.f32 	%p34, %f51, 0f00000000;
	setp.lt.f32 	%p35, %f226, 0f00000000;
	selp.f32 	%f237, 0f00000000, 0f7F800000, %p35;
	abs.f32 	%f238, %f226;
	setp.gt.f32 	%p36, %f238, 0f43180000;
	cvt.rzi.s32.f32 	%r69, %f227;
	shl.b32 	%r70, %r69, 23;
	sub.s32 	%r71, %r70, %r68;
	mov.b32 	%f239, %r71;
	add.s32 	%r72, %r68, 2130706432;
	mov.b32 	%f240, %r72;
	fma.rn.f32 	%f241, %f236, 0f391FCB8E, 0f3AAF85ED;
	fma.rn.f32 	%f242, %f241, %f236, 0f3C1D9856;
	fma.rn.f32 	%f243, %f242, %f236, 0f3D6357BB;
	fma.rn.f32 	%f244, %f243, %f236, 0f3E75FDEC;
	fma.rn.f32 	%f245, %f244, %f236, 0f3F317218;
	fma.rn.f32 	%f246, %f245, %f236, 0f3F800000;
	mul.f32 	%f247, %f246, %f240;
	mul.f32 	%f248, %f247, %f239;
	selp.f32 	%f470, %f237, %f248, %p36;
	@%p34 bra 	$L__BB3_34;
	mov.f32 	%f470, 0f7FFFFFFF;
	bra.uni 	$L__BB3_34;
$L__BB3_32:
	add.f32 	%f250, %f51, %f51;
	mov.b32 	%r73, %f250;
	and.b32  	%r74, %r73, 2147483647;
	xor.b32  	%r75, %r74, 2139095040;
	mov.b32 	%f470, %r75;
	bra.uni 	$L__BB3_34;
$L__BB3_33:
	mov.f32 	%f251, 0fBFC00000;
	add.rn.f32 	%f470, %f51, %f251;
$L__BB3_34:
	mul.f32 	%f252, %f470, 0f80000000;
	add.s64 	%rd28, %rd4, %rd25;
	st.global.f32 	[%rd28], %f252;
	fma.rn.f32 	%f253, %f252, 0f00000000, 0f00000000;
	add.s64 	%rd29, %rd3, %rd25;
	st.global.f32 	[%rd29], %f253;
	add.s32 	%r105, %r105, %r3;
	setp.lt.s32 	%p37, %r105, %r34;
	@%p37 bra 	$L__BB3_27;
	bra.uni 	$L__BB3_51;
$L__BB3_35:
	mul.wide.s32 	%rd20, %r105, 4;
	add.s64 	%rd21, %rd5, %rd20;
	ld.global.f32 	%f133, [%rd21];
	add.f32 	%f57, %f70, %f133;
	abs.f32 	%f58, %f57;
	setp.eq.f32 	%p15, %f57, 0f3F800000;
	mov.f32 	%f471, 0f3F800000;
	@%p15 bra 	$L__BB3_42;
	setp.nan.f32 	%p16, %f58, %f58;
	@%p16 bra 	$L__BB3_41;
	setp.eq.f32 	%p17, %f57, 0f00000000;
	setp.eq.f32 	%p18, %f58, 0f7F800000;
	or.pred  	%p19, %p17, %p18;
	@%p19 bra 	$L__BB3_40;
	setp.lt.f32 	%p20, %f58, 0f00800000;
	mul.f32 	%f134, %f58, 0f4B800000;
	selp.f32 	%f135, %f134, %f58, %p20;
	mov.b32 	%r52, %f135;
	add.s32 	%r53, %r52, -1060439283;
	and.b32  	%r54, %r53, -8388608;
	sub.s32 	%r55, %r52, %r54;
	mov.b32 	%f136, %r55;
	cvt.rn.f32.s32 	%f137, %r54;
	selp.f32 	%f138, 0fC1C00000, 0f00000000, %p20;
	fma.rn.f32 	%f139, %f137, 0f34000000, %f138;
	add.f32 	%f140, %f136, 0fBF800000;
	add.f32 	%f141, %f136, 0f3F800000;
	rcp.approx.ftz.f32 	%f142, %f141;
	add.f32 	%f143, %f140, %f140;
	mul.f32 	%f144, %f143, %f142;
	mul.f32 	%f145, %f144, %f144;
	neg.f32 	%f146, %f144;
	sub.f32 	%f147, %f140, %f144;
	add.f32 	%f148, %f147, %f147;
	fma.rn.f32 	%f149, %f146, %f140, %f148;
	mul.rn.f32 	%f150, %f142, %f149;
	fma.rn.f32 	%f151, %f145, 0f3A2C32E4, 0f3B52E7DB;
	fma.rn.f32 	%f152, %f151, %f145, 0f3C93BB73;
	fma.rn.f32 	%f153, %f152, %f145, 0f3DF6384F;
	mul.rn.f32 	%f154, %f153, %f145;
	fma.rn.f32 	%f155, %f144, 0f3FB8AA3B, %f139;
	mul.f32 	%f156, %f154, 0f40400000;
	sub.f32 	%f157, %f139, %f155;
	fma.rn.f32 	%f158, %f144, 0f3FB8AA3B, %f157;
	fma.rn.f32 	%f159, %f150, 0f3FB8AA3B, %f158;
	fma.rn.f32 	%f160, %f144, 0f32A55E34, %f159;
	fma.rn.f32 	%f161, %f156, %f150, %f160;
	fma.rn.f32 	%f162, %f154, %f144, %f161;
	add.rn.f32 	%f163, %f155, %f162;
	mov.f32 	%f164, 0fBFC00000;
	mul.rn.f32 	%f165, %f163, %f164;
	cvt.rni.f32.f32 	%f166, %f165;
	sub.f32 	%f167, %f165, %f166;
	neg.f32 	%f168, %f165;
	fma.rn.f32 	%f169, %f163, 0fBFC00000, %f168;
	neg.f32 	%f170, %f155;
	add.rn.f32 	%f171, %f163, %f170;
	neg.f32 	%f172, %f171;
	add.rn.f32 	%f173, %f162, %f172;
	fma.rn.f32 	%f174, %f173, 0fBFC00000, %f169;
	add.f32 	%f175, %f167, %f174;
	setp.gt.f32 	%p21, %f166, 0f00000000;
	selp.b32 	%r56, 0, -2097152000, %p21;
	setp.geu.f32 	%p22, %f57, 0f00000000;
	setp.lt.f32 	%p23, %f165, 0f00000000;
	selp.f32 	%f176, 0f00000000, 0f7F800000, %p23;
	abs.f32 	%f177, %f165;
	setp.gt.f32 	%p24, %f177, 0f43180000;
	cvt.rzi.s32.f32 	%r57, %f166;
	shl.b32 	%r58, %r57, 23;
	sub.s32 	%r59, %r58, %r56;
	mov.b32 	%f178, %r59;
	add.s32 	%r60, %r56, 2130706432;
	mov.b32 	%f179, %r60;
	fma.rn.f32 	%f180, %f175, 0f391FCB8E, 0f3AAF85ED;
	fma.rn.f32 	%f181, %f180, %f175, 0f3C1D9856;
	fma.rn.f32 	%f182, %f181, %f175, 0f3D6357BB;
	fma.rn.f32 	%f183, %f182, %f175, 0f3E75FDEC;
	fma.rn.f32 	%f184, %f183, %f175, 0f3F317218;
	fma.rn.f32 	%f185, %f184, %f175, 0f3F800000;
	mul.f32 	%f186, %f185, %f179;
	mul.f32 	%f187, %f186, %f178;
	selp.f32 	%f471, %f176, %f187, %p24;
	@%p22 bra 	$L__BB3_42;
	mov.f32 	%f471, 0f7FFFFFFF;
	bra.uni 	$L__BB3_42;
$L__BB3_40:
	add.f32 	%f189, %f57, %f57;
	mov.b32 	%r61, %f189;
	and.b32  	%r62, %r61, 2147483647;
	xor.b32  	%r63, %r62, 2139095040;
	mov.b32 	%f471, %r63;
	bra.uni 	$L__BB3_42;
$L__BB3_41:
	mov.f32 	%f190, 0fBFC00000;
	add.rn.f32 	%f471, %f57, %f190;
$L__BB3_42:
	mul.f32 	%f191, %f471, 0f80000000;
	add.s64 	%rd23, %rd4, %rd20;
	st.global.f32 	[%rd23], %f191;
	fma.rn.f32 	%f192, %f191, 0f00000000, 0f00000000;
	add.s64 	%rd24, %rd3, %rd20;
	st.global.f32 	[%rd24], %f192;
	add.s32 	%r105, %r105, %r3;
	setp.lt.s32 	%p25, %r105, %r34;
	@%p25 bra 	$L__BB3_35;
	bra.uni 	$L__BB3_51;
$L__BB3_43:
	mul.wide.s32 	%rd15, %r105, 4;
	add.s64 	%rd16, %rd5, %rd15;
	ld.global.f32 	%f72, [%rd16];
	add.f32 	%f63, %f70, %f72;
	abs.f32 	%f64, %f63;
	setp.eq.f32 	%p3, %f63, 0f3F800000;
	mov.f32 	%f472, 0f3F800000;
	@%p3 bra 	$L__BB3_50;
	setp.num.f32 	%p4, %f64, %f64;
	@%p4 bra 	$L__BB3_46;
	mov.f32 	%f129, 0fBFC00000;
	add.rn.f32 	%f472, %f63, %f129;
	bra.uni 	$L__BB3_50;
$L__BB3_46:
	setp.neu.f32 	%p5, %f63, 0f00000000;
	setp.neu.f32 	%p6, %f64, 0f7F800000;
	and.pred  	%p7, %p5, %p6;
	@%p7 bra 	$L__BB3_48;
	add.f32 	%f128, %f63, %f63;
	mov.b32 	%r49, %f128;
	and.b32  	%r50, %r49, 2147483647;
	xor.b32  	%r51, %r50, 2139095040;
	mov.b32 	%f472, %r51;
	bra.uni 	$L__BB3_50;
$L__BB3_48:
	setp.lt.f32 	%p8, %f64, 0f00800000;
	mul.f32 	%f73, %f64, 0f4B800000;
	selp.f32 	%f74, %f73, %f64, %p8;
	mov.b32 	%r40, %f74;
	add.s32 	%r41, %r40, -1060439283;
	and.b32  	%r42, %r41, -8388608;
	sub.s32 	%r43, %r40, %r42;
	mov.b32 	%f75, %r43;
	cvt.rn.f32.s32 	%f76, %r42;
	selp.f32 	%f77, 0fC1C00000, 0f00000000, %p8;
	fma.rn.f32 	%f78, %f76, 0f34000000, %f77;
	add.f32 	%f79, %f75, 0fBF800000;
	add.f32 	%f80, %f75, 0f3F800000;
	rcp.approx.ftz.f32 	%f81, %f80;
	add.f32 	%f82, %f79, %f79;
	mul.f32 	%f83, %f82, %f81;
	mul.f32 	%f84, %f83, %f83;
	neg.f32 	%f85, %f83;
	sub.f32 	%f86, %f79, %f83;
	add.f32 	%f87, %f86, %f86;
	fma.rn.f32 	%f88, %f85, %f79, %f87;
	mul.rn.f32 	%f89, %f81, %f88;
	fma.rn.f32 	%f90, %f84, 0f3A2C32E4, 0f3B52E7DB;
	fma.rn.f32 	%f91, %f90, %f84, 0f3C93BB73;
	fma.rn.f32 	%f92, %f91, %f84, 0f3DF6384F;
	mul.rn.f32 	%f93, %f92, %f84;
	fma.rn.f32 	%f94, %f83, 0f3FB8AA3B, %f78;
	mul.f32 	%f95, %f93, 0f40400000;
	sub.f32 	%f96, %f78, %f94;
	fma.rn.f32 	%f97, %f83, 0f3FB8AA3B, %f96;
	fma.rn.f32 	%f98, %f89, 0f3FB8AA3B, %f97;
	fma.rn.f32 	%f99, %f83, 0f32A55E34, %f98;
	fma.rn.f32 	%f100, %f95, %f89, %f99;
	fma.rn.f32 	%f101, %f93, %f83, %f100;
	add.rn.f32 	%f102, %f94, %f101;
	mov.f32 	%f103, 0fBFC00000;
	mul.rn.f32 	%f104, %f102, %f103;
	cvt.rni.f32.f32 	%f105, %f104;
	sub.f32 	%f106, %f104, %f105;
	neg.f32 	%f107, %f104;
	fma.rn.f32 	%f108, %f102, 0fBFC00000, %f107;
	neg.f32 	%f109, %f94;
	add.rn.f32 	%f110, %f102, %f109;
	neg.f32 	%f111, %f110;
	add.rn.f32 	%f112, %f101, %f111;
	fma.rn.f32 	%f113, %f112, 0fBFC00000, %f108;
	add.f32 	%f114, %f106, %f113;
	setp.gt.f32 	%p9, %f105, 0f00000000;
	selp.b32 	%r44, 0, -2097152000, %p9;
	setp.geu.f32 	%p10, %f63, 0f00000000;
	setp.lt.f32 	%p11, %f104, 0f00000000;
	selp.f32 	%f115, 0f00000000, 0f7F800000, %p11;
	abs.f32 	%f116, %f104;
	setp.gt.f32 	%p12, %f116, 0f43180000;
	cvt.rzi.s32.f32 	%r45, %f105;
	shl.b32 	%r46, %r45, 23;
	sub.s32 	%r47, %r46, %r44;
	mov.b32 	%f117, %r47;
	add.s32 	%r48, %r44, 2130706432;
	mov.b32 	%f118, %r48;
	fma.rn.f32 	%f119, %f114, 0f391FCB8E, 0f3AAF85ED;
	fma.rn.f32 	%f120, %f119, %f114, 0f3C1D9856;
	fma.rn.f32 	%f121, %f120, %f114, 0f3D6357BB;
	fma.rn.f32 	%f122, %f121, %f114, 0f3E75FDEC;
	fma.rn.f32 	%f123, %f122, %f114, 0f3F317218;
	fma.rn.f32 	%f124, %f123, %f114, 0f3F800000;
	mul.f32 	%f125, %f124, %f118;
	mul.f32 	%f126, %f125, %f117;
	selp.f32 	%f472, %f115, %f126, %p12;
	@%p10 bra 	$L__BB3_50;
	mov.f32 	%f472, 0f7FFFFFFF;
$L__BB3_50:
	mul.f32 	%f130, %f472, 0f80000000;
	add.s64 	%rd18, %rd4, %rd15;
	st.global.f32 	[%rd18], %f130;
	fma.rn.f32 	%f131, %f130, 0f00000000, 0f00000000;
	add.s64 	%rd19, %rd3, %rd15;
	st.global.f32 	[%rd19], %f131;
	add.s32 	%r105, %r105, %r3;
	setp.lt.s32 	%p13, %r105, %r34;
	@%p13 bra 	$L__BB3_43;
$L__BB3_51:
	ret;

}
	// .globl	computeDiff
.visible .entry computeDiff(
	.param .u64 .ptr .align 1 computeDiff_param_0,
	.param .u64 .ptr .align 1 computeDiff_param_1,
	.param .u64 .ptr .align 1 computeDiff_param_2,
	.param .u64 .ptr .align 1 computeDiff_param_3,
	.param .u64 .ptr .align 1 computeDiff_param_4,
	.param .u64 .ptr .align 1 computeDiff_param_5,
	.param .f32 computeDiff_param_6,
	.param .u32 computeDiff_param_7,
	.param .u32 computeDiff_param_8,
	.param .u32 computeDiff_param_9,
	.param .u32 computeDiff_param_10
)
{
	.reg .pred 	%p<13>;
	.reg .b32 	%r<52>;
	.reg .b32 	%f<82>;
	.reg .b64 	%rd<36>;
	.reg .b64 	%fd<80>;

	ld.param.u64 	%rd9, [computeDiff_param_0];
	ld.param.u64 	%rd10, [computeDiff_param_5];
	ld.param.f32 	%f3, [computeDiff_param_6];
	ld.param.u32 	%r27, [computeDiff_param_7];
	ld.param.u32 	%r28, [computeDiff_param_8];
	ld.param.u32 	%r29, [computeDiff_param_9];
	ld.param.u32 	%r30, [computeDiff_param_10];
	cvta.to.global.u64 	%rd1, %rd9;
	cvta.to.global.u64 	%rd2, %rd10;
	mov.u32 	%r31, %ctaid.x;
	mov.u32 	%r1, %ntid.x;
	mov.u32 	%r32, %tid.x;
	mad.lo.s32 	%r44, %r31, %r1, %r32;
	setp.ge.s32 	%p1, %r44, %r28;
	@%p1 bra 	$L__BB4_18;
	cvt.f64.f32 	%fd1, %f3;
	min.s32 	%r33, %r27, %r29;
	min.s32 	%r34, %r33, %r30;
	setp.lt.s32 	%p2, %r34, 1;
	@%p2 bra 	$L__BB4_18;
	and.b32  	%r3, %r30, 7;
	add.s32 	%r4, %r3, -1;
	and.b32  	%r5, %r30, 3;
	and.b32  	%r6, %r30, 2147483640;
	and.b32  	%r7, %r30, 1;
	neg.s32 	%r8, %r6;
	add.s64 	%rd3, %rd2, 16;
	add.s64 	%rd4, %rd1, 16;
	mov.u32 	%r35, %nctaid.x;
	mul.lo.s32 	%r9, %r1, %r35;
$L__BB4_3:
	ld.param.u64 	%rd35, [computeDiff_param_4];
	ld.param.u64 	%rd34, [computeDiff_param_3];
	ld.param.u64 	%rd33, [computeDiff_param_2];
	ld.param.u64 	%rd32, [computeDiff_param_1];
	cvta.to.global.u64 	%rd11, %rd32;
	mul.wide.s32 	%rd12, %r44, 4;
	add.s64 	%rd13, %rd11, %rd12;
	cvta.to.global.u64 	%rd14, %rd33;
	add.s64 	%rd15, %rd14, %rd12;
	cvta.to.global.u64 	%rd16, %rd35;
	add.s64 	%rd17, %rd16, %rd12;
	ld.global.f32 	%f1, [%rd17];
	cvta.to.global.u64 	%rd18, %rd34;
	add.s64 	%rd19, %rd18, %rd12;
	ld.global.f32 	%f2, [%rd19];
	ld.global.f32 	%f4, [%rd15];
	ld.global.f32 	%f5, [%rd13];
	cvt.f64.f32 	%fd4, %f5;
	add.f64 	%fd2, %fd4, %fd4;
	mul.f32 	%f6, %f3, %f4;
	cvt.f64.f32 	%fd3, %f6;
	mov.b32 	%r45, 0;
$L__BB4_4:
	mad.lo.s32 	%r38, %r45, %r28, %r44;
	mul.lo.s32 	%r12, %r38, %r29;
	mov.b32 	%r46, 0;
$L__BB4_5:
	setp.lt.u32 	%p3, %r30, 8;
	add.s32 	%r40, %r12, %r46;
	mul.lo.s32 	%r14, %r40, %r30;
	mov.b32 	%r50, 0;
	mov.u32 	%r47, %r14;
	mov.u32 	%r48, %r8;
	@%p3 bra 	$L__BB4_7;
$L__BB4_6:
	.pragma "nounroll";
	mul.wide.s32 	%rd20, %r47, 4;
	add.s64 	%rd21, %rd3, %rd20;
	add.s64 	%rd22, %rd4, %rd20;
	ld.global.f32 	%f7, [%rd21+-16];
	div.rn.f32 	%f8, %f7, %f1;
	cvt.f64.f32 	%fd5, %f8;
	ld.global.f32 	%f9, [%rd22+-16];
	sub.f32 	%f10, %f9, %f2;
	cvt.f64.f32 	%fd6, %f10;
	mul.f64 	%fd7, %fd2, %fd6;
	fma.rn.f64 	%fd8, %fd7, %fd1, %fd5;
	add.f64 	%fd9, %fd8, %fd3;
	cvt.rn.f32.f64 	%f11, %fd9;
	st.global.f32 	[%rd21+-16], %f11;
	ld.global.f32 	%f12, [%rd21+-12];
	div.rn.f32 	%f13, %f12, %f1;
	cvt.f64.f32 	%fd10, %f13;
	ld.global.f32 	%f14, [%rd22+-12];
	sub.f32 	%f15, %f14, %f2;
	cvt.f64.f32 	%fd11, %f15;
	mul.f64 	%fd12, %fd2, %fd11;
	fma.rn.f64 	%fd13, %fd12, %fd1, %fd10;
	add.f64 	%fd14, %fd13, %fd3;
	cvt.rn.f32.f64 	%f16, %fd14;
	st.global.f32 	[%rd21+-12], %f16;
	ld.global.f32 	%f17, [%rd21+-8];
	div.rn.f32 	%f18, %f17, %f1;
	cvt.f64.f32 	%fd15, %f18;
	ld.global.f32 	%f19, [%rd22+-8];
	sub.f32 	%f20, %f19, %f2;
	cvt.f64.f32 	%fd16, %f20;
	mul.f64 	%fd17, %fd2, %fd16;
	fma.rn.f64 	%fd18, %fd17, %fd1, %fd15;
	add.f64 	%fd19, %fd18, %fd3;
	cvt.rn.f32.f64 	%f21, %fd19;
	st.global.f32 	[%rd21+-8], %f21;
	ld.global.f32 	%f22, [%rd21+-4];
	div.rn.f32 	%f23, %f22, %f1;
	cvt.f64.f32 	%fd20, %f23;
	ld.global.f32 	%f24, [%rd22+-4];
	sub.f32 	%f25, %f24, %f2;
	cvt.f64.f32 	%fd21, %f25;
	mul.f64 	%fd22, %fd2, %fd21;
	fma.rn.f64 	%fd23, %fd22, %fd1, %fd20;
	add.f64 	%fd24, %fd23, %fd3;
	cvt.rn.f32.f64 	%f26, %fd24;
	st.global.f32 	[%rd21+-4], %f26;
	ld.global.f32 	%f27, [%rd21];
	div.rn.f32 	%f28, %f27, %f1;
	cvt.f64.f32 	%fd25, %f28;
	ld.global.f32 	%f29, [%rd22];
	sub.f32 	%f30, %f29, %f2;
	cvt.f64.f32 	%fd26, %f30;
	mul.f64 	%fd27, %fd2, %fd26;
	fma.rn.f64 	%fd28, %fd27, %fd1, %fd25;
	add.f64 	%fd29, %fd28, %fd3;
	cvt.rn.f32.f64 	%f31, %fd29;
	st.global.f32 	[%rd21], %f31;
	ld.global.f32 	%f32, [%rd21+4];
	div.rn.f32 	%f33, %f32, %f1;
	cvt.f64.f32 	%fd30, %f33;
	ld.global.f32 	%f34, [%rd22+4];
	sub.f32 	%f35, %f34, %f2;
	cvt.f64.f32 	%fd31, %f35;
	mul.f64 	%fd32, %fd2, %fd31;
	fma.rn.f64 	%fd33, %fd32, %fd1, %fd30;
	add.f64 	%fd34, %fd33, %fd3;
	cvt.rn.f32.f64 	%f36, %fd34;
	st.global.f32 	[%rd21+4], %f36;
	ld.global.f32 	%f37, [%rd21+8];
	div.rn.f32 	%f38, %f37, %f1;
	cvt.f64.f32 	%fd35, %f38;
	ld.global.f32 	%f39, [%rd22+8];
	sub.f32 	%f40, %f39, %f2;
	cvt.f64.f32 	%fd36, %f40;
	mul.f64 	%fd37, %fd2, %fd36;
	fma.rn.f64 	%fd38, %fd37, %fd1, %fd35;
	add.f64 	%fd39, %fd38, %fd3;
	cvt.rn.f32.f64 	%f41, %fd39;
	st.global.f32 	[%rd21+8], %f41;
	ld.global.f32 	%f42, [%rd21+12];
	div.rn.f32 	%f43, %f42, %f1;
	cvt.f64.f32 	%fd40, %f43;
	ld.global.f32 	%f44, [%rd22+12];
	sub.f32 	%f45, %f44, %f2;
	cvt.f64.f32 	%fd41, %f45;
	mul.f64 	%fd42, %fd2, %fd41;
	fma.rn.f64 	%fd43, %fd42, %fd1, %fd40;
	add.f64 	%fd44, %fd43, %fd3;
	cvt.rn.f32.f64 	%f46, %fd44;
	st.global.f32 	[%rd21+12], %f46;
	add.s32 	%r48, %r48, 8;
	add.s32 	%r47, %r47, 8;
	setp.eq.s32 	%p4, %r48, 0;
	mov.u32 	%r50, %r6;
	@%p4 bra 	$L__BB4_7;
	bra.uni 	$L__BB4_6;
$L__BB4_7:
	setp.eq.s32 	%p5, %r3, 0;
	@%p5 bra 	$L__BB4_15;
	setp.lt.u32 	%p6, %r4, 3;
	@%p6 bra 	$L__BB4_10;
	add.s32 	%r41, %r50, %r14;
	mul.wide.s32 	%rd23, %r41, 4;
	add.s64 	%rd24, %rd2, %rd23;
	ld.global.f32 	%f47, [%rd24];
	div.rn.f32 	%f48, %f47, %f1;
	cvt.f64.f32 	%fd45, %f48;
	add.s64 	%rd25, %rd1, %rd23;
	ld.global.f32 	%f49, [%rd25];
	sub.f32 	%f50, %f49, %f2;
	cvt.f64.f32 	%fd46, %f50;
	mul.f64 	%fd47, %fd2, %fd46;
	fma.rn.f64 	%fd48, %fd47, %fd1, %fd45;
	add.f64 	%fd49, %fd48, %fd3;
	cvt.rn.f32.f64 	%f51, %fd49;
	st.global.f32 	[%rd24], %f51;
	ld.global.f32 	%f52, [%rd24+4];
	div.rn.f32 	%f53, %f52, %f1;
	cvt.f64.f32 	%fd50, %f53;
	ld.global.f32 	%f54, [%rd25+4];
	sub.f32 	%f55, %f54, %f2;
	cvt.f64.f32 	%fd51, %f55;
	mul.f64 	%fd52, %fd2, %fd51;
	fma.rn.f64 	%fd53, %fd52, %fd1, %fd50;
	add.f64 	%fd54, %fd53, %fd3;
	cvt.rn.f32.f64 	%f56, %fd54;
	st.global.f32 	[%rd24+4], %f56;
	ld.global.f32 	%f57, [%rd24+8];
	div.rn.f32 	%f58, %f57, %f1;
	cvt.f64.f32 	%fd55, %f58;
	ld.global.f32 	%f59, [%rd25+8];
	sub.f32 	%f60, %f59, %f2;
	cvt.f64.f32 	%fd56, %f60;
	mul.f64 	%fd57, %fd2, %fd56;
	fma.rn.f64 	%fd58, %fd57, %fd1, %fd55;
	add.f64 	%fd59, %fd58, %fd3;
	cvt.rn.f32.f64 	%f61, %fd59;
	st.global.f32 	[%rd24+8], %f61;
	ld.global.f32 	%f62, [%rd24+12];
	div.rn.f32 	%f63, %f62, %f1;
	cvt.f64.f32 	%fd60, %f63;
	ld.global.f32 	%f64, [%rd25+12];
	sub.f32 	%f65, %f64, %f2;
	cvt.f64.f32 	%fd61, %f65;
	mul.f64 	%fd62, %fd2, %fd61;
	fma.rn.f64 	%fd63, %fd62, %fd1, %fd60;
	add.f64 	%fd64, %fd63, %fd3;
	cvt.rn.f32.f64 	%f66, %fd64;
	st.global.f32 	[%rd24+12], %f66;
	add.s32 	%r50, %r50, 4;
$L__BB4_10:
	setp.eq.s32 	%p7, %r5, 0;
	@%p7 bra 	$L__BB4_15;
	setp.eq.s32 	%p8, %r5, 1;
	@%p8 bra 	$L__BB4_13;
	add.s32 	%r42, %r50, %r14;
	mul.wide.s32 	%rd26, %r42, 4;
	add.s64 	%rd27, %rd2, %rd26;
	ld.global.f32 	%f67, [%rd27];
	div.rn.f32 	%f68, %f67, %f1;
	cvt.f64.f32 	%fd65, %f68;
	add.s64 	%rd28, %rd1, %rd26;
	ld.global.f32 	%f69, [%rd28];
	sub.f32 	%f70, %f69, %f2;
	cvt.f64.f32 	%fd66, %f70;
	mul.f64 	%fd67, %fd2, %fd66;
	fma.rn.f64 	%fd68, %fd67, %fd1, %fd65;
	add.f64 	%fd69, %fd68, %fd3;
	cvt.rn.f32.f64 	%f71, %fd69;
	st.global.f32 	[%rd27], %f71;
	ld.global.f32 	%f72, [%rd27+4];
	div.rn.f32 	%f73, %f72, %f1;
	cvt.f64.f32 	%fd70, %f73;
	ld.global.f32 	%f74, [%rd28+4];
	sub.f32 	%f75, %f74, %f2;
	cvt.f64.f32 	%fd71, %f75;
	mul.f64 	%fd72, %fd2, %fd71;
	fma.rn.f64 	%fd73, %fd72, %fd1, %fd70;
	add.f64 	%fd74, %fd73, %fd3;
	cvt.rn.f32.f64 	%f76, %fd74;
	st.global.f32 	[%rd27+4], %f76;
	add.s32 	%r50, %r50, 2;
$L__BB4_13:
	setp.eq.s32 	%p9, %r7, 0;
	@%p9 bra 	$L__BB4_15;
	add.s32 	%r43, %r50, %r14;
	mul.wide.s32 	%rd29, %r43, 4;
	add.s64 	%rd30, %rd2, %rd29;
	ld.global.f32 	%f77, [%rd30];
	div.rn.f32 	%f78, %f77, %f1;
	cvt.f64.f32 	%fd75, %f78;
	add.s64 	%rd31, %rd1, %rd29;
	ld.global.f32 	%f79, [%rd31];
	sub.f32 	%f80, %f79, %f2;
	cvt.f64.f32 	%fd76, %f80;
	mul.f64 	%fd77, %fd2, %fd76;
	fma.rn.f64 	%fd78, %fd77, %fd1, %fd75;
	add.f64 	%fd79, %fd78, %fd3;
	cvt.rn.f32.f64 	%f81, %fd79;
	st.global.f32 	[%rd30], %f81;
$L__BB4_15:
	add.s32 	%r46, %r46, 1;
	setp.ne.s32 	%p10, %r46, %r29;
	@%p10 bra 	$L__BB4_5;
	add.s32 	%r45, %r45, 1;
	setp.ne.s32 	%p11, %r45, %r27;
	@%p11 bra 	$L__BB4_4;
	add.s32 	%r44, %r44, %r9;
	setp.lt.s32 	%p12, %r44, %r28;
	@%p12 bra 	$L__BB4_3;
$L__BB4_18:
	ret;

}
	// .globl	computeDgama
.visible .entry computeDgama(
	.param .u64 .ptr .align 1 computeDgama_param_0,
	.param .u64 .ptr .align 1 computeDgama_param_1,
	.param .u64 .ptr .align 1 computeDgama_param_2,
	.param .u64 .ptr .align 1 computeDgama_param_3,
	.param .u64 .ptr .align 1 computeDgama_param_4,
	.param .u64 .ptr .align 1 computeDgama_param_5,
	.param .u32 computeDgama_param_6,
	.param .u32 computeDgama_param_7,
	.param .u32 computeDgama_param_8,
	.param .u32 computeDgama_param_9
)
{
	.reg .pred 	%p<18>;
	.reg .b32 	%r<66>;
	.reg .b32 	%f<119>;
	.reg .b64 	%rd<51>;

	ld.param.u64 	%rd12, [computeDgama_param_0];
	ld.param.u64 	%rd9, [computeDgama_param_1];
	ld.param.u64 	%rd10, [computeDgama_param_2];
	ld.param.u64 	%rd13, [computeDgama_param_3];
	ld.param.u64 	%rd14, [computeDgama_param_4];
	ld.param.u32 	%r33, [computeDgama_param_7];
	ld.param.u32 	%r34, [computeDgama_param_8];
	ld.param.u32 	%r35, [computeDgama_param_9];
	cvta.to.global.u64 	%rd1, %rd14;
	cvta.to.global.u64 	%rd2, %rd13;
	cvta.to.global.u64 	%rd3, %rd12;
	cvta.to.global.u64 	%rd4, %rd10;
	cvta.to.global.u64 	%rd5, %rd9;
	mov.u32 	%r36, %ctaid.x;
	mov.u32 	%r1, %ntid.x;
	mov.u32 	%r37, %tid.x;
	mad.lo.s32 	%r64, %r36, %r1, %r37;
	setp.ge.s32 	%p1, %r64, %r33;
	@%p1 bra 	$L__BB5_23;
	ld.param.u32 	%r53, [computeDgama_param_6];
	setp.gt.s32 	%p2, %r53, 0;
	mov.u32 	%r38, %nctaid.x;
	mul.lo.s32 	%r3, %r1, %r38;
	@%p2 bra 	$L__BB5_2;
	bra.uni 	$L__BB5_22;
$L__BB5_2:
	setp.gt.s32 	%p4, %r34, 0;
	@%p4 bra 	$L__BB5_3;
	bra.uni 	$L__BB5_21;
$L__BB5_3:
	setp.gt.s32 	%p6, %r35, 0;
	@%p6 bra 	$L__BB5_4;
	bra.uni 	$L__BB5_20;
$L__BB5_4:
	and.b32  	%r4, %r35, 7;
	and.b32  	%r5, %r35, 3;
	and.b32  	%r6, %r35, 2147483640;
	and.b32  	%r7, %r35, 1;
	neg.s32 	%r8, %r6;
	add.s64 	%rd6, %rd3, 16;
	add.s64 	%rd7, %rd2, 16;
	add.s64 	%rd8, %rd1, 16;
$L__BB5_5:
	ld.param.u64 	%rd50, [computeDgama_param_5];
	cvta.to.global.u64 	%rd24, %rd50;
	mul.wide.s32 	%rd25, %r64, 4;
	add.s64 	%rd26, %rd24, %rd25;
	ld.global.f32 	%f1, [%rd26];
	mov.f32 	%f118, 0f00000000;
	mov.b32 	%r56, 0;
	mov.f32 	%f117, %f118;
$L__BB5_6:
	mad.lo.s32 	%r44, %r56, %r33, %r64;
	mul.lo.s32 	%r11, %r44, %r34;
	mov.b32 	%r57, 0;
$L__BB5_7:
	setp.lt.u32 	%p8, %r35, 8;
	add.s32 	%r46, %r11, %r57;
	mul.lo.s32 	%r13, %r46, %r35;
	mov.b32 	%r61, 0;
	mov.u32 	%r58, %r13;
	mov.u32 	%r59, %r8;
	@%p8 bra 	$L__BB5_9;
$L__BB5_8:
	.pragma "nounroll";
	mul.wide.s32 	%rd27, %r58, 4;
	add.s64 	%rd28, %rd6, %rd27;
	add.s64 	%rd29, %rd7, %rd27;
	add.s64 	%rd30, %rd8, %rd27;
	ld.global.f32 	%f32, [%rd28+-16];
	ld.global.f32 	%f33, [%rd29+-16];
	fma.rn.f32 	%f34, %f32, %f33, %f117;
	add.f32 	%f35, %f118, %f32;
	mul.f32 	%f36, %f1, %f32;
	st.global.f32 	[%rd30+-16], %f36;
	ld.global.f32 	%f37, [%rd28+-12];
	ld.global.f32 	%f38, [%rd29+-12];
	fma.rn.f32 	%f39, %f37, %f38, %f34;
	add.f32 	%f40, %f35, %f37;
	mul.f32 	%f41, %f1, %f37;
	st.global.f32 	[%rd30+-12], %f41;
	ld.global.f32 	%f42, [%rd28+-8];
	ld.global.f32 	%f43, [%rd29+-8];
	fma.rn.f32 	%f44, %f42, %f43, %f39;
	add.f32 	%f45, %f40, %f42;
	mul.f32 	%f46, %f1, %f42;
	st.global.f32 	[%rd30+-8], %f46;
	ld.global.f32 	%f47, [%rd28+-4];
	ld.global.f32 	%f48, [%rd29+-4];
	fma.rn.f32 	%f49, %f47, %f48, %f44;
	add.f32 	%f50, %f45, %f47;
	mul.f32 	%f51, %f1, %f47;
	st.global.f32 	[%rd30+-4], %f51;
	ld.global.f32 	%f52, [%rd28];
	ld.global.f32 	%f53, [%rd29];
	fma.rn.f32 	%f54, %f52, %f53, %f49;
	add.f32 	%f55, %f50, %f52;
	mul.f32 	%f56, %f1, %f52;
	st.global.f32 	[%rd30], %f56;
	ld.global.f32 	%f57, [%rd28+4];
	ld.global.f32 	%f58, [%rd29+4];
	fma.rn.f32 	%f59, %f57, %f58, %f54;
	add.f32 	%f60, %f55, %f57;
	mul.f32 	%f61, %f1, %f57;
	st.global.f32 	[%rd30+4], %f61;
	ld.global.f32 	%f62, [%rd28+8];
	ld.global.f32 	%f63, [%rd29+8];
	fma.rn.f32 	%f64, %f62, %f63, %f59;
	add.f32 	%f65, %f60, %f62;
	mul.f32 	%f66, %f1, %f62;
	st.global.f32 	[%rd30+8], %f66;
	ld.global.f32 	%f67, [%rd28+12];
	ld.global.f32 	%f68, [%rd29+12];
	fma.rn.f32 	%f117, %f67, %f68, %f64;
	add.f32 	%f118, %f65, %f67;
	mul.f32 	%f69, %f1, %f67;
	st.global.f32 	[%rd30+12], %f69;
	add.s32 	%r59, %r59, 8;
	add.s32 	%r58, %r58, 8;
	setp.eq.s32 	%p9, %r59, 0;
	mov.u32 	%r61, %r6;
	@%p9 bra 	$L__BB5_9;
	bra.uni 	$L__BB5_8;
$L__BB5_9:
	setp.eq.s32 	%p10, %r4, 0;
	@%p10 bra 	$L__BB5_17;
	add.s32 	%r47, %r4, -1;
	setp.lt.u32 	%p11, %r47, 3;
	@%p11 bra 	$L__BB5_12;
	add.s32 	%r48, %r61, %r13;
	mul.wide.s32 	%rd31, %r48, 4;
	add.s64 	%rd32, %rd3, %rd31;
	ld.global.f32 	%f71, [%rd32];
	add.s64 	%rd33, %rd2, %rd31;
	ld.global.f32 	%f72, [%rd33];
	fma.rn.f32 	%f73, %f71, %f72, %f117;
	add.f32 	%f74, %f118, %f71;
	mul.f32 	%f75, %f1, %f71;
	add.s64 	%rd34, %rd1, %rd31;
	st.global.f32 	[%rd34], %f75;
	ld.global.f32 	%f76, [%rd32+4];
	ld.global.f32 	%f77, [%rd33+4];
	fma.rn.f32 	%f78, %f76, %f77, %f73;
	add.f32 	%f79, %f74, %f76;
	mul.f32 	%f80, %f1, %f76;
	st.global.f32 	[%rd34+4], %f80;
	ld.global.f32 	%f81, [%rd32+8];
	ld.global.f32 	%f82, [%rd33+8];
	fma.rn.f32 	%f83, %f81, %f82, %f78;
	add.f32 	%f84, %f79, %f81;
	mul.f32 	%f85, %f1, %f81;
	st.global.f32 	[%rd34+8], %f85;
	ld.global.f32 	%f86, [%rd32+12];
	ld.global.f32 	%f87, [%rd33+12];
	fma.rn.f32 	%f117, %f86, %f87, %f83;
	add.f32 	%f118, %f84, %f86;
	mul.f32 	%f88, %f1, %f86;
	st.global.f32 	[%rd34+12], %f88;
	add.s32 	%r61, %r61, 4;
$L__BB5_12:
	setp.eq.s32 	%p12, %r5, 0;
	@%p12 bra 	$L__BB5_17;
	setp.eq.s32 	%p13, %r5, 1;
	@%p13 bra 	$L__BB5_15;
	add.s32 	%r49, %r61, %r13;
	mul.wide.s32 	%rd35, %r49, 4;
	add.s64 	%rd36, %rd3, %rd35;
	ld.global.f32 	%f90, [%rd36];
	add.s64 	%rd37, %rd2, %rd35;
	ld.global.f32 	%f91, [%rd37];
	fma.rn.f32 	%f92, %f90, %f91, %f117;
	add.f32 	%f93, %f118, %f90;
	mul.f32 	%f94, %f1, %f90;
	add.s64 	%rd38, %rd1, %rd35;
	st.global.f32 	[%rd38], %f94;
	ld.global.f32 	%f95, [%rd36+4];
	ld.global.f32 	%f96, [%rd37+4];
	fma.rn.f32 	%f117, %f95, %f96, %f92;
	add.f32 	%f118, %f93, %f95;
	mul.f32 	%f97, %f1, %f95;
	st.global.f32 	[%rd38+4], %f97;
	add.s32 	%r61, %r61, 2;
$L__BB5_15:
	setp.eq.s32 	%p14, %r7, 0;
	@%p14 bra 	$L__BB5_17;
	add.s32 	%r50, %r61, %r13;
	mul.wide.s32 	%rd39, %r50, 4;
	add.s64 	%rd40, %rd3, %rd39;
	ld.global.f32 	%f98, [%rd40];
	add.s64 	%rd41, %rd2, %rd39;
	ld.global.f32 	%f99, [%rd41];
	fma.rn.f32 	%f117, %f98, %f99, %f117;
	add.f32 	%f118, %f118, %f98;
	mul.f32 	%f100, %f1, %f98;
	add.s64 	%rd42, %rd1, %rd39;
	st.global.f32 	[%rd42], %f100;
$L__BB5_17:
	add.s32 	%r57, %r57, 1;
	setp.ne.s32 	%p15, %r57, %r34;
	@%p15 bra 	$L__BB5_7;
	ld.param.u32 	%r54, [computeDgama_param_6];
	add.s32 	%r56, %r56, 1;
	setp.ne.s32 	%p16, %r56, %r54;
	@%p16 bra 	$L__BB5_6;
	ld.param.u64 	%rd49, [computeDgama_param_2];
	ld.param.u64 	%rd48, [computeDgama_param_1];
	cvta.to.global.u64 	%rd43, %rd48;
	mul.wide.s32 	%rd44, %r64, 4;
	add.s64 	%rd45, %rd43, %rd44;
	st.global.f32 	[%rd45], %f117;
	cvta.to.global.u64 	%rd46, %rd49;
	add.s64 	%rd47, %rd46, %rd44;
	st.global.f32 	[%rd47], %f118;
	mov.u32 	%r51, %ntid.x;
	mov.u32 	%r52, %nctaid.x;
	mad.lo.s32 	%r64, %r51, %r52, %r64;
	setp.lt.s32 	%p17, %r64, %r33;
	@%p17 bra 	$L__BB5_5;
	bra.uni 	$L__BB5_23;
$L__BB5_20:
	mul.wide.s32 	%rd21, %r64, 4;
	add.s64 	%rd22, %rd5, %rd21;
	mov.b32 	%r41, 0;
	st.global.u32 	[%rd22], %r41;
	add.s64 	%rd23, %rd4, %rd21;
	st.global.u32 	[%rd23], %r41;
	add.s32 	%r64, %r64, %r3;
	setp.lt.s32 	%p7, %r64, %r33;
	@%p7 bra 	$L__BB5_20;
	bra.uni 	$L__BB5_23;
$L__BB5_21:
	mul.wide.s32 	%rd18, %r64, 4;
	add.s64 	%rd19, %rd5, %rd18;
	mov.b32 	%r40, 0;
	st.global.u32 	[%rd19], %r40;
	add.s64 	%rd20, %rd4, %rd18;
	st.global.u32 	[%rd20], %r40;
	add.s32 	%r64, %r64, %r3;
	setp.lt.s32 	%p5, %r64, %r33;
	@%p5 bra 	$L__BB5_21;
	bra.uni 	$L__BB5_23;
$L__BB5_22:
	mul.wide.s32 	%rd15, %r64, 4;
	add.s64 	%rd16, %rd5, %rd15;
	mov.b32 	%r39, 0;
	st.global.u32 	[%rd16], %r39;
	add.s64 	%rd17, %rd4, %rd15;
	st.global.u32 	[%rd17], %r39;
	add.s32 	%r64, %r64, %r3;
	setp.lt.s32 	%p3, %r64, %r33;
	@%p3 bra 	$L__BB5_22;
$L__BB5_23:
	ret;

}
	// .globl	computeDParams
.visible .entry computeDParams(
	.param .u64 .ptr .align 1 computeDParams_param_0,
	.param .u64 .ptr .align 1 computeDParams_param_1,
	.param .u64 .ptr .align 1 computeDParams_param_2,
	.param .u64 .ptr .align 1 computeDParams_param_3,
	.param .u32 computeDParams_param_4,
	.param .u32 computeDParams_param_5,
	.param .u32 computeDParams_param_6,
	.param .u32 computeDParams_param_7
)
{
	.reg .pred 	%p<20>;
	.reg .b32 	%r<67>;
	.reg .b32 	%f<167>;
	.reg .b64 	%rd<38>;

	ld.param.u64 	%rd10, [computeDParams_param_0];
	ld.param.u64 	%rd8, [computeDParams_param_1];
	ld.param.u64 	%rd9, [computeDParams_param_2];
	ld.param.u64 	%rd11, [computeDParams_param_3];
	ld.param.u32 	%r33, [computeDParams_param_5];
	ld.param.u32 	%r34, [computeDParams_param_6];
	ld.param.u32 	%r35, [computeDParams_param_7];
	cvta.to.global.u64 	%rd1, %rd11;
	cvta.to.global.u64 	%rd2, %rd10;
	cvta.to.global.u64 	%rd3, %rd9;
	cvta.to.global.u64 	%rd4, %rd8;
	mov.u32 	%r36, %ctaid.x;
	mov.u32 	%r1, %ntid.x;
	mov.u32 	%r37, %tid.x;
	mad.lo.s32 	%r65, %r36, %r1, %r37;
	setp.ge.s32 	%p1, %r65, %r33;
	@%p1 bra 	$L__BB6_25;
	ld.param.u32 	%r54, [computeDParams_param_4];
	setp.gt.s32 	%p2, %r54, 0;
	mov.u32 	%r38, %nctaid.x;
	mul.lo.s32 	%r3, %r1, %r38;
	@%p2 bra 	$L__BB6_2;
	bra.uni 	$L__BB6_24;
$L__BB6_2:
	setp.gt.s32 	%p4, %r34, 0;
	@%p4 bra 	$L__BB6_3;
	bra.uni 	$L__BB6_23;
$L__BB6_3:
	setp.gt.s32 	%p6, %r35, 0;
	@%p6 bra 	$L__BB6_4;
	bra.uni 	$L__BB6_22;
$L__BB6_4:
	and.b32  	%r4, %r35, 15;
	and.b32  	%r5, %r35, 7;
	and.b32  	%r6, %r35, 2147483632;
	and.b32  	%r7, %r35, 3;
	neg.s32 	%r8, %r6;
	add.s64 	%rd5, %rd2, 32;
$L__BB6_5:
	mov.f32 	%f166, 0f00000000;
	mov.b32 	%r57, 0;
	mov.f32 	%f165, %f166;
$L__BB6_6:
	mad.lo.s32 	%r44, %r57, %r33, %r65;
	mul.lo.s32 	%r11, %r44, %r34;
	mov.b32 	%r58, 0;
$L__BB6_7:
	setp.lt.u32 	%p8, %r35, 16;
	add.s32 	%r46, %r11, %r58;
	mul.lo.s32 	%r13, %r46, %r35;
	mov.b32 	%r62, 0;
	mov.u32 	%r59, %r13;
	mov.u32 	%r60, %r8;
	@%p8 bra 	$L__BB6_9;
$L__BB6_8:
	.pragma "nounroll";
	mul.wide.s32 	%rd21, %r59, 4;
	add.s64 	%rd22, %rd5, %rd21;
	add.s64 	%rd23, %rd1, %rd21;
	ld.global.f32 	%f35, [%rd22+-32];
	ld.global.f32 	%f36, [%rd23];
	fma.rn.f32 	%f37, %f35, %f36, %f165;
	add.f32 	%f38, %f166, %f35;
	ld.global.f32 	%f39, [%rd22+-28];
	ld.global.f32 	%f40, [%rd23+4];
	fma.rn.f32 	%f41, %f39, %f40, %f37;
	add.f32 	%f42, %f38, %f39;
	ld.global.f32 	%f43, [%rd22+-24];
	ld.global.f32 	%f44, [%rd23+8];
	fma.rn.f32 	%f45, %f43, %f44, %f41;
	add.f32 	%f46, %f42, %f43;
	ld.global.f32 	%f47, [%rd22+-20];
	ld.global.f32 	%f48, [%rd23+12];
	fma.rn.f32 	%f49, %f47, %f48, %f45;
	add.f32 	%f50, %f46, %f47;
	ld.global.f32 	%f51, [%rd22+-16];
	ld.global.f32 	%f52, [%rd23+16];
	fma.rn.f32 	%f53, %f51, %f52, %f49;
	add.f32 	%f54, %f50, %f51;
	ld.global.f32 	%f55, [%rd22+-12];
	ld.global.f32 	%f56, [%rd23+20];
	fma.rn.f32 	%f57, %f55, %f56, %f53;
	add.f32 	%f58, %f54, %f55;
	ld.global.f32 	%f59, [%rd22+-8];
	ld.global.f32 	%f60, [%rd23+24];
	fma.rn.f32 	%f61, %f59, %f60, %f57;
	add.f32 	%f62, %f58, %f59;
	ld.global.f32 	%f63, [%rd22+-4];
	ld.global.f32 	%f64, [%rd23+28];
	fma.rn.f32 	%f65, %f63, %f64, %f61;
	add.f32 	%f66, %f62, %f63;
	ld.global.f32 	%f67, [%rd22];
	ld.global.f32 	%f68, [%rd23+32];
	fma.rn.f32 	%f69, %f67, %f68, %f65;
	add.f32 	%f70, %f66, %f67;
	ld.global.f32 	%f71, [%rd22+4];
	ld.global.f32 	%f72, [%rd23+36];
	fma.rn.f32 	%f73, %f71, %f72, %f69;
	add.f32 	%f74, %f70, %f71;
	ld.global.f32 	%f75, [%rd22+8];
	ld.global.f32 	%f76, [%rd23+40];
	fma.rn.f32 	%f77, %f75, %f76, %f73;
	add.f32 	%f78, %f74, %f75;
	ld.global.f32 	%f79, [%rd22+12];
	ld.global.f32 	%f80, [%rd23+44];
	fma.rn.f32 	%f81, %f79, %f80, %f77;
	add.f32 	%f82, %f78, %f79;
	ld.global.f32 	%f83, [%rd22+16];
	ld.global.f32 	%f84, [%rd23+48];
	fma.rn.f32 	%f85, %f83, %f84, %f81;
	add.f32 	%f86, %f82, %f83;
	ld.global.f32 	%f87, [%rd22+20];
	ld.global.f32 	%f88, [%rd23+52];
	fma.rn.f32 	%f89, %f87, %f88, %f85;
	add.f32 	%f90, %f86, %f87;
	ld.global.f32 	%f91, [%rd22+24];
	ld.global.f32 	%f92, [%rd23+56];
	fma.rn.f32 	%f93, %f91, %f92, %f89;
	add.f32 	%f94, %f90, %f91;
	ld.global.f32 	%f95, [%rd22+28];
	ld.global.f32 	%f96, [%rd23+60];
	fma.rn.f32 	%f165, %f95, %f96, %f93;
	add.f32 	%f166, %f94, %f95;
	add.s32 	%r60, %r60, 16;
	add.s32 	%r59, %r59, 16;
	setp.eq.s32 	%p9, %r60, 0;
	mov.u32 	%r62, %r6;
	@%p9 bra 	$L__BB6_9;
	bra.uni 	$L__BB6_8;
$L__BB6_9:
	setp.eq.s32 	%p10, %r4, 0;
	@%p10 bra 	$L__BB6_19;
	add.s32 	%r47, %r4, -1;
	setp.lt.u32 	%p11, %r47, 7;
	@%p11 bra 	$L__BB6_12;
	add.s32 	%r48, %r62, %r13;
	mul.wide.s32 	%rd24, %r48, 4;
	add.s64 	%rd25, %rd2, %rd24;
	ld.global.f32 	%f98, [%rd25];
	add.s64 	%rd26, %rd1, %rd24;
	ld.global.f32 	%f99, [%rd26];
	fma.rn.f32 	%f100, %f98, %f99, %f165;
	add.f32 	%f101, %f166, %f98;
	ld.global.f32 	%f102, [%rd25+4];
	ld.global.f32 	%f103, [%rd26+4];
	fma.rn.f32 	%f104, %f102, %f103, %f100;
	add.f32 	%f105, %f101, %f102;
	ld.global.f32 	%f106, [%rd25+8];
	ld.global.f32 	%f107, [%rd26+8];
	fma.rn.f32 	%f108, %f106, %f107, %f104;
	add.f32 	%f109, %f105, %f106;
	ld.global.f32 	%f110, [%rd25+12];
	ld.global.f32 	%f111, [%rd26+12];
	fma.rn.f32 	%f112, %f110, %f111, %f108;
	add.f32 	%f113, %f109, %f110;
	ld.global.f32 	%f114, [%rd25+16];
	ld.global.f32 	%f115, [%rd26+16];
	fma.rn.f32 	%f116, %f114, %f115, %f112;
	add.f32 	%f117, %f113, %f114;
	ld.global.f32 	%f118, [%rd25+20];
	ld.global.f32 	%f119, [%rd26+20];
	fma.rn.f32 	%f120, %f118, %f119, %f116;
	add.f32 	%f121, %f117, %f118;
	ld.global.f32 	%f122, [%rd25+24];
	ld.global.f32 	%f123, [%rd26+24];
	fma.rn.f32 	%f124, %f122, %f123, %f120;
	add.f32 	%f125, %f121, %f122;
	ld.global.f32 	%f126, [%rd25+28];
	ld.global.f32 	%f127, [%rd26+28];
	fma.rn.f32 	%f165, %f126, %f127, %f124;
	add.f32 	%f166, %f125, %f126;
	add.s32 	%r62, %r62, 8;
$L__BB6_12:
	setp.eq.s32 	%p12, %r5, 0;
	@%p12 bra 	$L__BB6_19;
	add.s32 	%r49, %r5, -1;
	setp.lt.u32 	%p13, %r49, 3;
	@%p13 bra 	$L__BB6_15;
	add.s32 	%r50, %r62, %r13;
	mul.wide.s32 	%rd27, %r50, 4;
	add.s64 	%rd28, %rd2, %rd27;
	ld.global.f32 	%f129, [%rd28];
	add.s64 	%rd29, %rd1, %rd27;
	ld.global.f32 	%f130, [%rd29];
	fma.rn.f32 	%f131, %f129, %f130, %f165;
	add.f32 	%f132, %f166, %f129;
	ld.global.f32 	%f133, [%rd28+4];
	ld.global.f32 	%f134, [%rd29+4];
	fma.rn.f32 	%f135, %f133, %f134, %f131;
	add.f32 	%f136, %f132, %f133;
	ld.global.f32 	%f137, [%rd28+8];
	ld.global.f32 	%f138, [%rd29+8];
	fma.rn.f32 	%f139, %f137, %f138, %f135;
	add.f32 	%f140, %f136, %f137;
	ld.global.f32 	%f141, [%rd28+12];
	ld.global.f32 	%f142, [%rd29+12];
	fma.rn.f32 	%f165, %f141, %f142, %f139;
	add.f32 	%f166, %f140, %f141;
	add.s32 	%r62, %r62, 4;
$L__BB6_15:
	setp.eq.s32 	%p14, %r7, 0;
	@%p14 bra 	$L__BB6_19;
	setp.eq.s32 	%p15, %r7, 1;
	add.s32 	%r51, %r62, %r13;
	mul.wide.s32 	%rd30, %r51, 4;
	add.s64 	%rd6, %rd2, %rd30;
	ld.global.f32 	%f143, [%rd6];
	add.s64 	%rd7, %rd1, %rd30;
	ld.global.f32 	%f144, [%rd7];
	fma.rn.f32 	%f165, %f143, %f144, %f165;
	add.f32 	%f166, %f166, %f143;
	@%p15 bra 	$L__BB6_19;
	setp.eq.s32 	%p16, %r7, 2;
	ld.global.f32 	%f145, [%rd6+4];
	ld.global.f32 	%f146, [%rd7+4];
	fma.rn.f32 	%f165, %f145, %f146, %f165;
	add.f32 	%f166, %f166, %f145;
	@%p16 bra 	$L__BB6_19;
	ld.global.f32 	%f147, [%rd6+8];
	ld.global.f32 	%f148, [%rd7+8];
	fma.rn.f32 	%f165, %f147, %f148, %f165;
	add.f32 	%f166, %f166, %f147;
$L__BB6_19:
	add.s32 	%r58, %r58, 1;
	setp.ne.s32 	%p17, %r58, %r34;
	@%p17 bra 	$L__BB6_7;
	ld.param.u32 	%r55, [computeDParams_param_4];
	add.s32 	%r57, %r57, 1;
	setp.ne.s32 	%p18, %r57, %r55;
	@%p18 bra 	$L__BB6_6;
	ld.param.u64 	%rd37, [computeDParams_param_2];
	ld.param.u64 	%rd36, [computeDParams_param_1];
	cvta.to.global.u64 	%rd31, %rd36;
	mul.wide.s32 	%rd32, %r65, 4;
	add.s64 	%rd33, %rd31, %rd32;
	st.global.f32 	[%rd33], %f165;
	cvta.to.global.u64 	%rd34, %rd37;
	add.s64 	%rd35, %rd34, %rd32;
	st.global.f32 	[%rd35], %f166;
	mad.lo.s32 	%r65, %r1, %r38, %r65;
	setp.lt.s32 	%p19, %r65, %r33;
	@%p19 bra 	$L__BB6_5;
	bra.uni 	$L__BB6_25;
$L__BB6_22:
	mul.wide.s32 	%rd18, %r65, 4;
	add.s64 	%rd19, %rd4, %rd18;
	mov.b32 	%r41, 0;
	st.global.u32 	[%rd19], %r41;
	add.s64 	%rd20, %rd3, %rd18;
	st.global.u32 	[%rd20], %r41;
	add.s32 	%r65, %r65, %r3;
	setp.lt.s32 	%p7, %r65, %r33;
	@%p7 bra 	$L__BB6_22;
	bra.uni 	$L__BB6_25;
$L__BB6_23:
	mul.wide.s32 	%rd15, %r65, 4;
	add.s64 	%rd16, %rd4, %rd15;
	mov.b32 	%r40, 0;
	st.global.u32 	[%rd16], %r40;
	add.s64 	%rd17, %rd3, %rd15;
	st.global.u32 	[%rd17], %r40;
	add.s32 	%r65, %r65, %r3;
	setp.lt.s32 	%p5, %r65, %r33;
	@%p5 bra 	$L__BB6_23;
	bra.uni 	$L__BB6_25;
$L__BB6_24:
	mul.wide.s32 	%rd12, %r65, 4;
	add.s64 	%rd13, %rd4, %rd12;
	mov.b32 	%r39, 0;
	st.global.u32 	[%rd13], %r39;
	add.s64 	%rd14, %rd3, %rd12;
	st.global.u32 	[%rd14], %r39;
	add.s32 	%r65, %r65, %r3;
	setp.lt.s32 	%p3, %r65, %r33;
	@%p3 bra 	$L__BB6_24;
$L__BB6_25:
	ret;

}
	// .globl	meanDelta
.visible .entry meanDelta(
	.param .u64 .ptr .align 1 meanDelta_param_0,
	.param .u64 .ptr .align 1 meanDelta_param_1,
	.param .u64 .ptr .align 1 meanDelta_param_2,
	.param .u64 .ptr .align 1 meanDelta_param_3,
	.param .u32 meanDelta_param_4,
	.param .u32 meanDelta_param_5,
	.param .u32 meanDelta_param_6,
	.param .u32 meanDelta_param_7,
	.param .f32 meanDelta_param_8
)
{
	.reg .pred 	%p<18>;
	.reg .b32 	%r<66>;
	.reg .b32 	%f<119>;
	.reg .b64 	%rd<38>;

	ld.param.u64 	%rd8, [meanDelta_param_0];
	ld.param.u64 	%rd9, [meanDelta_param_1];
	ld.param.u64 	%rd6, [meanDelta_param_2];
	ld.param.u64 	%rd7, [meanDelta_param_3];
	ld.param.u32 	%r33, [meanDelta_param_5];
	ld.param.u32 	%r34, [meanDelta_param_6];
	ld.param.u32 	%r35, [meanDelta_param_7];
	ld.param.f32 	%f29, [meanDelta_param_8];
	cvta.to.global.u64 	%rd1, %rd9;
	cvta.to.global.u64 	%rd2, %rd8;
	cvta.to.global.u64 	%rd3, %rd7;
	cvta.to.global.u64 	%rd4, %rd6;
	mov.u32 	%r36, %ctaid.x;
	mov.u32 	%r1, %ntid.x;
	mov.u32 	%r37, %tid.x;
	mad.lo.s32 	%r64, %r36, %r1, %r37;
	setp.ge.s32 	%p1, %r64, %r33;
	@%p1 bra 	$L__BB7_23;
	ld.param.u32 	%r53, [meanDelta_param_4];
	setp.gt.s32 	%p2, %r53, 0;
	mov.u32 	%r38, %nctaid.x;
	mul.lo.s32 	%r3, %r1, %r38;
	@%p2 bra 	$L__BB7_2;
	bra.uni 	$L__BB7_22;
$L__BB7_2:
	setp.gt.s32 	%p4, %r34, 0;
	@%p4 bra 	$L__BB7_3;
	bra.uni 	$L__BB7_21;
$L__BB7_3:
	setp.gt.s32 	%p6, %r35, 0;
	@%p6 bra 	$L__BB7_4;
	bra.uni 	$L__BB7_20;
$L__BB7_4:
	and.b32  	%r4, %r35, 7;
	and.b32  	%r5, %r35, 3;
	and.b32  	%r6, %r35, 2147483640;
	and.b32  	%r7, %r35, 1;
	neg.s32 	%r8, %r6;
	add.s64 	%rd5, %rd2, 16;
$L__BB7_5:
	mov.f32 	%f118, 0f00000000;
	mov.b32 	%r56, 0;
	mov.f32 	%f117, %f118;
$L__BB7_6:
	mad.lo.s32 	%r44, %r56, %r33, %r64;
	mul.lo.s32 	%r11, %r44, %r34;
	mov.b32 	%r57, 0;
$L__BB7_7:
	setp.lt.u32 	%p8, %r35, 8;
	add.s32 	%r46, %r11, %r57;
	mul.lo.s32 	%r13, %r46, %r35;
	mov.b32 	%r61, 0;
	mov.u32 	%r58, %r13;
	mov.u32 	%r59, %r8;
	@%p8 bra 	$L__BB7_9;
$L__BB7_8:
	.pragma "nounroll";
	mul.wide.s32 	%rd19, %r58, 4;
	add.s64 	%rd20, %rd5, %rd19;
	add.s64 	%rd21, %rd1, %rd19;
	ld.global.f32 	%f32, [%rd20+-16];
	fma.rn.f32 	%f33, %f29, %f32, %f117;
	ld.global.f32 	%f34, [%rd21];
	mul.f32 	%f35, %f32, %f34;
	fma.rn.f32 	%f36, %f29, %f35, %f118;
	ld.global.f32 	%f37, [%rd20+-12];
	fma.rn.f32 	%f38, %f29, %f37, %f33;
	ld.global.f32 	%f39, [%rd21+4];
	mul.f32 	%f40, %f37, %f39;
	fma.rn.f32 	%f41, %f29, %f40, %f36;
	ld.global.f32 	%f42, [%rd20+-8];
	fma.rn.f32 	%f43, %f29, %f42, %f38;
	ld.global.f32 	%f44, [%rd21+8];
	mul.f32 	%f45, %f42, %f44;
	fma.rn.f32 	%f46, %f29, %f45, %f41;
	ld.global.f32 	%f47, [%rd20+-4];
	fma.rn.f32 	%f48, %f29, %f47, %f43;
	ld.global.f32 	%f49, [%rd21+12];
	mul.f32 	%f50, %f47, %f49;
	fma.rn.f32 	%f51, %f29, %f50, %f46;
	ld.global.f32 	%f52, [%rd20];
	fma.rn.f32 	%f53, %f29, %f52, %f48;
	ld.global.f32 	%f54, [%rd21+16];
	mul.f32 	%f55, %f52, %f54;
	fma.rn.f32 	%f56, %f29, %f55, %f51;
	ld.global.f32 	%f57, [%rd20+4];
	fma.rn.f32 	%f58, %f29, %f57, %f53;
	ld.global.f32 	%f59, [%rd21+20];
	mul.f32 	%f60, %f57, %f59;
	fma.rn.f32 	%f61, %f29, %f60, %f56;
	ld.global.f32 	%f62, [%rd20+8];
	fma.rn.f32 	%f63, %f29, %f62, %f58;
	ld.global.f32 	%f64, [%rd21+24];
	mul.f32 	%f65, %f62, %f64;
	fma.rn.f32 	%f66, %f29, %f65, %f61;
	ld.global.f32 	%f67, [%rd20+12];
	fma.rn.f32 	%f117, %f29, %f67, %f63;
	ld.global.f32 	%f68, [%rd21+28];
	mul.f32 	%f69, %f67, %f68;
	fma.rn.f32 	%f118, %f29, %f69, %f66;
	add.s32 	%r59, %r59, 8;
	add.s32 	%r58, %r58, 8;
	setp.eq.s32 	%p9, %r59, 0;
	mov.u32 	%r61, %r6;
	@%p9 bra 	$L__BB7_9;
	bra.uni 	$L__BB7_8;
$L__BB7_9:
	setp.eq.s32 	%p10, %r4, 0;
	@%p10 bra 	$L__BB7_17;
	add.s32 	%r47, %r4, -1;
	setp.lt.u32 	%p11, %r47, 3;
	@%p11 bra 	$L__BB7_12;
	add.s32 	%r48, %r61, %r13;
	mul.wide.s32 	%rd22, %r48, 4;
	add.s64 	%rd23, %rd2, %rd22;
	ld.global.f32 	%f71, [%rd23];
	fma.rn.f32 	%f72, %f29, %f71, %f117;
	add.s64 	%rd24, %rd1, %rd22;
	ld.global.f32 	%f73, [%rd24];
	mul.f32 	%f74, %f71, %f73;
	fma.rn.f32 	%f75, %f29, %f74, %f118;
	ld.global.f32 	%f76, [%rd23+4];
	fma.rn.f32 	%f77, %f29, %f76, %f72;
	ld.global.f32 	%f78, [%rd24+4];
	mul.f32 	%f79, %f76, %f78;
	fma.rn.f32 	%f80, %f29, %f79, %f75;
	ld.global.f32 	%f81, [%rd23+8];
	fma.rn.f32 	%f82, %f29, %f81, %f77;
	ld.global.f32 	%f83, [%rd24+8];
	mul.f32 	%f84, %f81, %f83;
	fma.rn.f32 	%f85, %f29, %f84, %f80;
	ld.global.f32 	%f86, [%rd23+12];
	fma.rn.f32 	%f117, %f29, %f86, %f82;
	ld.global.f32 	%f87, [%rd24+12];
	mul.f32 	%f88, %f86, %f87;
	fma.rn.f32 	%f118, %f29, %f88, %f85;
	add.s32 	%r61, %r61, 4;
$L__BB7_12:
	setp.eq.s32 	%p12, %r5, 0;
	@%p12 bra 	$L__BB7_17;
	setp.eq.s32 	%p13, %r5, 1;
	@%p13 bra 	$L__BB7_15;
	add.s32 	%r49, %r61, %r13;
	mul.wide.s32 	%rd25, %r49, 4;
	add.s64 	%rd26, %rd2, %rd25;
	ld.global.f32 	%f90, [%rd26];
	fma.rn.f32 	%f91, %f29, %f90, %f117;
	add.s64 	%rd27, %rd1, %rd25;
	ld.global.f32 	%f92, [%rd27];
	mul.f32 	%f93, %f90, %f92;
	fma.rn.f32 	%f94, %f29, %f93, %f118;
	ld.global.f32 	%f95, [%rd26+4];
	fma.rn.f32 	%f117, %f29, %f95, %f91;
	ld.global.f32 	%f96, [%rd27+4];
	mul.f32 	%f97, %f95, %f96;
	fma.rn.f32 	%f118, %f29, %f97, %f94;
	add.s32 	%r61, %r61, 2;
$L__BB7_15:
	setp.eq.s32 	%p14, %r7, 0;
	@%p14 bra 	$L__BB7_17;
	add.s32 	%r50, %r61, %r13;
	mul.wide.s32 	%rd28, %r50, 4;
	add.s64 	%rd29, %rd2, %rd28;
	ld.global.f32 	%f98, [%rd29];
	fma.rn.f32 	%f117, %f29, %f98, %f117;
	add.s64 	%rd30, %rd1, %rd28;
	ld.global.f32 	%f99, [%rd30];
	mul.f32 	%f100, %f98, %f99;
	fma.rn.f32 	%f118, %f29, %f100, %f118;
$L__BB7_17:
	add.s32 	%r57, %r57, 1;
	setp.ne.s32 	%p15, %r57, %r34;
	@%p15 bra 	$L__BB7_7;
	ld.param.u32 	%r54, [meanDelta_param_4];
	add.s32 	%r56, %r56, 1;
	setp.ne.s32 	%p16, %r56, %r54;
	@%p16 bra 	$L__BB7_6;
	ld.param.u64 	%rd37, [meanDelta_param_3];
	ld.param.u64 	%rd36, [meanDelta_param_2];
	cvta.to.global.u64 	%rd31, %rd36;
	mul.wide.s32 	%rd32, %r64, 4;
	add.s64 	%rd33, %rd31, %rd32;
	st.global.f32 	[%rd33], %f117;
	cvta.to.global.u64 	%rd34, %rd37;
	add.s64 	%rd35, %rd34, %rd32;
	st.global.f32 	[%rd35], %f118;
	mov.u32 	%r52, %nctaid.x;
	mad.lo.s32 	%r64, %r1, %r52, %r64;
	setp.lt.s32 	%p17, %r64, %r33;
	@%p17 bra 	$L__BB7_5;
	bra.uni 	$L__BB7_23;
$L__BB7_20:
	mul.wide.s32 	%rd16, %r64, 4;
	add.s64 	%rd17, %rd4, %rd16;
	mov.b32 	%r41, 0;
	st.global.u32 	[%rd17], %r41;
	add.s64 	%rd18, %rd3, %rd16;
	st.global.u32 	[%rd18], %r41;
	add.s32 	%r64, %r64, %r3;
	setp.lt.s32 	%p7, %r64, %r33;
	@%p7 bra 	$L__BB7_20;
	bra.uni 	$L__BB7_23;
$L__BB7_21:
	mul.wide.s32 	%rd13, %r64, 4;
	add.s64 	%rd14, %rd4, %rd13;
	mov.b32 	%r40, 0;
	st.global.u32 	[%rd14], %r40;
	add.s64 	%rd15, %rd3, %rd13;
	st.global.u32 	[%rd15], %r40;
	add.s32 	%r64, %r64, %r3;
	setp.lt.s32 	%p5, %r64, %r33;
	@%p5 bra 	$L__BB7_21;
	bra.uni 	$L__BB7_23;
$L__BB7_22:
	mul.wide.s32 	%rd10, %r64, 4;
	add.s64 	%rd11, %rd4, %rd10;
	mov.b32 	%r39, 0;
	st.global.u32 	[%rd11], %r39;
	add.s64 	%rd12, %rd3, %rd10;
	st.global.u32 	[%rd12], %r39;
	add.s32 	%r64, %r64, %r3;
	setp.lt.s32 	%p3, %r64, %r33;
	@%p3 bra 	$L__BB7_22;
$L__BB7_23:
	ret;

}
	// .globl	dx_fn
.visible .entry dx_fn(
	.param .u64 .ptr .align 1 dx_fn_param_0,
	.param .u64 .ptr .align 1 dx_fn_param_1,
	.param .u64 .ptr .align 1 dx_fn_param_2,
	.param .u64 .ptr .align 1 dx_fn_param_3,
	.param .u64 .ptr .align 1 dx_fn_param_4,
	.param .u64 .ptr .align 1 dx_fn_param_5,
	.param .u32 dx_fn_param_6,
	.param .u32 dx_fn_param_7,
	.param .u32 dx_fn_param_8,
	.param .u32 dx_fn_param_9,
	.param .f32 dx_fn_param_10
)
{
	.reg .pred 	%p<13>;
	.reg .b32 	%r<52>;
	.reg .b32 	%f<167>;
	.reg .b64 	%rd<39>;

	ld.param.u64 	%rd13, [dx_fn_param_0];
	ld.param.u64 	%rd14, [dx_fn_param_1];
	ld.param.u64 	%rd15, [dx_fn_param_2];
	ld.param.u32 	%r27, [dx_fn_param_6];
	ld.param.u32 	%r28, [dx_fn_param_7];
	ld.param.u32 	%r29, [dx_fn_param_8];
	ld.param.u32 	%r30, [dx_fn_param_9];
	ld.param.f32 	%f1, [dx_fn_param_10];
	cvta.to.global.u64 	%rd1, %rd15;
	cvta.to.global.u64 	%rd2, %rd14;
	cvta.to.global.u64 	%rd3, %rd13;
	mov.u32 	%r31, %ctaid.x;
	mov.u32 	%r1, %ntid.x;
	mov.u32 	%r32, %tid.x;
	mad.lo.s32 	%r44, %r31, %r1, %r32;
	setp.ge.s32 	%p1, %r44, %r28;
	@%p1 bra 	$L__BB8_18;
	min.s32 	%r33, %r27, %r29;
	min.s32 	%r34, %r33, %r30;
	setp.lt.s32 	%p2, %r34, 1;
	@%p2 bra 	$L__BB8_18;
	and.b32  	%r3, %r30, 7;
	add.s32 	%r4, %r3, -1;
	and.b32  	%r5, %r30, 3;
	and.b32  	%r6, %r30, 2147483640;
	and.b32  	%r7, %r30, 1;
	neg.s32 	%r8, %r6;
	add.s64 	%rd4, %rd3, 16;
	add.s64 	%rd5, %rd2, 16;
	add.s64 	%rd6, %rd1, 16;
	mov.u32 	%r35, %nctaid.x;
	mul.lo.s32 	%r9, %r1, %r35;
$L__BB8_3:
	ld.param.u64 	%rd38, [dx_fn_param_5];
	ld.param.u64 	%rd37, [dx_fn_param_4];
	ld.param.u64 	%rd36, [dx_fn_param_3];
	cvta.to.global.u64 	%rd16, %rd36;
	mul.wide.s32 	%rd17, %r44, 4;
	add.s64 	%rd7, %rd16, %rd17;
	cvta.to.global.u64 	%rd18, %rd37;
	add.s64 	%rd8, %rd18, %rd17;
	cvta.to.global.u64 	%rd19, %rd38;
	add.s64 	%rd9, %rd19, %rd17;
	mov.b32 	%r45, 0;
$L__BB8_4:
	mad.lo.s32 	%r38, %r45, %r28, %r44;
	mul.lo.s32 	%r12, %r38, %r29;
	mov.b32 	%r46, 0;
$L__BB8_5:
	setp.lt.u32 	%p3, %r30, 8;
	add.s32 	%r40, %r12, %r46;
	mul.lo.s32 	%r14, %r40, %r30;
	mov.b32 	%r50, 0;
	mov.u32 	%r47, %r14;
	mov.u32 	%r48, %r8;
	@%p3 bra 	$L__BB8_7;
$L__BB8_6:
	.pragma "nounroll";
	mul.wide.s32 	%rd20, %r47, 4;
	add.s64 	%rd21, %rd4, %rd20;
	add.s64 	%rd22, %rd5, %rd20;
	add.s64 	%rd23, %rd6, %rd20;
	ld.global.f32 	%f2, [%rd21+-16];
	ld.global.f32 	%f3, [%rd7];
	sub.f32 	%f4, %f2, %f3;
	ld.global.f32 	%f5, [%rd8];
	ld.global.f32 	%f6, [%rd22+-16];
	mul.f32 	%f7, %f5, %f6;
	sub.f32 	%f8, %f4, %f7;
	ld.global.f32 	%f9, [%rd9];
	add.f32 	%f10, %f1, %f9;
	sqrt.rn.f32 	%f11, %f10;
	div.rn.f32 	%f12, %f8, %f11;
	st.global.f32 	[%rd23+-16], %f12;
	ld.global.f32 	%f13, [%rd21+-12];
	ld.global.f32 	%f14, [%rd7];
	sub.f32 	%f15, %f13, %f14;
	ld.global.f32 	%f16, [%rd8];
	ld.global.f32 	%f17, [%rd22+-12];
	mul.f32 	%f18, %f16, %f17;
	sub.f32 	%f19, %f15, %f18;
	ld.global.f32 	%f20, [%rd9];
	add.f32 	%f21, %f1, %f20;
	sqrt.rn.f32 	%f22, %f21;
	div.rn.f32 	%f23, %f19, %f22;
	st.global.f32 	[%rd23+-12], %f23;
	ld.global.f32 	%f24, [%rd21+-8];
	ld.global.f32 	%f25, [%rd7];
	sub.f32 	%f26, %f24, %f25;
	ld.global.f32 	%f27, [%rd8];
	ld.global.f32 	%f28, [%rd22+-8];
	mul.f32 	%f29, %f27, %f28;
	sub.f32 	%f30, %f26, %f29;
	ld.global.f32 	%f31, [%rd9];
	add.f32 	%f32, %f1, %f31;
	sqrt.rn.f32 	%f33, %f32;
	div.rn.f32 	%f34, %f30, %f33;
	st.global.f32 	[%rd23+-8], %f34;
	ld.global.f32 	%f35, [%rd21+-4];
	ld.global.f32 	%f36, [%rd7];
	sub.f32 	%f37, %f35, %f36;
	ld.global.f32 	%f38, [%rd8];
	ld.global.f32 	%f39, [%rd22+-4];
	mul.f32 	%f40, %f38, %f39;
	sub.f32 	%f41, %f37, %f40;
	ld.global.f32 	%f42, [%rd9];
	add.f32 	%f43, %f1, %f42;
	sqrt.rn.f32 	%f44, %f43;
	div.rn.f32 	%f45, %f41, %f44;
	st.global.f32 	[%rd23+-4], %f45;
	ld.global.f32 	%f46, [%rd21];
	ld.global.f32 	%f47, [%rd7];
	sub.f32 	%f48, %f46, %f47;
	ld.global.f32 	%f49, [%rd8];
	ld.global.f32 	%f50, [%rd22];
	mul.f32 	%f51, %f49, %f50;
	sub.f32 	%f52, %f48, %f51;
	ld.global.f32 	%f53, [%rd9];
	add.f32 	%f54, %f1, %f53;
	sqrt.rn.f32 	%f55, %f54;
	div.rn.f32 	%f56, %f52, %f55;
	st.global.f32 	[%rd23], %f56;
	ld.global.f32 	%f57, [%rd21+4];
	ld.global.f32 	%f58, [%rd7];
	sub.f32 	%f59, %f57, %f58;
	ld.global.f32 	%f60, [%rd8];
	ld.global.f32 	%f61, [%rd22+4];
	mul.f32 	%f62, %f60, %f61;
	sub.f32 	%f63, %f59, %f62;
	ld.global.f32 	%f64, [%rd9];
	add.f32 	%f65, %f1, %f64;
	sqrt.rn.f32 	%f66, %f65;
	div.rn.f32 	%f67, %f63, %f66;
	st.global.f32 	[%rd23+4], %f67;
	ld.global.f32 	%f68, [%rd21+8];
	ld.global.f32 	%f69, [%rd7];
	sub.f32 	%f70, %f68, %f69;
	ld.global.f32 	%f71, [%rd8];
	ld.global.f32 	%f72, [%rd22+8];
	mul.f32 	%f73, %f71, %f72;
	sub.f32 	%f74, %f70, %f73;
	ld.global.f32 	%f75, [%rd9];
	add.f32 	%f76, %f1, %f75;
	sqrt.rn.f32 	%f77, %f76;
	div.rn.f32 	%f78, %f74, %f77;
	st.global.f32 	[%rd23+8], %f78;
	ld.global.f32 	%f79, [%rd21+12];
	ld.global.f32 	%f80, [%rd7];
	sub.f32 	%f81, %f79, %f80;
	ld.global.f32 	%f82, [%rd8];
	ld.global.f32 	%f83, [%rd22+12];
	mul.f32 	%f84, %f82, %f83;
	sub.f32 	%f85, %f81, %f84;
	ld.global.f32 	%f86, [%rd9];
	add.f32 	%f87, %f1, %f86;
	sqrt.rn.f32 	%f88, %f87;
	div.rn.f32 	%f89, %f85, %f88;
	st.global.f32 	[%rd23+12], %f89;
	add.s32 	%r48, %r48, 8;
	add.s32 	%r47, %r47, 8;
	setp.eq.s32 	%p4, %r48, 0;
	mov.u32 	%r50, %r6;
	@%p4 bra 	$L__BB8_7;
	bra.uni 	$L__BB8_6;
$L__BB8_7:
	setp.eq.s32 	%p5, %r3, 0;
	@%p5 bra 	$L__BB8_15;
	setp.lt.u32 	%p6, %r4, 3;
	@%p6 bra 	$L__BB8_10;
	add.s32 	%r41, %r50, %r14;
	mul.wide.s32 	%rd24, %r41, 4;
	add.s64 	%rd25, %rd3, %rd24;
	ld.global.f32 	%f90, [%rd25];
	ld.global.f32 	%f91, [%rd7];
	sub.f32 	%f92, %f90, %f91;
	ld.global.f32 	%f93, [%rd8];
	add.s64 	%rd26, %rd2, %rd24;
	ld.global.f32 	%f94, [%rd26];
	mul.f32 	%f95, %f93, %f94;
	sub.f32 	%f96, %f92, %f95;
	ld.global.f32 	%f97, [%rd9];
	add.f32 	%f98, %f1, %f97;
	sqrt.rn.f32 	%f99, %f98;
	div.rn.f32 	%f100, %f96, %f99;
	add.s64 	%rd27, %rd1, %rd24;
	st.global.f32 	[%rd27], %f100;
	ld.global.f32 	%f101, [%rd25+4];
	ld.global.f32 	%f102, [%rd7];
	sub.f32 	%f103, %f101, %f102;
	ld.global.f32 	%f104, [%rd8];
	ld.global.f32 	%f105, [%rd26+4];
	mul.f32 	%f106, %f104, %f105;
	sub.f32 	%f107, %f103, %f106;
	ld.global.f32 	%f108, [%rd9];
	add.f32 	%f109, %f1, %f108;
	sqrt.rn.f32 	%f110, %f109;
	div.rn.f32 	%f111, %f107, %f110;
	st.global.f32 	[%rd27+4], %f111;
	ld.global.f32 	%f112, [%rd25+8];
	ld.global.f32 	%f113, [%rd7];
	sub.f32 	%f114, %f112, %f113;
	ld.global.f32 	%f115, [%rd8];
	ld.global.f32 	%f116, [%rd26+8];
	mul.f32 	%f117, %f115, %f116;
	sub.f32 	%f118, %f114, %f117;
	ld.global.f32 	%f119, [%rd9];
	add.f32 	%f120, %f1, %f119;
	sqrt.rn.f32 	%f121, %f120;
	div.rn.f32 	%f122, %f118, %f121;
	st.global.f32 	[%rd27+8], %f122;
	ld.global.f32 	%f123, [%rd25+12];
	ld.global.f32 	%f124, [%rd7];
	sub.f32 	%f125, %f123, %f124;
	ld.global.f32 	%f126, [%rd8];
	ld.global.f32 	%f127, [%rd26+12];
	mul.f32 	%f128, %f126, %f127;
	sub.f32 	%f129, %f125, %f128;
	ld.global.f32 	%f130, [%rd9];
	add.f32 	%f131, %f1, %f130;
	sqrt.rn.f32 	%f132, %f131;
	div.rn.f32 	%f133, %f129, %f132;
	st.global.f32 	[%rd27+12], %f133;
	add.s32 	%r50, %r50, 4;
$L__BB8_10:
	setp.eq.s32 	%p7, %r5, 0;
	@%p7 bra 	$L__BB8_15;
	setp.eq.s32 	%p8, %r5, 1;
	@%p8 bra 	$L__BB8_13;
	add.s32 	%r42, %r50, %r14;
	mul.wide.s32 	%rd28, %r42, 4;
	add.s64 	%rd29, %rd3, %rd28;
	ld.global.f32 	%f134, [%rd29];
	ld.global.f32 	%f135, [%rd7];
	sub.f32 	%f136, %f134, %f135;
	ld.global.f32 	%f137, [%rd8];
	add.s64 	%rd30, %rd2, %rd28;
	ld.global.f32 	%f138, [%rd30];
	mul.f32 	%f139, %f137, %f138;
	sub.f32 	%f140, %f136, %f139;
	ld.global.f32 	%f141, [%rd9];
	add.f32 	%f142, %f1, %f141;
	sqrt.rn.f32 	%f143, %f142;
	div.rn.f32 	%f144, %f140, %f143;
	add.s64 	%rd31, %rd1, %rd28;
	st.global.f32 	[%rd31], %f144;
	ld.global.f32 	%f145, [%rd29+4];
	ld.global.f32 	%f146, [%rd7];
	sub.f32 	%f147, %f145, %f146;
	ld.global.f32 	%f148, [%rd8];
	ld.global.f32 	%f149, [%rd30+4];
	mul.f32 	%f150, %f148, %f149;
	sub.f32 	%f151, %f147, %f150;
	ld.global.f32 	%f152, [%rd9];
	add.f32 	%f153, %f1, %f152;
	sqrt.rn.f32 	%f154, %f153;
	div.rn.f32 	%f155, %f151, %f154;
	st.global.f32 	[%rd31+4], %f155;
	add.s32 	%r50, %r50, 2;
$L__BB8_13:
	setp.eq.s32 	%p9, %r7, 0;
	@%p9 bra 	$L__BB8_15;
	add.s32 	%r43, %r50, %r14;
	mul.wide.s32 	%rd32, %r43, 4;
	add.s64 	%rd33, %rd3, %rd32;
	ld.global.f32 	%f156, [%rd33];
	ld.global.f32 	%f157, [%rd7];
	sub.f32 	%f158, %f156, %f157;
	ld.global.f32 	%f159, [%rd8];
	add.s64 	%rd34, %rd2, %rd32;
	ld.global.f32 	%f160, [%rd34];
	mul.f32 	%f161, %f159, %f160;
	sub.f32 	%f162, %f158, %f161;
	ld.global.f32 	%f163, [%rd9];
	add.f32 	%f164, %f1, %f163;
	sqrt.rn.f32 	%f165, %f164;
	div.rn.f32 	%f166, %f162, %f165;
	add.s64 	%rd35, %rd1, %rd32;
	st.global.f32 	[%rd35], %f166;
$L__BB8_15:
	add.s32 	%r46, %r46, 1;
	setp.ne.s32 	%p10, %r46, %r29;
	@%p10 bra 	$L__BB8_5;
	add.s32 	%r45, %r45, 1;
	setp.ne.s32 	%p11, %r45, %r27;
	@%p11 bra 	$L__BB8_4;
	add.s32 	%r44, %r44, %r9;
	setp.lt.s32 	%p12, %r44, %r28;
	@%p12 bra 	$L__BB8_3;
$L__BB8_18:
	ret;

}
	// .globl	normalize_kernel
.visible .entry normalize_kernel(
	.param .u32 normalize_kernel_param_0,
	.param .u64 .ptr .align 1 normalize_kernel_param_1,
	.param .u64 .ptr .align 1 normalize_kernel_param_2,
	.param .u64 .ptr .align 1 normalize_kernel_param_3,
	.param .u64 .ptr .align 1 normalize_kernel_param_4,
	.param .u64 .ptr .align 1 normalize_kernel_param_5,
	.param .u64 .ptr .align 1 normalize_kernel_param_6,
	.param .u64 .ptr .align 1 normalize_kernel_param_7,
	.param .u32 normalize_kernel_param_8,
	.param .u32 normalize_kernel_param_9,
	.param .u32 normalize_kernel_param_10,
	.param .f32 normalize_kernel_param_11
)
{
	.reg .pred 	%p<2>;
	.reg .b32 	%r<13>;
	.reg .b32 	%f<12>;
	.reg .b64 	%rd<26>;

	ld.param.u32 	%r4, [normalize_kernel_param_0];
	ld.param.u64 	%rd2, [normalize_kernel_param_2];
	ld.param.u64 	%rd4, [normalize_kernel_param_4];
	ld.param.u64 	%rd5, [normalize_kernel_param_5];
	ld.param.u64 	%rd6, [normalize_kernel_param_6];
	ld.param.u64 	%rd7, [normalize_kernel_param_7];
	ld.param.u32 	%r2, [normalize_kernel_param_9];
	ld.param.u32 	%r3, [normalize_kernel_param_10];
	ld.param.f32 	%f1, [normalize_kernel_param_11];
	mov.u32 	%r5, %ctaid.x;
	mov.u32 	%r6, %ctaid.y;
	mov.u32 	%r7, %nctaid.x;
	mad.lo.s32 	%r8, %r6, %r7, %r5;
	mov.u32 	%r9, %ntid.x;
	mov.u32 	%r10, %tid.x;
	mad.lo.s32 	%r1, %r8, %r9, %r10;
	setp.ge.s32 	%p1, %r1, %r4;
	@%p1 bra 	$L__BB9_2;
	ld.param.u64 	%rd25, [normalize_kernel_param_3];
	ld.param.u64 	%rd24, [normalize_kernel_param_1];
	cvta.to.global.u64 	%rd8, %rd24;
	cvta.to.global.u64 	%rd9, %rd4;
	cvta.to.global.u64 	%rd10, %rd5;
	cvta.to.global.u64 	%rd11, %rd2;
	cvta.to.global.u64 	%rd12, %rd6;
	cvta.to.global.u64 	%rd13, %rd7;
	cvta.to.global.u64 	%rd14, %rd25;
	div.s32 	%r11, %r1, %r3;
	rem.s32 	%r12, %r11, %r2;
	mul.wide.s32 	%rd15, %r1, 4;
	add.s64 	%rd16, %rd8, %rd15;
	ld.global.f32 	%f2, [%rd16];
	mul.wide.s32 	%rd17, %r12, 4;
	add.s64 	%rd18, %rd9, %rd17;
	ld.global.f32 	%f3, [%rd18];
	sub.f32 	%f4, %f2, %f3;
	add.s64 	%rd19, %rd10, %rd17;
	ld.global.f32 	%f5, [%rd19];
	add.f32 	%f6, %f1, %f5;
	sqrt.rn.f32 	%f7, %f6;
	div.rn.f32 	%f8, %f4, %f7;
	add.s64 	%rd20, %rd11, %rd15;
	st.global.f32 	[%rd20], %f8;
	add.s64 	%rd21, %rd12, %rd17;
	ld.global.f32 	%f9, [%rd21];
	add.s64 	%rd22, %rd13, %rd17;
	ld.global.f32 	%f10, [%rd22];
	fma.rn.f32 	%f11, %f8, %f9, %f10;
	add.s64 	%rd23, %rd14, %rd15;
	st.global.f32 	[%rd23], %f11;
$L__BB9_2:
	ret;

}
	// .globl	dgama_kernel
.visible .entry dgama_kernel(
	.param .u64 .ptr .align 1 dgama_kernel_param_0,
	.param .u64 .ptr .align 1 dgama_kernel_param_1,
	.param .u32 dgama_kernel_param_2,
	.param .u32 dgama_kernel_param_3,
	.param .u32 dgama_kernel_param_4,
	.param .u64 .ptr .align 1 dgama_kernel_param_5
)
{
	.reg .pred 	%p<27>;
	.reg .b32 	%r<77>;
	.reg .b32 	%f<198>;
	.reg .b64 	%rd<55>;
	// demoted variable
	.shared .align 4 .b8 _ZZ12dgama_kernelE4part[4096];
	ld.param.u64 	%rd8, [dgama_kernel_param_0];
	ld.param.u64 	%rd9, [dgama_kernel_param_1];
	ld.param.u32 	%r34, [dgama_kernel_param_2];
	ld.param.u32 	%r35, [dgama_kernel_param_3];
	ld.param.u32 	%r36, [dgama_kernel_param_4];
	ld.param.u64 	%rd7, [dgama_kernel_param_5];
	cvta.to.global.u64 	%rd1, %rd8;
	cvta.to.global.u64 	%rd2, %rd9;
	mov.u32 	%r1, %ctaid.x;
	mov.u32 	%r2, %tid.x;
	mov.f32 	%f195, 0f00000000;
	min.s32 	%r37, %r34, %r36;
	setp.lt.s32 	%p1, %r37, 1;
	@%p1 bra 	$L__BB10_45;
	add.s32 	%r39, %r36, -1;
	shr.u32 	%r40, %r39, 10;
	add.s32 	%r41, %r40, 1;
	and.b32  	%r3, %r41, 7;
	add.s32 	%r4, %r3, -1;
	and.b32  	%r5, %r41, 3;
	and.b32  	%r6, %r39, 3072;
	and.b32  	%r7, %r39, 1024;
	and.b32  	%r42, %r41, 8388600;
	neg.s32 	%r8, %r42;
	mov.b32 	%r68, 0;
	mov.f32 	%f195, 0f00000000;
$L__BB10_2:
	setp.lt.u32 	%p2, %r36, 7169;
	mad.lo.s32 	%r44, %r68, %r35, %r1;
	mul.lo.s32 	%r10, %r44, %r36;
	mov.b32 	%r74, 0;
	@%p2 bra 	$L__BB10_22;
	add.s32 	%r70, %r2, %r10;
	cvt.s64.s32 	%rd10, %r10;
	cvt.u64.u32 	%rd11, %r2;
	add.s64 	%rd12, %rd11, %rd10;
	shl.b64 	%rd13, %rd12, 2;
	add.s64 	%rd54, %rd13, 16384;
	mov.b32 	%r72, 4096;
	mov.u32 	%r69, %r2;
	mov.u32 	%r71, %r8;
$L__BB10_4:
	.pragma "nounroll";
	setp.ge.s32 	%p3, %r69, %r36;
	mov.f32 	%f174, 0f00000000;
	@%p3 bra 	$L__BB10_6;
	mul.wide.s32 	%rd14, %r70, 4;
	add.s64 	%rd15, %rd2, %rd14;
	ld.global.f32 	%f62, [%rd15];
	add.s64 	%rd16, %rd1, %rd14;
	ld.global.f32 	%f63, [%rd16];
	mul.f32 	%f174, %f62, %f63;
$L__BB10_6:
	add.f32 	%f5, %f195, %f174;
	add.s32 	%r46, %r69, 1024;
	setp.ge.s32 	%p4, %r46, %r36;
	mov.f32 	%f175, 0f00000000;
	@%p4 bra 	$L__BB10_8;
	add.s64 	%rd17, %rd2, %rd54;
	ld.global.f32 	%f65, [%rd17+-12288];
	add.s64 	%rd18, %rd1, %rd54;
	ld.global.f32 	%f66, [%rd18+-12288];
	mul.f32 	%f175, %f65, %f66;
$L__BB10_8:
	add.f32 	%f8, %f5, %f175;
	add.s32 	%r47, %r69, 2048;
	setp.ge.s32 	%p5, %r47, %r36;
	mov.f32 	%f176, 0f00000000;
	@%p5 bra 	$L__BB10_10;
	add.s64 	%rd19, %rd2, %rd54;
	ld.global.f32 	%f68, [%rd19+-8192];
	add.s64 	%rd20, %rd1, %rd54;
	ld.global.f32 	%f69, [%rd20+-8192];
	mul.f32 	%f176, %f68, %f69;
$L__BB10_10:
	add.f32 	%f11, %f8, %f176;
	add.s32 	%r48, %r69, 3072;
	setp.ge.s32 	%p6, %r48, %r36;
	mov.f32 	%f177, 0f00000000;
	@%p6 bra 	$L__BB10_12;
	add.s64 	%rd21, %rd2, %rd54;
	ld.global.f32 	%f71, [%rd21+-4096];
	add.s64 	%rd22, %rd1, %rd54;
	ld.global.f32 	%f72, [%rd22+-4096];
	mul.f32 	%f177, %f71, %f72;
$L__BB10_12:
	add.f32 	%f14, %f11, %f177;
	add.s32 	%r49, %r69, 4096;
	setp.ge.s32 	%p7, %r49, %r36;
	mov.f32 	%f178, 0f00000000;
	@%p7 bra 	$L__BB10_14;
	add.s64 	%rd23, %rd2, %rd54;
	ld.global.f32 	%f74, [%rd23];
	add.s64 	%rd24, %rd1, %rd54;
	ld.global.f32 	%f75, [%rd24];
	mul.f32 	%f178, %f74, %f75;
$L__BB10_14:
	add.f32 	%f17, %f14, %f178;
	add.s32 	%r50, %r69, 5120;
	setp.ge.s32 	%p8, %r50, %r36;
	mov.f32 	%f179, 0f00000000;
	@%p8 bra 	$L__BB10_16;
	add.s64 	%rd25, %rd2, %rd54;
	ld.global.f32 	%f77, [%rd25+4096];
	add.s64 	%rd26, %rd1, %rd54;
	ld.global.f32 	%f78, [%rd26+4096];
	mul.f32 	%f179, %f77, %f78;
$L__BB10_16:
	add.f32 	%f20, %f17, %f179;
	add.s32 	%r51, %r69, 6144;
	setp.ge.s32 	%p9, %r51, %r36;
	mov.f32 	%f180, 0f00000000;
	@%p9 bra 	$L__BB10_18;
	add.s64 	%rd27, %rd2, %rd54;
	ld.global.f32 	%f80, [%rd27+8192];
	add.s64 	%rd28, %rd1, %rd54;
	ld.global.f32 	%f81, [%rd28+8192];
	mul.f32 	%f180, %f80, %f81;
$L__BB10_18:
	add.f32 	%f23, %f20, %f180;
	add.s32 	%r52, %r69, 7168;
	setp.ge.s32 	%p10, %r52, %r36;
	mov.f32 	%f181, 0f00000000;
	@%p10 bra 	$L__BB10_20;
	add.s64 	%rd29, %rd2, %rd54;
	ld.global.f32 	%f83, [%rd29+12288];
	add.s64 	%rd30, %rd1, %rd54;
	ld.global.f32 	%f84, [%rd30+12288];
	mul.f32 	%f181, %f83, %f84;
$L__BB10_20:
	add.f32 	%f195, %f23, %f181;
	add.s32 	%r72, %r72, 8192;
	add.s32 	%r71, %r71, 8;
	add.s32 	%r70, %r70, 8192;
	add.s64 	%rd54, %rd54, 32768;
	add.s32 	%r69, %r69, 8192;
	setp.ne.s32 	%p11, %r71, 0;
	@%p11 bra 	$L__BB10_4;
	add.s32 	%r74, %r72, -4096;
$L__BB10_22:
	setp.eq.s32 	%p12, %r3, 0;
	@%p12 bra 	$L__BB10_44;
	setp.lt.u32 	%p13, %r4, 3;
	@%p13 bra 	$L__BB10_33;
	add.s32 	%r22, %r74, %r2;
	add.s32 	%r23, %r22, %r10;
	setp.ge.s32 	%p14, %r22, %r36;
	mov.f32 	%f184, 0f00000000;
	@%p14 bra 	$L__BB10_26;
	mul.wide.s32 	%rd31, %r23, 4;
	add.s64 	%rd32, %rd2, %rd31;
	ld.global.f32 	%f87, [%rd32];
	add.s64 	%rd33, %rd1, %rd31;
	ld.global.f32 	%f88, [%rd33];
	mul.f32 	%f184, %f87, %f88;
$L__BB10_26:
	add.f32 	%f31, %f195, %f184;
	add.s32 	%r53, %r22, 1024;
	setp.ge.s32 	%p15, %r53, %r36;
	mov.f32 	%f185, 0f00000000;
	@%p15 bra 	$L__BB10_28;
	add.s32 	%r54, %r23, 1024;
	mul.wide.s32 	%rd34, %r54, 4;
	add.s64 	%rd35, %rd2, %rd34;
	ld.global.f32 	%f90, [%rd35];
	add.s64 	%rd36, %rd1, %rd34;
	ld.global.f32 	%f91, [%rd36];
	mul.f32 	%f185, %f90, %f91;
$L__BB10_28:
	add.f32 	%f34, %f31, %f185;
	add.s32 	%r55, %r22, 2048;
	setp.ge.s32 	%p16, %r55, %r36;
	mov.f32 	%f186, 0f00000000;
	@%p16 bra 	$L__BB10_30;
	add.s32 	%r56, %r23, 2048;
	mul.wide.s32 	%rd37, %r56, 4;
	add.s64 	%rd38, %rd2, %rd37;
	ld.global.f32 	%f93, [%rd38];
	add.s64 	%rd39, %rd1, %rd37;
	ld.global.f32 	%f94, [%rd39];
	mul.f32 	%f186, %f93, %f94;
$L__BB10_30:
	add.f32 	%f37, %f34, %f186;
	add.s32 	%r57, %r22, 3072;
	setp.ge.s32 	%p17, %r57, %r36;
	mov.f32 	%f187, 0f00000000;
	@%p17 bra 	$L__BB10_32;
	add.s32 	%r58, %r23, 3072;
	mul.wide.s32 	%rd40, %r58, 4;
	add.s64 	%rd41, %rd2, %rd40;
	ld.global.f32 	%f96, [%rd41];
	add.s64 	%rd42, %rd1, %rd40;
	ld.global.f32 	%f97, [%rd42];
	mul.f32 	%f187, %f96, %f97;
$L__BB10_32:
	add.f32 	%f195, %f37, %f187;
	add.s32 	%r74, %r74, 4096;
$L__BB10_33:
	setp.eq.s32 	%p18, %r5, 0;
	@%p18 bra 	$L__BB10_44;
	setp.eq.s32 	%p19, %r6, 0;
	@%p19 bra 	$L__BB10_40;
	add.s32 	%r26, %r74, %r2;
	add.s32 	%r27, %r26, %r10;
	setp.ge.s32 	%p20, %r26, %r36;
	mov.f32 	%f190, 0f00000000;
	@%p20 bra 	$L__BB10_37;
	mul.wide.s32 	%rd43, %r27, 4;
	add.s64 	%rd44, %rd2, %rd43;
	ld.global.f32 	%f100, [%rd44];
	add.s64 	%rd45, %rd1, %rd43;
	ld.global.f32 	%f101, [%rd45];
	mul.f32 	%f190, %f100, %f101;
$L__BB10_37:
	add.f32 	%f45, %f195, %f190;
	add.s32 	%r59, %r26, 1024;
	setp.ge.s32 	%p21, %r59, %r36;
	mov.f32 	%f191, 0f00000000;
	@%p21 bra 	$L__BB10_39;
	add.s32 	%r60, %r27, 1024;
	mul.wide.s32 	%rd46, %r60, 4;
	add.s64 	%rd47, %rd2, %rd46;
	ld.global.f32 	%f103, [%rd47];
	add.s64 	%rd48, %rd1, %rd46;
	ld.global.f32 	%f104, [%rd48];
	mul.f32 	%f191, %f103, %f104;
$L__BB10_39:
	add.f32 	%f195, %f45, %f191;
	add.s32 	%r74, %r74, 2048;
$L__BB10_40:
	setp.ne.s32 	%p22, %r7, 0;
	@%p22 bra 	$L__BB10_44;
	add.s32 	%r61, %r74, %r2;
	add.s32 	%r30, %r61, %r10;
	setp.ge.s32 	%p23, %r61, %r36;
	mov.f32 	%f194, 0f00000000;
	@%p23 bra 	$L__BB10_43;
	mul.wide.s32 	%rd49, %r30, 4;
	add.s64 	%rd50, %rd2, %rd49;
	ld.global.f32 	%f106, [%rd50];
	add.s64 	%rd51, %rd1, %rd49;
	ld.global.f32 	%f107, [%rd51];
	mul.f32 	%f194, %f106, %f107;
$L__BB10_43:
	add.f32 	%f195, %f195, %f194;
$L__BB10_44:
	add.s32 	%r68, %r68, 1;
	setp.ne.s32 	%p24, %r68, %r34;
	@%p24 bra 	$L__BB10_2;
$L__BB10_45:
	shl.b32 	%r62, %r2, 2;
	mov.u32 	%r63, _ZZ12dgama_kernelE4part;
	add.s32 	%r64, %r63, %r62;
	st.shared.f32 	[%r64], %f195;
	bar.sync 	0;
	setp.ne.s32 	%p25, %r2, 0;
	@%p25 bra 	$L__BB10_49;
	cvta.to.global.u64 	%rd52, %rd7;
	mul.wide.u32 	%rd53, %r1, 4;
	add.s64 	%rd6, %rd52, %rd53;
	mov.f32 	%f197, 0f00000000;
	mov.b32 	%r76, 64;
$L__BB10_47:
	add.s32 	%r67, %r63, %r76;
	ld.shared.f32 	%f109, [%r67+-64];
	add.f32 	%f110, %f109, %f197;
	ld.shared.f32 	%f111, [%r67+-60];
	add.f32 	%f112, %f111, %f110;
	ld.shared.f32 	%f113, [%r67+-56];
	add.f32 	%f114, %f113, %f112;
	ld.shared.f32 	%f115, [%r67+-52];
	add.f32 	%f116, %f115, %f114;
	ld.shared.f32 	%f117, [%r67+-48];
	add.f32 	%f118, %f117, %f116;
	ld.shared.f32 	%f119, [%r67+-44];
	add.f32 	%f120, %f119, %f118;
	ld.shared.f32 	%f121, [%r67+-40];
	add.f32 	%f122, %f121, %f120;
	ld.shared.f32 	%f123, [%r67+-36];
	add.f32 	%f124, %f123, %f122;
	ld.shared.f32 	%f125, [%r67+-32];
	add.f32 	%f126, %f125, %f124;
	ld.shared.f32 	%f127, [%r67+-28];
	add.f32 	%f128, %f127, %f126;
	ld.shared.f32 	%f129, [%r67+-24];
	add.f32 	%f130, %f129, %f128;
	ld.shared.f32 	%f131, [%r67+-20];
	add.f32 	%f132, %f131, %f130;
	ld.shared.f32 	%f133, [%r67+-16];
	add.f32 	%f134, %f133, %f132;
	ld.shared.f32 	%f135, [%r67+-12];
	add.f32 	%f136, %f135, %f134;
	ld.shared.f32 	%f137, [%r67+-8];
	add.f32 	%f138, %f137, %f136;
	ld.shared.f32 	%f139, [%r67+-4];
	add.f32 	%f140, %f139, %f138;
	ld.shared.f32 	%f141, [%r67];
	add.f32 	%f142, %f141, %f140;
	ld.shared.f32 	%f143, [%r67+4];
	add.f32 	%f144, %f143, %f142;
	ld.shared.f32 	%f145, [%r67+8];
	add.f32 	%f146, %f145, %f144;
	ld.shared.f32 	%f147, [%r67+12];
	add.f32 	%f148, %f147, %f146;
	ld.shared.f32 	%f149, [%r67+16];
	add.f32 	%f150, %f149, %f148;
	ld.shared.f32 	%f151, [%r67+20];
	add.f32 	%f152, %f151, %f150;
	ld.shared.f32 	%f153, [%r67+24];
	add.f32 	%f154, %f153, %f152;
	ld.shared.f32 	%f155, [%r67+28];
	add.f32 	%f156, %f155, %f154;
	ld.shared.f32 	%f157, [%r67+32];
	add.f32 	%f158, %f157, %f156;
	ld.shared.f32 	%f159, [%r67+36];
	add.f32 	%f160, %f159, %f158;
	ld.shared.f32 	%f161, [%r67+40];
	add.f32 	%f162, %f161, %f160;
	ld.shared.f32 	%f163, [%r67+44];
	add.f32 	%f164, %f163, %f162;
	ld.shared.f32 	%f165, [%r67+48];
	add.f32 	%f166, %f165, %f164;
	ld.shared.f32 	%f167, [%r67+52];
	add.f32 	%f168, %f167, %f166;
	ld.shared.f32 	%f169, [%r67+56];
	add.f32 	%f170, %f169, %f168;
	ld.shared.f32 	%f171, [%r67+60];
	add.f32 	%f197, %f171, %f170;
	add.s32 	%r76, %r76, 128;
	setp.ne.s32 	%p26, %r76, 4160;
	@%p26 bra 	$L__BB10_47;
	st.global.f32 	[%rd6], %f197;
$L__BB10_49:
	ret;

}
	// .globl	dgama_kernel2
.visible .entry dgama_kernel2(
	.param .u64 .ptr .align 1 dgama_kernel2_param_0,
	.param .u64 .ptr .align 1 dgama_kernel2_param_1,
	.param .u32 dgama_kernel2_param_2,
	.param .u32 dgama_kernel2_param_3,
	.param .u32 dgama_kernel2_param_4,
	.param .u64 .ptr .align 1 dgama_kernel2_param_5
)
{
	.reg .pred 	%p<27>;
	.reg .b32 	%r<77>;
	.reg .b32 	%f<195>;
	.reg .b64 	%rd<35>;
	// demoted variable
	.shared .align 4 .b8 _ZZ13dgama_kernel2E5local[4096];
	ld.param.u64 	%rd7, [dgama_kernel2_param_0];
	ld.param.u64 	%rd8, [dgama_kernel2_param_1];
	ld.param.u32 	%r33, [dgama_kernel2_param_2];
	ld.param.u32 	%r34, [dgama_kernel2_param_3];
	ld.param.u32 	%r35, [dgama_kernel2_param_4];
	ld.param.u64 	%rd6, [dgama_kernel2_param_5];
	cvta.to.global.u64 	%rd1, %rd7;
	cvta.to.global.u64 	%rd2, %rd8;
	mov.u32 	%r1, %tid.x;
	shl.b32 	%r36, %r1, 2;
	mov.u32 	%r37, _ZZ13dgama_kernel2E5local;
	add.s32 	%r2, %r37, %r36;
	mov.b32 	%r38, 0;
	st.shared.u32 	[%r2], %r38;
	mov.u32 	%r3, %ctaid.x;
	min.s32 	%r39, %r33, %r35;
	setp.lt.s32 	%p1, %r39, 1;
	@%p1 bra 	$L__BB11_46;
	add.s32 	%r41, %r35, -1;
	shr.u32 	%r42, %r41, 10;
	add.s32 	%r43, %r42, 1;
	and.b32  	%r4, %r43, 7;
	and.b32  	%r5, %r43, 3;
	and.b32  	%r6, %r41, 3072;
	and.b32  	%r7, %r41, 1024;
	and.b32  	%r44, %r43, 8388600;
	neg.s32 	%r8, %r44;
	mov.b32 	%r68, 0;
	mov.f32 	%f193, 0f00000000;
$L__BB11_2:
	setp.lt.u32 	%p2, %r35, 7169;
	mad.lo.s32 	%r46, %r68, %r34, %r3;
	mad.lo.s32 	%r10, %r46, %r35, %r1;
	mov.b32 	%r74, 0;
	@%p2 bra 	$L__BB11_22;
	mov.b32 	%r72, 4096;
	mov.u32 	%r69, %r10;
	mov.u32 	%r70, %r8;
	mov.u32 	%r71, %r1;
$L__BB11_4:
	.pragma "nounroll";
	mul.wide.s32 	%rd9, %r69, 4;
	add.s64 	%rd10, %rd2, %rd9;
	add.s64 	%rd3, %rd10, 16384;
	add.s64 	%rd11, %rd1, %rd9;
	add.s64 	%rd4, %rd11, 16384;
	setp.ge.s32 	%p3, %r71, %r35;
	mov.f32 	%f172, 0f00000000;
	@%p3 bra 	$L__BB11_6;
	ld.global.f32 	%f60, [%rd3+-16384];
	ld.global.f32 	%f61, [%rd4+-16384];
	mul.f32 	%f172, %f60, %f61;
$L__BB11_6:
	add.f32 	%f5, %f172, %f193;
	add.s32 	%r48, %r71, 1024;
	setp.ge.s32 	%p4, %r48, %r35;
	mov.f32 	%f173, 0f00000000;
	@%p4 bra 	$L__BB11_8;
	ld.global.f32 	%f63, [%rd3+-12288];
	ld.global.f32 	%f64, [%rd4+-12288];
	mul.f32 	%f173, %f63, %f64;
$L__BB11_8:
	add.f32 	%f8, %f173, %f5;
	add.s32 	%r49, %r71, 2048;
	setp.ge.s32 	%p5, %r49, %r35;
	mov.f32 	%f174, 0f00000000;
	@%p5 bra 	$L__BB11_10;
	ld.global.f32 	%f66, [%rd3+-8192];
	ld.global.f32 	%f67, [%rd4+-8192];
	mul.f32 	%f174, %f66, %f67;
$L__BB11_10:
	add.f32 	%f11, %f174, %f8;
	add.s32 	%r50, %r71, 3072;
	setp.ge.s32 	%p6, %r50, %r35;
	mov.f32 	%f175, 0f00000000;
	@%p6 bra 	$L__BB11_12;
	ld.global.f32 	%f69, [%rd3+-4096];
	ld.global.f32 	%f70, [%rd4+-4096];
	mul.f32 	%f175, %f69, %f70;
$L__BB11_12:
	add.f32 	%f14, %f175, %f11;
	add.s32 	%r51, %r71, 4096;
	setp.ge.s32 	%p7, %r51, %r35;
	mov.f32 	%f176, 0f00000000;
	@%p7 bra 	$L__BB11_14;
	ld.global.f32 	%f72, [%rd3];
	ld.global.f32 	%f73, [%rd4];
	mul.f32 	%f176, %f72, %f73;
$L__BB11_14:
	add.f32 	%f17, %f176, %f14;
	add.s32 	%r52, %r71, 5120;
	setp.ge.s32 	%p8, %r52, %r35;
	mov.f32 	%f177, 0f00000000;
	@%p8 bra 	$L__BB11_16;
	ld.global.f32 	%f75, [%rd3+4096];
	ld.global.f32 	%f76, [%rd4+4096];
	mul.f32 	%f177, %f75, %f76;
$L__BB11_16:
	add.f32 	%f20, %f177, %f17;
	add.s32 	%r53, %r71, 6144;
	setp.ge.s32 	%p9, %r53, %r35;
	mov.f32 	%f178, 0f00000000;
	@%p9 bra 	$L__BB11_18;
	ld.global.f32 	%f78, [%rd3+8192];
	ld.global.f32 	%f79, [%rd4+8192];
	mul.f32 	%f178, %f78, %f79;
$L__BB11_18:
	add.f32 	%f23, %f178, %f20;
	add.s32 	%r54, %r71, 7168;
	setp.ge.s32 	%p10, %r54, %r35;
	mov.f32 	%f179, 0f00000000;
	@%p10 bra 	$L__BB11_20;
	ld.global.f32 	%f81, [%rd3+12288];
	ld.global.f32 	%f82, [%rd4+12288];
	mul.f32 	%f179, %f81, %f82;
$L__BB11_20:
	add.f32 	%f193, %f179, %f23;
	add.s32 	%r72, %r72, 8192;
	add.s32 	%r71, %r71, 8192;
	add.s32 	%r70, %r70, 8;
	add.s32 	%r69, %r69, 8192;
	setp.ne.s32 	%p11, %r70, 0;
	@%p11 bra 	$L__BB11_4;
	add.s32 	%r74, %r72, -4096;
$L__BB11_22:
	setp.eq.s32 	%p12, %r4, 0;
	@%p12 bra 	$L__BB11_44;
	add.s32 	%r55, %r4, -1;
	setp.lt.u32 	%p13, %r55, 3;
	@%p13 bra 	$L__BB11_33;
	add.s32 	%r21, %r10, %r74;
	add.s32 	%r22, %r74, %r1;
	setp.ge.s32 	%p14, %r22, %r35;
	mov.f32 	%f182, 0f00000000;
	@%p14 bra 	$L__BB11_26;
	mul.wide.s32 	%rd12, %r21, 4;
	add.s64 	%rd13, %rd2, %rd12;
	ld.global.f32 	%f85, [%rd13];
	add.s64 	%rd14, %rd1, %rd12;
	ld.global.f32 	%f86, [%rd14];
	mul.f32 	%f182, %f85, %f86;
$L__BB11_26:
	add.f32 	%f31, %f182, %f193;
	add.s32 	%r56, %r22, 1024;
	setp.ge.s32 	%p15, %r56, %r35;
	mov.f32 	%f183, 0f00000000;
	@%p15 bra 	$L__BB11_28;
	add.s32 	%r57, %r21, 1024;
	mul.wide.s32 	%rd15, %r57, 4;
	add.s64 	%rd16, %rd2, %rd15;
	ld.global.f32 	%f88, [%rd16];
	add.s64 	%rd17, %rd1, %rd15;
	ld.global.f32 	%f89, [%rd17];
	mul.f32 	%f183, %f88, %f89;
$L__BB11_28:
	add.f32 	%f34, %f183, %f31;
	add.s32 	%r58, %r22, 2048;
	setp.ge.s32 	%p16, %r58, %r35;
	mov.f32 	%f184, 0f00000000;
	@%p16 bra 	$L__BB11_30;
	add.s32 	%r59, %r21, 2048;
	mul.wide.s32 	%rd18, %r59, 4;
	add.s64 	%rd19, %rd2, %rd18;
	ld.global.f32 	%f91, [%rd19];
	add.s64 	%rd20, %rd1, %rd18;
	ld.global.f32 	%f92, [%rd20];
	mul.f32 	%f184, %f91, %f92;
$L__BB11_30:
	add.f32 	%f37, %f184, %f34;
	add.s32 	%r60, %r22, 3072;
	setp.ge.s32 	%p17, %r60, %r35;
	mov.f32 	%f185, 0f00000000;
	@%p17 bra 	$L__BB11_32;
	add.s32 	%r61, %r21, 3072;
	mul.wide.s32 	%rd21, %r61, 4;
	add.s64 	%rd22, %rd2, %rd21;
	ld.global.f32 	%f94, [%rd22];
	add.s64 	%rd23, %rd1, %rd21;
	ld.global.f32 	%f95, [%rd23];
	mul.f32 	%f185, %f94, %f95;
$L__BB11_32:
	add.f32 	%f193, %f185, %f37;
	add.s32 	%r74, %r74, 4096;
$L__BB11_33:
	setp.eq.s32 	%p18, %r5, 0;
	@%p18 bra 	$L__BB11_44;
	setp.eq.s32 	%p19, %r6, 0;
	@%p19 bra 	$L__BB11_40;
	add.s32 	%r25, %r10, %r74;
	add.s32 	%r26, %r74, %r1;
	setp.ge.s32 	%p20, %r26, %r35;
	mov.f32 	%f188, 0f00000000;
	@%p20 bra 	$L__BB11_37;
	mul.wide.s32 	%rd24, %r25, 4;
	add.s64 	%rd25, %rd2, %rd24;
	ld.global.f32 	%f98, [%rd25];
	add.s64 	%rd26, %rd1, %rd24;
	ld.global.f32 	%f99, [%rd26];
	mul.f32 	%f188, %f98, %f99;
$L__BB11_37:
	add.f32 	%f45, %f188, %f193;
	add.s32 	%r62, %r26, 1024;
	setp.ge.s32 	%p21, %r62, %r35;
	mov.f32 	%f189, 0f00000000;
	@%p21 bra 	$L__BB11_39;
	add.s32 	%r63, %r25, 1024;
	mul.wide.s32 	%rd27, %r63, 4;
	add.s64 	%rd28, %rd2, %rd27;
	ld.global.f32 	%f101, [%rd28];
	add.s64 	%rd29, %rd1, %rd27;
	ld.global.f32 	%f102, [%rd29];
	mul.f32 	%f189, %f101, %f102;
$L__BB11_39:
	add.f32 	%f193, %f189, %f45;
	add.s32 	%r74, %r74, 2048;
$L__BB11_40:
	setp.ne.s32 	%p22, %r7, 0;
	@%p22 bra 	$L__BB11_44;
	add.s32 	%r29, %r10, %r74;
	add.s32 	%r64, %r74, %r1;
	setp.ge.s32 	%p23, %r64, %r35;
	mov.f32 	%f192, 0f00000000;
	@%p23 bra 	$L__BB11_43;
	mul.wide.s32 	%rd30, %r29, 4;
	add.s64 	%rd31, %rd2, %rd30;
	ld.global.f32 	%f104, [%rd31];
	add.s64 	%rd32, %rd1, %rd30;
	ld.global.f32 	%f105, [%rd32];
	mul.f32 	%f192, %f104, %f105;
$L__BB11_43:
	add.f32 	%f193, %f192, %f193;
$L__BB11_44:
	add.s32 	%r68, %r68, 1;
	setp.ne.s32 	%p24, %r68, %r33;
	@%p24 bra 	$L__BB11_2;
	st.shared.f32 	[%r2], %f193;
$L__BB11_46:
	bar.sync 	0;
	setp.ne.s32 	%p25, %r1, 0;
	@%p25 bra 	$L__BB11_50;
	cvta.to.global.u64 	%rd33, %rd6;
	mul.wide.u32 	%rd34, %r3, 4;
	add.s64 	%rd5, %rd33, %rd34;
	mov.f32 	%f194, 0f00000000;
	mov.b32 	%r76, 64;
$L__BB11_48:
	add.s32 	%r67, %r37, %r76;
	ld.shared.f32 	%f107, [%r67+-64];
	add.f32 	%f108, %f107, %f194;
	ld.shared.f32 	%f109, [%r67+-60];
	add.f32 	%f110, %f109, %f108;
	ld.shared.f32 	%f111, [%r67+-56];
	add.f32 	%f112, %f111, %f110;
	ld.shared.f32 	%f113, [%r67+-52];
	add.f32 	%f114, %f113, %f112;
	ld.shared.f32 	%f115, [%r67+-48];
	add.f32 	%f116, %f115, %f114;
	ld.shared.f32 	%f117, [%r67+-44];
	add.f32 	%f118, %f117, %f116;
	ld.shared.f32 	%f119, [%r67+-40];
	add.f32 	%f120, %f119, %f118;
	ld.shared.f32 	%f121, [%r67+-36];
	add.f32 	%f122, %f121, %f120;
	ld.shared.f32 	%f123, [%r67+-32];
	add.f32 	%f124, %f123, %f122;
	ld.shared.f32 	%f125, [%r67+-28];
	add.f32 	%f126, %f125, %f124;
	ld.shared.f32 	%f127, [%r67+-24];
	add.f32 	%f128, %f127, %f126;
	ld.shared.f32 	%f129, [%r67+-20];
	add.f32 	%f130, %f129, %f128;
	ld.shared.f32 	%f131, [%r67+-16];
	add.f32 	%f132, %f131, %f130;
	ld.shared.f32 	%f133, [%r67+-12];
	add.f32 	%f134, %f133, %f132;
	ld.shared.f32 	%f135, [%r67+-8];
	add.f32 	%f136, %f135, %f134;
	ld.shared.f32 	%f137, [%r67+-4];
	add.f32 	%f138, %f137, %f136;
	ld.shared.f32 	%f139, [%r67];
	add.f32 	%f140, %f139, %f138;
	ld.shared.f32 	%f141, [%r67+4];
	add.f32 	%f142, %f141, %f140;
	ld.shared.f32 	%f143, [%r67+8];
	add.f32 	%f144, %f143, %f142;
	ld.shared.f32 	%f145, [%r67+12];
	add.f32 	%f146, %f145, %f144;
	ld.shared.f32 	%f147, [%r67+16];
	add.f32 	%f148, %f147, %f146;
	ld.shared.f32 	%f149, [%r67+20];
	add.f32 	%f150, %f149, %f148;
	ld.shared.f32 	%f151, [%r67+24];
	add.f32 	%f152, %f151, %f150;
	ld.shared.f32 	%f153, [%r67+28];
	add.f32 	%f154, %f153, %f152;
	ld.shared.f32 	%f155, [%r67+32];
	add.f32 	%f156, %f155, %f154;
	ld.shared.f32 	%f157, [%r67+36];
	add.f32 	%f158, %f157, %f156;
	ld.shared.f32 	%f159, [%r67+40];
	add.f32 	%f160, %f159, %f158;
	ld.shared.f32 	%f161, [%r67+44];
	add.f32 	%f162, %f161, %f160;
	ld.shared.f32 	%f163, [%r67+48];
	add.f32 	%f164, %f163, %f162;
	ld.shared.f32 	%f165, [%r67+52];
	add.f32 	%f166, %f165, %f164;
	ld.shared.f32 	%f167, [%r67+56];
	add.f32 	%f168, %f167, %f166;
	ld.shared.f32 	%f169, [%r67+60];
	add.f32 	%f194, %f169, %f168;
	add.s32 	%r76, %r76, 128;
	setp.ne.s32 	%p26, %r76, 4160;
	@%p26 bra 	$L__BB11_48;
	st.global.f32 	[%rd5], %f194;
$L__BB11_50:
	ret;

}
	// .globl	dbeta_kernel
.visible .entry dbeta_kernel(
	.param .u64 .ptr .align 1 dbeta_kernel_param_0,
	.param .u64 .ptr .align 1 dbeta_kernel_param_1,
	.param .u32 dbeta_kernel_param_2,
	.param .u32 dbeta_kernel_param_3,
	.param .u32 dbeta_kernel_param_4
)
{
	.reg .pred 	%p<45>;
	.reg .b32 	%r<89>;
	.reg .b32 	%f<248>;
	.reg .b64 	%rd<24>;
	// demoted variable
	.shared .align 4 .b8 _ZZ12dbeta_kernelE4part[4096];
	ld.param.u64 	%rd12, [dbeta_kernel_param_0];
	ld.param.u64 	%rd13, [dbeta_kernel_param_1];
	ld.param.u32 	%r32, [dbeta_kernel_param_2];
	ld.param.u32 	%r33, [dbeta_kernel_param_3];
	ld.param.u32 	%r34, [dbeta_kernel_param_4];
	cvta.to.global.u64 	%rd1, %rd13;
	mov.u32 	%r1, %ctaid.x;
	mov.u32 	%r2, %tid.x;
	mov.f32 	%f245, 0f00000000;
	min.s32 	%r35, %r32, %r34;
	setp.lt.s32 	%p1, %r35, 1;
	@%p1 bra 	$L__BB12_79;
	add.s32 	%r37, %r34, -1;
	shr.u32 	%r38, %r37, 10;
	add.s32 	%r39, %r38, 1;
	and.b32  	%r3, %r39, 15;
	add.s32 	%r4, %r3, -1;
	and.b32  	%r5, %r39, 7;
	add.s32 	%r6, %r5, -1;
	and.b32  	%r7, %r39, 3;
	and.b32  	%r40, %r39, 8388592;
	neg.s32 	%r8, %r40;
	add.s64 	%rd2, %rd1, 32768;
	cvt.u64.u32 	%rd3, %r2;
	mov.b32 	%r80, 0;
	mov.f32 	%f245, 0f00000000;
$L__BB12_2:
	setp.lt.u32 	%p2, %r34, 15361;
	mad.lo.s32 	%r42, %r80, %r33, %r1;
	mul.lo.s32 	%r10, %r42, %r34;
	mov.b32 	%r86, 0;
	@%p2 bra 	$L__BB12_38;
	add.s32 	%r82, %r2, %r10;
	cvt.s64.s32 	%rd14, %r10;
	add.s64 	%rd15, %rd3, %rd14;
	shl.b64 	%rd16, %rd15, 2;
	add.s64 	%rd23, %rd2, %rd16;
	mov.b32 	%r84, 8192;
	mov.u32 	%r81, %r2;
	mov.u32 	%r83, %r8;
$L__BB12_4:
	.pragma "nounroll";
	mul.wide.s32 	%rd17, %r82, 4;
	add.s64 	%rd6, %rd1, %rd17;
	setp.ge.s32 	%p3, %r81, %r34;
	mov.f32 	%f208, 0f00000000;
	@%p3 bra 	$L__BB12_6;
	ld.global.f32 	%f208, [%rd6];
$L__BB12_6:
	add.f32 	%f5, %f245, %f208;
	add.s32 	%r44, %r81, 1024;
	setp.ge.s32 	%p4, %r44, %r34;
	mov.f32 	%f209, 0f00000000;
	@%p4 bra 	$L__BB12_8;
	ld.global.f32 	%f209, [%rd23+-28672];
$L__BB12_8:
	add.f32 	%f8, %f5, %f209;
	add.s32 	%r45, %r81, 2048;
	setp.ge.s32 	%p5, %r45, %r34;
	mov.f32 	%f210, 0f00000000;
	@%p5 bra 	$L__BB12_10;
	ld.global.f32 	%f210, [%rd23+-24576];
$L__BB12_10:
	add.f32 	%f11, %f8, %f210;
	add.s32 	%r46, %r81, 3072;
	setp.ge.s32 	%p6, %r46, %r34;
	mov.f32 	%f211, 0f00000000;
	@%p6 bra 	$L__BB12_12;
	ld.global.f32 	%f211, [%rd23+-20480];
$L__BB12_12:
	add.f32 	%f14, %f11, %f211;
	add.s32 	%r47, %r81, 4096;
	setp.ge.s32 	%p7, %r47, %r34;
	mov.f32 	%f212, 0f00000000;
	@%p7 bra 	$L__BB12_14;
	ld.global.f32 	%f212, [%rd23+-16384];
$L__BB12_14:
	add.f32 	%f17, %f14, %f212;
	add.s32 	%r48, %r81, 5120;
	setp.ge.s32 	%p8, %r48, %r34;
	mov.f32 	%f213, 0f00000000;
	@%p8 bra 	$L__BB12_16;
	ld.global.f32 	%f213, [%rd23+-12288];
$L__BB12_16:
	add.f32 	%f20, %f17, %f213;
	add.s32 	%r49, %r81, 6144;
	setp.ge.s32 	%p9, %r49, %r34;
	mov.f32 	%f214, 0f00000000;
	@%p9 bra 	$L__BB12_18;
	ld.global.f32 	%f214, [%rd23+-8192];
$L__BB12_18:
	add.f32 	%f23, %f20, %f214;
	add.s32 	%r50, %r81, 7168;
	setp.ge.s32 	%p10, %r50, %r34;
	mov.f32 	%f215, 0f00000000;
	@%p10 bra 	$L__BB12_20;
	ld.global.f32 	%f215, [%rd23+-4096];
$L__BB12_20:
	add.f32 	%f26, %f23, %f215;
	add.s32 	%r51, %r81, 8192;
	setp.ge.s32 	%p11, %r51, %r34;
	mov.f32 	%f216, 0f00000000;
	@%p11 bra 	$L__BB12_22;
	ld.global.f32 	%f216, [%rd23];
$L__BB12_22:
	add.f32 	%f29, %f26, %f216;
	add.s32 	%r52, %r81, 9216;
	setp.ge.s32 	%p12, %r52, %r34;
	mov.f32 	%f217, 0f00000000;
	@%p12 bra 	$L__BB12_24;
	ld.global.f32 	%f217, [%rd23+4096];
$L__BB12_24:
	add.f32 	%f32, %f29, %f217;
	add.s32 	%r53, %r81, 10240;
	setp.ge.s32 	%p13, %r53, %r34;
	mov.f32 	%f218, 0f00000000;
	@%p13 bra 	$L__BB12_26;
	ld.global.f32 	%f218, [%rd23+8192];
$L__BB12_26:
	add.f32 	%f35, %f32, %f218;
	add.s32 	%r54, %r81, 11264;
	setp.ge.s32 	%p14, %r54, %r34;
	mov.f32 	%f219, 0f00000000;
	@%p14 bra 	$L__BB12_28;
	ld.global.f32 	%f219, [%rd23+12288];
$L__BB12_28:
	add.f32 	%f38, %f35, %f219;
	add.s32 	%r55, %r81, 12288;
	setp.ge.s32 	%p15, %r55, %r34;
	mov.f32 	%f220, 0f00000000;
	@%p15 bra 	$L__BB12_30;
	ld.global.f32 	%f220, [%rd23+16384];
$L__BB12_30:
	add.f32 	%f41, %f38, %f220;
	add.s32 	%r56, %r81, 13312;
	setp.ge.s32 	%p16, %r56, %r34;
	mov.f32 	%f221, 0f00000000;
	@%p16 bra 	$L__BB12_32;
	ld.global.f32 	%f221, [%rd23+20480];
$L__BB12_32:
	add.f32 	%f44, %f41, %f221;
	add.s32 	%r57, %r81, 14336;
	setp.ge.s32 	%p17, %r57, %r34;
	mov.f32 	%f222, 0f00000000;
	@%p17 bra 	$L__BB12_34;
	ld.global.f32 	%f222, [%rd23+24576];
$L__BB12_34:
	add.f32 	%f47, %f44, %f222;
	add.s32 	%r58, %r81, 15360;
	setp.ge.s32 	%p18, %r58, %r34;
	mov.f32 	%f223, 0f00000000;
	@%p18 bra 	$L__BB12_36;
	ld.global.f32 	%f223, [%rd23+28672];
$L__BB12_36:
	add.f32 	%f245, %f47, %f223;
	add.s32 	%r84, %r84, 16384;
	add.s32 	%r83, %r83, 16;
	add.s32 	%r82, %r82, 16384;
	add.s32 	%r81, %r81, 16384;
	add.s64 	%rd23, %rd23, 65536;
	setp.ne.s32 	%p19, %r83, 0;
	@%p19 bra 	$L__BB12_4;
	add.s32 	%r86, %r84, -8192;
$L__BB12_38:
	setp.eq.s32 	%p20, %r3, 0;
	@%p20 bra 	$L__BB12_78;
	setp.lt.u32 	%p21, %r4, 7;
	@%p21 bra 	$L__BB12_57;
	add.s32 	%r22, %r86, %r2;
	add.s32 	%r59, %r22, %r10;
	setp.ge.s32 	%p22, %r22, %r34;
	mul.wide.s32 	%rd18, %r59, 4;
	add.s64 	%rd8, %rd1, %rd18;
	mov.f32 	%f226, 0f00000000;
	@%p22 bra 	$L__BB12_42;
	ld.global.f32 	%f226, [%rd8];
$L__BB12_42:
	add.f32 	%f55, %f245, %f226;
	add.s32 	%r60, %r22, 1024;
	setp.ge.s32 	%p23, %r60, %r34;
	mov.f32 	%f227, 0f00000000;
	@%p23 bra 	$L__BB12_44;
	ld.global.f32 	%f227, [%rd8+4096];
$L__BB12_44:
	add.f32 	%f58, %f55, %f227;
	add.s32 	%r61, %r22, 2048;
	setp.ge.s32 	%p24, %r61, %r34;
	mov.f32 	%f228, 0f00000000;
	@%p24 bra 	$L__BB12_46;
	ld.global.f32 	%f228, [%rd8+8192];
$L__BB12_46:
	add.f32 	%f61, %f58, %f228;
	add.s32 	%r62, %r22, 3072;
	setp.ge.s32 	%p25, %r62, %r34;
	mov.f32 	%f229, 0f00000000;
	@%p25 bra 	$L__BB12_48;
	ld.global.f32 	%f229, [%rd8+12288];
$L__BB12_48:
	add.f32 	%f64, %f61, %f229;
	add.s32 	%r63, %r22, 4096;
	setp.ge.s32 	%p26, %r63, %r34;
	mov.f32 	%f230, 0f00000000;
	@%p26 bra 	$L__BB12_50;
	ld.global.f32 	%f230, [%rd8+16384];
$L__BB12_50:
	add.f32 	%f67, %f64, %f230;
	add.s32 	%r64, %r22, 5120;
	setp.ge.s32 	%p27, %r64, %r34;
	mov.f32 	%f231, 0f00000000;
	@%p27 bra 	$L__BB12_52;
	ld.global.f32 	%f231, [%rd8+20480];
$L__BB12_52:
	add.f32 	%f70, %f67, %f231;
	add.s32 	%r65, %r22, 6144;
	setp.ge.s32 	%p28, %r65, %r34;
	mov.f32 	%f232, 0f00000000;
	@%p28 bra 	$L__BB12_54;
	ld.global.f32 	%f232, [%rd8+24576];
$L__BB12_54:
	add.f32 	%f73, %f70, %f232;
	add.s32 	%r66, %r22, 7168;
	setp.ge.s32 	%p29, %r66, %r34;
	mov.f32 	%f233, 0f00000000;
	@%p29 bra 	$L__BB12_56;
	ld.global.f32 	%f233, [%rd8+28672];
$L__BB12_56:
	add.f32 	%f245, %f73, %f233;
	add.s32 	%r86, %r86, 8192;
$L__BB12_57:
	setp.eq.s32 	%p30, %r5, 0;
	@%p30 bra 	$L__BB12_78;
	setp.lt.u32 	%p31, %r6, 3;
	@%p31 bra 	$L__BB12_68;
	add.s32 	%r25, %r86, %r2;
	add.s32 	%r67, %r25, %r10;
	setp.ge.s32 	%p32, %r25, %r34;
	mul.wide.s32 	%rd19, %r67, 4;
	add.s64 	%rd9, %rd1, %rd19;
	mov.f32 	%f236, 0f00000000;
	@%p32 bra 	$L__BB12_61;
	ld.global.f32 	%f236, [%rd9];
$L__BB12_61:
	add.f32 	%f81, %f245, %f236;
	add.s32 	%r68, %r25, 1024;
	setp.ge.s32 	%p33, %r68, %r34;
	mov.f32 	%f237, 0f00000000;
	@%p33 bra 	$L__BB12_63;
	ld.global.f32 	%f237, [%rd9+4096];
$L__BB12_63:
	add.f32 	%f84, %f81, %f237;
	add.s32 	%r69, %r25, 2048;
	setp.ge.s32 	%p34, %r69, %r34;
	mov.f32 	%f238, 0f00000000;
	@%p34 bra 	$L__BB12_65;
	ld.global.f32 	%f238, [%rd9+8192];
$L__BB12_65:
	add.f32 	%f87, %f84, %f238;
	add.s32 	%r70, %r25, 3072;
	setp.ge.s32 	%p35, %r70, %r34;
	mov.f32 	%f239, 0f00000000;
	@%p35 bra 	$L__BB12_67;
	ld.global.f32 	%f239, [%rd9+12288];
$L__BB12_67:
	add.f32 	%f245, %f87, %f239;
	add.s32 	%r86, %r86, 4096;
$L__BB12_68:
	setp.eq.s32 	%p36, %r7, 0;
	@%p36 bra 	$L__BB12_78;
	add.s32 	%r28, %r86, %r2;
	add.s32 	%r71, %r28, %r10;
	setp.ge.s32 	%p37, %r28, %r34;
	mul.wide.s32 	%rd20, %r71, 4;
	add.s64 	%rd10, %rd1, %rd20;
	mov.f32 	%f242, 0f00000000;
	@%p37 bra 	$L__BB12_71;
	ld.global.f32 	%f242, [%rd10];
$L__BB12_71:
	setp.eq.s32 	%p38, %r7, 1;
	add.f32 	%f245, %f245, %f242;
	@%p38 bra 	$L__BB12_78;
	add.s32 	%r72, %r28, 1024;
	setp.ge.s32 	%p39, %r72, %r34;
	mov.f32 	%f243, 0f00000000;
	@%p39 bra 	$L__BB12_74;
	ld.global.f32 	%f243, [%rd10+4096];
$L__BB12_74:
	setp.eq.s32 	%p40, %r7, 2;
	add.f32 	%f245, %f245, %f243;
	@%p40 bra 	$L__BB12_78;
	add.s32 	%r73, %r28, 2048;
	setp.ge.s32 	%p41, %r73, %r34;
	mov.f32 	%f244, 0f00000000;
	@%p41 bra 	$L__BB12_77;
	ld.global.f32 	%f244, [%rd10+8192];
$L__BB12_77:
	add.f32 	%f245, %f245, %f244;
$L__BB12_78:
	add.s32 	%r80, %r80, 1;
	setp.ne.s32 	%p42, %r80, %r32;
	@%p42 bra 	$L__BB12_2;
$L__BB12_79:
	shl.b32 	%r74, %r2, 2;
	mov.u32 	%r75, _ZZ12dbeta_kernelE4part;
	add.s32 	%r76, %r75, %r74;
	st.shared.f32 	[%r76], %f245;
	bar.sync 	0;
	setp.ne.s32 	%p43, %r2, 0;
	@%p43 bra 	$L__BB12_83;
	cvta.to.global.u64 	%rd21, %rd12;
	mul.wide.u32 	%rd22, %r1, 4;
	add.s64 	%rd11, %rd21, %rd22;
	mov.f32 	%f247, 0f00000000;
	mov.b32 	%r88, 64;
$L__BB12_81:
	add.s32 	%r79, %r75, %r88;
	ld.shared.f32 	%f143, [%r79+-64];
	add.f32 	%f144, %f143, %f247;
	ld.shared.f32 	%f145, [%r79+-60];
	add.f32 	%f146, %f145, %f144;
	ld.shared.f32 	%f147, [%r79+-56];
	add.f32 	%f148, %f147, %f146;
	ld.shared.f32 	%f149, [%r79+-52];
	add.f32 	%f150, %f149, %f148;
	ld.shared.f32 	%f151, [%r79+-48];
	add.f32 	%f152, %f151, %f150;
	ld.shared.f32 	%f153, [%r79+-44];
	add.f32 	%f154, %f153, %f152;
	ld.shared.f32 	%f155, [%r79+-40];
	add.f32 	%f156, %f155, %f154;
	ld.shared.f32 	%f157, [%r79+-36];
	add.f32 	%f158, %f157, %f156;
	ld.shared.f32 	%f159, [%r79+-32];
	add.f32 	%f160, %f159, %f158;
	ld.shared.f32 	%f161, [%r79+-28];
	add.f32 	%f162, %f161, %f160;
	ld.shared.f32 	%f163, [%r79+-24];
	add.f32 	%f164, %f163, %f162;
	ld.shared.f32 	%f165, [%r79+-20];
	add.f32 	%f166, %f165, %f164;
	ld.shared.f32 	%f167, [%r79+-16];
	add.f32 	%f168, %f167, %f166;
	ld.shared.f32 	%f169, [%r79+-12];
	add.f32 	%f170, %f169, %f168;
	ld.shared.f32 	%f171, [%r79+-8];
	add.f32 	%f172, %f171, %f170;
	ld.shared.f32 	%f173, [%r79+-4];
	add.f32 	%f174, %f173, %f172;
	ld.shared.f32 	%f175, [%r79];
	add.f32 	%f176, %f175, %f174;
	ld.shared.f32 	%f177, [%r79+4];
	add.f32 	%f178, %f177, %f176;
	ld.shared.f32 	%f179, [%r79+8];
	add.f32 	%f180, %f179, %f178;
	ld.shared.f32 	%f181, [%r79+12];
	add.f32 	%f182, %f181, %f180;
	ld.shared.f32 	%f183, [%r79+16];
	add.f32 	%f184, %f183, %f182;
	ld.shared.f32 	%f185, [%r79+20];
	add.f32 	%f186, %f185, %f184;
	ld.shared.f32 	%f187, [%r79+24];
	add.f32 	%f188, %f187, %f186;
	ld.shared.f32 	%f189, [%r79+28];
	add.f32 	%f190, %f189, %f188;
	ld.shared.f32 	%f191, [%r79+32];
	add.f32 	%f192, %f191, %f190;
	ld.shared.f32 	%f193, [%r79+36];
	add.f32 	%f194, %f193, %f192;
	ld.shared.f32 	%f195, [%r79+40];
	add.f32 	%f196, %f195, %f194;
	ld.shared.f32 	%f197, [%r79+44];
	add.f32 	%f198, %f197, %f196;
	ld.shared.f32 	%f199, [%r79+48];
	add.f32 	%f200, %f199, %f198;
	ld.shared.f32 	%f201, [%r79+52];
	add.f32 	%f202, %f201, %f200;
	ld.shared.f32 	%f203, [%r79+56];
	add.f32 	%f204, %f203, %f202;
	ld.shared.f32 	%f205, [%r79+60];
	add.f32 	%f247, %f205, %f204;
	add.s32 	%r88, %r88, 128;
	setp.ne.s32 	%p44, %r88, 4160;
	@%p44 bra 	$L__BB12_81;
	st.global.f32 	[%rd11], %f247;
$L__BB12_83:
	ret;

}
	// .globl	dgama_dbeta_kernel
.visible .entry dgama_dbeta_kernel(
	.param .u64 .ptr .align 1 dgama_dbeta_kernel_param_0,
	.param .u64 .ptr .align 1 dgama_dbeta_kernel_param_1,
	.param .u32 dgama_dbeta_kernel_param_2,
	.param .u32 dgama_dbeta_kernel_param_3,
	.param .u32 dgama_dbeta_kernel_param_4,
	.param .u64 .ptr .align 1 dgama_dbeta_kernel_param_5,
	.param .u64 .ptr .align 1 dgama_dbeta_kernel_param_6
)
{
	.reg .pred 	%p<27>;
	.reg .b32 	%r<77>;
	.reg .b32 	%f<265>;
	.reg .b64 	%rd<47>;
	// demoted variable
	.shared .align 4 .b8 _ZZ18dgama_dbeta_kernelE4part[4096];
	// demoted variable
	.shared .align 4 .b8 _ZZ18dgama_dbeta_kernelE5local[4096];
	ld.param.u64 	%rd12, [dgama_dbeta_kernel_param_0];
	ld.param.u64 	%rd13, [dgama_dbeta_kernel_param_1];
	ld.param.u32 	%r31, [dgama_dbeta_kernel_param_2];
	ld.param.u32 	%r32, [dgama_dbeta_kernel_param_3];
	ld.param.u32 	%r33, [dgama_dbeta_kernel_param_4];
	ld.param.u64 	%rd11, [dgama_dbeta_kernel_param_6];
	cvta.to.global.u64 	%rd1, %rd12;
	cvta.to.global.u64 	%rd2, %rd13;
	mov.u32 	%r1, %ctaid.x;
	mov.u32 	%r2, %tid.x;
	mov.f32 	%f259, 0f00000000;
	min.s32 	%r34, %r31, %r33;
	setp.lt.s32 	%p1, %r34, 1;
	mov.f32 	%f260, %f259;
	@%p1 bra 	$L__BB13_45;
	add.s32 	%r36, %r33, -1;
	shr.u32 	%r37, %r36, 10;
	add.s32 	%r38, %r37, 1;
	and.b32  	%r3, %r38, 7;
	and.b32  	%r4, %r38, 3;
	and.b32  	%r5, %r36, 3072;
	and.b32  	%r6, %r36, 1024;
	and.b32  	%r39, %r38, 8388600;
	neg.s32 	%r7, %r39;
	mov.b32 	%r68, 0;
	mov.f32 	%f260, 0f00000000;
	mov.f32 	%f259, %f260;
$L__BB13_2:
	setp.lt.u32 	%p2, %r33, 7169;
	mad.lo.s32 	%r41, %r68, %r32, %r1;
	mul.lo.s32 	%r9, %r41, %r33;
	mov.b32 	%r74, 0;
	@%p2 bra 	$L__BB13_22;
	add.s32 	%r70, %r2, %r9;
	cvt.s64.s32 	%rd14, %r9;
	cvt.u64.u32 	%rd15, %r2;
	add.s64 	%rd16, %rd15, %rd14;
	shl.b64 	%rd17, %rd16, 2;
	add.s64 	%rd46, %rd17, 28672;
	mov.b32 	%r72, 4096;
	mov.u32 	%r69, %r2;
	mov.u32 	%r71, %r7;
$L__BB13_4:
	.pragma "nounroll";
	setp.ge.s32 	%p3, %r69, %r33;
	mov.f32 	%f217, 0f00000000;
	mov.f32 	%f218, %f217;
	@%p3 bra 	$L__BB13_6;
	mul.wide.s32 	%rd18, %r70, 4;
	add.s64 	%rd19, %rd2, %rd18;
	ld.global.f32 	%f217, [%rd19];
	add.s64 	%rd20, %rd1, %rd18;
	ld.global.f32 	%f119, [%rd20];
	mul.f32 	%f218, %f217, %f119;
$L__BB13_6:
	add.f32 	%f9, %f259, %f218;
	add.f32 	%f10, %f260, %f217;
	add.s32 	%r43, %r69, 1024;
	setp.ge.s32 	%p4, %r43, %r33;
	mov.f32 	%f219, 0f00000000;
	mov.f32 	%f220, %f219;
	@%p4 bra 	$L__BB13_8;
	add.s64 	%rd21, %rd2, %rd46;
	ld.global.f32 	%f219, [%rd21+-24576];
	add.s64 	%rd22, %rd1, %rd46;
	ld.global.f32 	%f121, [%rd22+-24576];
	mul.f32 	%f220, %f219, %f121;
$L__BB13_8:
	add.f32 	%f15, %f9, %f220;
	add.f32 	%f16, %f10, %f219;
	add.s32 	%r44, %r69, 2048;
	setp.ge.s32 	%p5, %r44, %r33;
	mov.f32 	%f221, 0f00000000;
	mov.f32 	%f222, %f221;
	@%p5 bra 	$L__BB13_10;
	add.s64 	%rd23, %rd2, %rd46;
	ld.global.f32 	%f221, [%rd23+-20480];
	add.s64 	%rd24, %rd1, %rd46;
	ld.global.f32 	%f123, [%rd24+-20480];
	mul.f32 	%f222, %f221, %f123;
$L__BB13_10:
	add.f32 	%f21, %f15, %f222;
	add.f32 	%f22, %f16, %f221;
	add.s32 	%r45, %r69, 3072;
	setp.ge.s32 	%p6, %r45, %r33;
	mov.f32 	%f223, 0f00000000;
	mov.f32 	%f224, %f223;
	@%p6 bra 	$L__BB13_12;
	add.s64 	%rd25, %rd2, %rd46;
	ld.global.f32 	%f223, [%rd25+-16384];
	add.s64 	%rd26, %rd1, %rd46;
	ld.global.f32 	%f125, [%rd26+-16384];
	mul.f32 	%f224, %f223, %f125;
$L__BB13_12:
	add.f32 	%f27, %f21, %f224;
	add.f32 	%f28, %f22, %f223;
	add.s32 	%r46, %r69, 4096;
	setp.ge.s32 	%p7, %r46, %r33;
	mov.f32 	%f225, 0f00000000;
	mov.f32 	%f226, %f225;
	@%p7 bra 	$L__BB13_14;
	add.s64 	%rd27, %rd2, %rd46;
	ld.global.f32 	%f225, [%rd27+-12288];
	add.s64 	%rd28, %rd1, %rd46;
	ld.global.f32 	%f127, [%rd28+-12288];
	mul.f32 	%f226, %f225, %f127;
$L__BB13_14:
	add.f32 	%f33, %f27, %f226;
	add.f32 	%f34, %f28, %f225;
	add.s32 	%r47, %r69, 5120;
	setp.ge.s32 	%p8, %r47, %r33;
	mov.f32 	%f227, 0f00000000;
	mov.f32 	%f228, %f227;
	@%p8 bra 	$L__BB13_16;
	add.s64 	%rd29, %rd2, %rd46;
	ld.global.f32 	%f227, [%rd29+-8192];
	add.s64 	%rd30, %rd1, %rd46;
	ld.global.f32 	%f129, [%rd30+-8192];
	mul.f32 	%f228, %f227, %f129;
$L__BB13_16:
	add.f32 	%f39, %f33, %f228;
	add.f32 	%f40, %f34, %f227;
	add.s32 	%r48, %r69, 6144;
	setp.ge.s32 	%p9, %r48, %r33;
	mov.f32 	%f229, 0f00000000;
	mov.f32 	%f230, %f229;
	@%p9 bra 	$L__BB13_18;
	add.s64 	%rd31, %rd2, %rd46;
	ld.global.f32 	%f229, [%rd31+-4096];
	add.s64 	%rd32, %rd1, %rd46;
	ld.global.f32 	%f131, [%rd32+-4096];
	mul.f32 	%f230, %f229, %f131;
$L__BB13_18:
	add.f32 	%f45, %f39, %f230;
	add.f32 	%f46, %f40, %f229;
	add.s32 	%r49, %r69, 7168;
	setp.ge.s32 	%p10, %r49, %r33;
	mov.f32 	%f231, 0f00000000;
	mov.f32 	%f232, %f231;
	@%p10 bra 	$L__BB13_20;
	add.s64 	%rd33, %rd2, %rd46;
	ld.global.f32 	%f231, [%rd33];
	add.s64 	%rd34, %rd1, %rd46;
	ld.global.f32 	%f133, [%rd34];
	mul.f32 	%f232, %f231, %f133;
$L__BB13_20:
	add.f32 	%f259, %f45, %f232;
	add.f32 	%f260, %f46, %f231;
	add.s32 	%r72, %r72, 8192;
	add.s32 	%r71, %r71, 8;
	add.s32 	%r70, %r70, 8192;
	add.s32 	%r69, %r69, 8192;
	add.s64 	%rd46, %rd46, 32768;
	setp.ne.s32 	%p11, %r71, 0;
	@%p11 bra 	$L__BB13_4;
	add.s32 	%r74, %r72, -4096;
$L__BB13_22:
	setp.eq.s32 	%p12, %r3, 0;
	@%p12 bra 	$L__BB13_44;
	add.s32 	%r50, %r3, -1;
	setp.lt.u32 	%p13, %r50, 3;
	@%p13 bra 	$L__BB13_33;
	add.s32 	%r21, %r74, %r2;
	add.s32 	%r51, %r21, %r9;
	mul.wide.s32 	%rd35, %r51, 4;
	add.s64 	%rd6, %rd2, %rd35;
	setp.ge.s32 	%p14, %r21, %r33;
	add.s64 	%rd7, %rd1, %rd35;
	mov.f32 	%f237, 0f00000000;
	mov.f32 	%f238, %f237;
	@%p14 bra 	$L__BB13_26;
	ld.global.f32 	%f237, [%rd6];
	ld.global.f32 	%f136, [%rd7];
	mul.f32 	%f238, %f237, %f136;
$L__BB13_26:
	add.f32 	%f61, %f259, %f238;
	add.f32 	%f62, %f260, %f237;
	add.s32 	%r52, %r21, 1024;
	setp.ge.s32 	%p15, %r52, %r33;
	mov.f32 	%f239, 0f00000000;
	mov.f32 	%f240, %f239;
	@%p15 bra 	$L__BB13_28;
	ld.global.f32 	%f239, [%rd6+4096];
	ld.global.f32 	%f138, [%rd7+4096];
	mul.f32 	%f240, %f239, %f138;
$L__BB13_28:
	add.f32 	%f67, %f61, %f240;
	add.f32 	%f68, %f62, %f239;
	add.s32 	%r53, %r21, 2048;
	setp.ge.s32 	%p16, %r53, %r33;
	mov.f32 	%f241, 0f00000000;
	mov.f32 	%f242, %f241;
	@%p16 bra 	$L__BB13_30;
	ld.global.f32 	%f241, [%rd6+8192];
	ld.global.f32 	%f140, [%rd7+8192];
	mul.f32 	%f242, %f241, %f140;
$L__BB13_30:
	add.f32 	%f73, %f67, %f242;
	add.f32 	%f74, %f68, %f241;
	add.s32 	%r54, %r21, 3072;
	setp.ge.s32 	%p17, %r54, %r33;
	mov.f32 	%f243, 0f00000000;
	mov.f32 	%f244, %f243;
	@%p17 bra 	$L__BB13_32;
	ld.global.f32 	%f243, [%rd6+12288];
	ld.global.f32 	%f142, [%rd7+12288];
	mul.f32 	%f244, %f243, %f142;
$L__BB13_32:
	add.f32 	%f259, %f73, %f244;
	add.f32 	%f260, %f74, %f243;
	add.s32 	%r74, %r74, 4096;
$L__BB13_33:
	setp.eq.s32 	%p18, %r4, 0;
	@%p18 bra 	$L__BB13_44;
	setp.eq.s32 	%p19, %r5, 0;
	@%p19 bra 	$L__BB13_40;
	add.s32 	%r24, %r74, %r2;
	add.s32 	%r55, %r24, %r9;
	mul.wide.s32 	%rd36, %r55, 4;
	add.s64 	%rd8, %rd2, %rd36;
	setp.ge.s32 	%p20, %r24, %r33;
	add.s64 	%rd9, %rd1, %rd36;
	mov.f32 	%f249, 0f00000000;
	mov.f32 	%f250, %f249;
	@%p20 bra 	$L__BB13_37;
	ld.global.f32 	%f249, [%rd8];
	ld.global.f32 	%f145, [%rd9];
	mul.f32 	%f250, %f249, %f145;
$L__BB13_37:
	add.f32 	%f89, %f259, %f250;
	add.f32 	%f90, %f260, %f249;
	add.s32 	%r56, %r24, 1024;
	setp.ge.s32 	%p21, %r56, %r33;
	mov.f32 	%f251, 0f00000000;
	mov.f32 	%f252, %f251;
	@%p21 bra 	$L__BB13_39;
	ld.global.f32 	%f251, [%rd8+4096];
	ld.global.f32 	%f147, [%rd9+4096];
	mul.f32 	%f252, %f251, %f147;
$L__BB13_39:
	add.f32 	%f259, %f89, %f252;
	add.f32 	%f260, %f90, %f251;
	add.s32 	%r74, %r74, 2048;
$L__BB13_40:
	setp.ne.s32 	%p22, %r6, 0;
	@%p22 bra 	$L__BB13_44;
	add.s32 	%r57, %r74, %r2;
	add.s32 	%r27, %r57, %r9;
	setp.ge.s32 	%p23, %r57, %r33;
	mov.f32 	%f257, 0f00000000;
	mov.f32 	%f258, %f257;
	@%p23 bra 	$L__BB13_43;
	mul.wide.s32 	%rd37, %r27, 4;
	add.s64 	%rd38, %rd2, %rd37;
	ld.global.f32 	%f257, [%rd38];
	add.s64 	%rd39, %rd1, %rd37;
	ld.global.f32 	%f149, [%rd39];
	mul.f32 	%f258, %f257, %f149;
$L__BB13_43:
	add.f32 	%f259, %f259, %f258;
	add.f32 	%f260, %f260, %f257;
$L__BB13_44:
	add.s32 	%r68, %r68, 1;
	setp.ne.s32 	%p24, %r68, %r31;
	@%p24 bra 	$L__BB13_2;
$L__BB13_45:
	shl.b32 	%r58, %r2, 2;
	mov.u32 	%r59, _ZZ18dgama_dbeta_kernelE4part;
	add.s32 	%r60, %r59, %r58;
	st.shared.f32 	[%r60], %f259;
	mov.u32 	%r61, _ZZ18dgama_dbeta_kernelE5local;
	add.s32 	%r62, %r61, %r58;
	st.shared.f32 	[%r62], %f260;
	bar.sync 	0;
	setp.ne.s32 	%p25, %r2, 0;
	@%p25 bra 	$L__BB13_49;
	mov.f32 	%f263, 0f00000000;
	mov.b32 	%r76, 32;
	mov.f32 	%f264, %f263;
$L__BB13_47:
	add.s32 	%r65, %r59, %r76;
	ld.shared.f32 	%f151, [%r65+-32];
	add.f32 	%f152, %f264, %f151;
	add.s32 	%r67, %r61, %r76;
	ld.shared.f32 	%f153, [%r67+-32];
	add.f32 	%f154, %f263, %f153;
	ld.shared.f32 	%f155, [%r65+-28];
	add.f32 	%f156, %f152, %f155;
	ld.shared.f32 	%f157, [%r67+-28];
	add.f32 	%f158, %f154, %f157;
	ld.shared.f32 	%f159, [%r65+-24];
	add.f32 	%f160, %f156, %f159;
	ld.shared.f32 	%f161, [%r67+-24];
	add.f32 	%f162, %f158, %f161;
	ld.shared.f32 	%f163, [%r65+-20];
	add.f32 	%f164, %f160, %f163;
	ld.shared.f32 	%f165, [%r67+-20];
	add.f32 	%f166, %f162, %f165;
	ld.shared.f32 	%f167, [%r65+-16];
	add.f32 	%f168, %f164, %f167;
	ld.shared.f32 	%f169, [%r67+-16];
	add.f32 	%f170, %f166, %f169;
	ld.shared.f32 	%f171, [%r65+-12];
	add.f32 	%f172, %f168, %f171;
	ld.shared.f32 	%f173, [%r67+-12];
	add.f32 	%f174, %f170, %f173;
	ld.shared.f32 	%f175, [%r65+-8];
	add.f32 	%f176, %f172, %f175;
	ld.shared.f32 	%f177, [%r67+-8];
	add.f32 	%f178, %f174, %f177;
	ld.shared.f32 	%f179, [%r65+-4];
	add.f32 	%f180, %f176, %f179;
	ld.shared.f32 	%f181, [%r67+-4];
	add.f32 	%f182, %f178, %f181;
	ld.shared.f32 	%f183, [%r65];
	add.f32 	%f184, %f180, %f183;
	ld.shared.f32 	%f185, [%r67];
	add.f32 	%f186, %f182, %f185;
	ld.shared.f32 	%f187, [%r65+4];
	add.f32 	%f188, %f184, %f187;
	ld.shared.f32 	%f189, [%r67+4];
	add.f32 	%f190, %f186, %f189;
	ld.shared.f32 	%f191, [%r65+8];
	add.f32 	%f192, %f188, %f191;
	ld.shared.f32 	%f193, [%r67+8];
	add.f32 	%f194, %f190, %f193;
	ld.shared.f32 	%f195, [%r65+12];
	add.f32 	%f196, %f192, %f195;
	ld.shared.f32 	%f197, [%r67+12];
	add.f32 	%f198, %f194, %f197;
	ld.shared.f32 	%f199, [%r65+16];
	add.f32 	%f200, %f196, %f199;
	ld.shared.f32 	%f201, [%r67+16];
	add.f32 	%f202, %f198, %f201;
	ld.shared.f32 	%f203, [%r65+20];
	add.f32 	%f204, %f200, %f203;
	ld.shared.f32 	%f205, [%r67+20];
	add.f32 	%f206, %f202, %f205;
	ld.shared.f32 	%f207, [%r65+24];
	add.f32 	%f208, %f204, %f207;
	ld.shared.f32 	%f209, [%r67+24];
	add.f32 	%f210, %f206, %f209;
	ld.shared.f32 	%f211, [%r65+28];
	add.f32 	%f264, %f208, %f211;
	ld.shared.f32 	%f212, [%r67+28];
	add.f32 	%f263, %f210, %f212;
	add.s32 	%r76, %r76, 64;
	setp.ne.s32 	%p26, %r76, 4128;
	@%p26 bra 	$L__BB13_47;
	ld.param.u64 	%rd45, [dgama_dbeta_kernel_param_5];
	cvta.to.global.u64 	%rd40, %rd45;
	mul.wide.u32 	%rd41, %r1, 4;
	add.s64 	%rd42, %rd40, %rd41;
	st.global.f32 	[%rd42], %f264;
	cvta.to.global.u64 	%rd43, %rd11;
	add.s64 	%rd44, %rd43, %rd41;
	st.global.f32 	[%rd44], %f263;
$L__BB13_49:
	ret;

}
	// .globl	computeDelta_full
.visible .entry computeDelta_full(
	.param .u64 .ptr .align 1 computeDelta_full_param_0,
	.param .u64 .ptr .align 1 computeDelta_full_param_1,
	.param .u64 .ptr .align 1 computeDelta_full_param_2,
	.param .u64 .ptr .align 1 computeDelta_full_param_3,
	.param .u32 computeDelta_full_param_4,
	.param .u32 computeDelta_full_param_5
)
{
	.reg .pred 	%p<14>;
	.reg .b32 	%r<42>;
	.reg .b32 	%f<162>;
	.reg .b64 	%rd<85>;

	ld.param.u64 	%rd10, [computeDelta_full_param_0];
	ld.param.u64 	%rd11, [computeDelta_full_param_1];
	ld.param.u64 	%rd12, [computeDelta_full_param_2];
	ld.param.u64 	%rd13, [computeDelta_full_param_3];
	ld.param.u32 	%r24, [computeDelta_full_param_4];
	ld.param.u32 	%r25, [computeDelta_full_param_5];
	cvta.to.global.u64 	%rd1, %rd13;
	cvta.to.global.u64 	%rd2, %rd10;
	cvta.to.global.u64 	%rd3, %rd12;
	cvta.to.global.u64 	%rd4, %rd11;
	mov.u32 	%r26, %ctaid.x;
	mov.u32 	%r1, %ntid.x;
	mov.u32 	%r27, %tid.x;
	mad.lo.s32 	%r35, %r26, %r1, %r27;
	setp.ge.s32 	%p1, %r35, %r25;
	@%p1 bra 	$L__BB14_18;
	setp.gt.s32 	%p2, %r24, 0;
	mov.u32 	%r28, %nctaid.x;
	mul.lo.s32 	%r3, %r1, %r28;
	@%p2 bra 	$L__BB14_2;
	bra.uni 	$L__BB14_17;
$L__BB14_2:
	and.b32  	%r4, %r24, 15;
	and.b32  	%r5, %r24, 7;
	add.s32 	%r6, %r5, -1;
	and.b32  	%r7, %r24, 2147483632;
	and.b32  	%r8, %r24, 3;
	neg.s32 	%r9, %r7;
	shl.b32 	%r10, %r25, 4;
	mul.wide.s32 	%rd7, %r25, 4;
$L__BB14_3:
	setp.lt.u32 	%p4, %r24, 16;
	mov.f32 	%f161, 0f00000000;
	mov.b32 	%r39, 0;
	mov.f32 	%f160, %f161;
	@%p4 bra 	$L__BB14_6;
	mov.f32 	%f161, 0f00000000;
	mov.u32 	%r36, %r35;
	mov.u32 	%r37, %r9;
$L__BB14_5:
	.pragma "nounroll";
	mul.wide.s32 	%rd17, %r36, 4;
	add.s64 	%rd18, %rd2, %rd17;
	ld.global.f32 	%f32, [%rd18];
	add.s64 	%rd19, %rd1, %rd17;
	ld.global.f32 	%f33, [%rd19];
	fma.rn.f32 	%f34, %f32, %f33, %f160;
	add.f32 	%f35, %f161, %f32;
	mul.wide.s32 	%rd20, %r25, 4;
	add.s64 	%rd21, %rd18, %rd20;
	ld.global.f32 	%f36, [%rd21];
	add.s64 	%rd22, %rd19, %rd20;
	ld.global.f32 	%f37, [%rd22];
	fma.rn.f32 	%f38, %f36, %f37, %f34;
	add.f32 	%f39, %f35, %f36;
	add.s64 	%rd23, %rd21, %rd20;
	ld.global.f32 	%f40, [%rd23];
	add.s64 	%rd24, %rd22, %rd20;
	ld.global.f32 	%f41, [%rd24];
	fma.rn.f32 	%f42, %f40, %f41, %f38;
	add.f32 	%f43, %f39, %f40;
	add.s64 	%rd25, %rd23, %rd20;
	ld.global.f32 	%f44, [%rd25];
	add.s64 	%rd26, %rd24, %rd20;
	ld.global.f32 	%f45, [%rd26];
	fma.rn.f32 	%f46, %f44, %f45, %f42;
	add.f32 	%f47, %f43, %f44;
	add.s64 	%rd27, %rd25, %rd20;
	ld.global.f32 	%f48, [%rd27];
	add.s64 	%rd28, %rd26, %rd20;
	ld.global.f32 	%f49, [%rd28];
	fma.rn.f32 	%f50, %f48, %f49, %f46;
	add.f32 	%f51, %f47, %f48;
	add.s64 	%rd29, %rd27, %rd20;
	ld.global.f32 	%f52, [%rd29];
	add.s64 	%rd30, %rd28, %rd20;
	ld.global.f32 	%f53, [%rd30];
	fma.rn.f32 	%f54, %f52, %f53, %f50;
	add.f32 	%f55, %f51, %f52;
	add.s64 	%rd31, %rd29, %rd20;
	ld.global.f32 	%f56, [%rd31];
	add.s64 	%rd32, %rd30, %rd20;
	ld.global.f32 	%f57, [%rd32];
	fma.rn.f32 	%f58, %f56, %f57, %f54;
	add.f32 	%f59, %f55, %f56;
	add.s64 	%rd33, %rd31, %rd20;
	ld.global.f32 	%f60, [%rd33];
	add.s64 	%rd34, %rd32, %rd20;
	ld.global.f32 	%f61, [%rd34];
	fma.rn.f32 	%f62, %f60, %f61, %f58;
	add.f32 	%f63, %f59, %f60;
	add.s64 	%rd35, %rd33, %rd20;
	ld.global.f32 	%f64, [%rd35];
	add.s64 	%rd36, %rd34, %rd20;
	ld.global.f32 	%f65, [%rd36];
	fma.rn.f32 	%f66, %f64, %f65, %f62;
	add.f32 	%f67, %f63, %f64;
	add.s64 	%rd37, %rd35, %rd20;
	ld.global.f32 	%f68, [%rd37];
	add.s64 	%rd38, %rd36, %rd20;
	ld.global.f32 	%f69, [%rd38];
	fma.rn.f32 	%f70, %f68, %f69, %f66;
	add.f32 	%f71, %f67, %f68;
	add.s64 	%rd39, %rd37, %rd20;
	ld.global.f32 	%f72, [%rd39];
	add.s64 	%rd40, %rd38, %rd20;
	ld.global.f32 	%f73, [%rd40];
	fma.rn.f32 	%f74, %f72, %f73, %f70;
	add.f32 	%f75, %f71, %f72;
	add.s64 	%rd41, %rd39, %rd20;
	ld.global.f32 	%f76, [%rd41];
	add.s64 	%rd42, %rd40, %rd20;
	ld.global.f32 	%f77, [%rd42];
	fma.rn.f32 	%f78, %f76, %f77, %f74;
	add.f32 	%f79, %f75, %f76;
	add.s64 	%rd43, %rd41, %rd20;
	ld.global.f32 	%f80, [%rd43];
	add.s64 	%rd44, %rd42, %rd20;
	ld.global.f32 	%f81, [%rd44];
	fma.rn.f32 	%f82, %f80, %f81, %f78;
	add.f32 	%f83, %f79, %f80;
	add.s64 	%rd45, %rd43, %rd20;
	ld.global.f32 	%f84, [%rd45];
	add.s64 	%rd46, %rd44, %rd20;
	ld.global.f32 	%f85, [%rd46];
	fma.rn.f32 	%f86, %f84, %f85, %f82;
	add.f32 	%f87, %f83, %f84;
	add.s64 	%rd47, %rd45, %rd20;
	ld.global.f32 	%f88, [%rd47];
	add.s64 	%rd48, %rd46, %rd20;
	ld.global.f32 	%f89, [%rd48];
	fma.rn.f32 	%f90, %f88, %f89, %f86;
	add.f32 	%f91, %f87, %f88;
	add.s64 	%rd49, %rd47, %rd20;
	ld.global.f32 	%f92, [%rd49];
	add.s64 	%rd50, %rd48, %rd20;
	ld.global.f32 	%f93, [%rd50];
	fma.rn.f32 	%f160, %f92, %f93, %f90;
	add.f32 	%f161, %f91, %f92;
	add.s32 	%r37, %r37, 16;
	add.s32 	%r36, %r36, %r10;
	setp.ne.s32 	%p5, %r37, 0;
	mov.u32 	%r39, %r7;
	@%p5 bra 	$L__BB14_5;
$L__BB14_6:
	setp.eq.s32 	%p6, %r4, 0;
	@%p6 bra 	$L__BB14_16;
	add.s32 	%r31, %r4, -1;
	setp.lt.u32 	%p7, %r31, 7;
	@%p7 bra 	$L__BB14_9;
	mad.lo.s32 	%r32, %r39, %r25, %r35;
	mul.wide.s32 	%rd51, %r32, 4;
	add.s64 	%rd52, %rd2, %rd51;
	ld.global.f32 	%f95, [%rd52];
	add.s64 	%rd53, %rd1, %rd51;
	ld.global.f32 	%f96, [%rd53];
	fma.rn.f32 	%f97, %f95, %f96, %f160;
	add.f32 	%f98, %f161, %f95;
	mul.wide.s32 	%rd54, %r25, 4;
	add.s64 	%rd55, %rd52, %rd54;
	ld.global.f32 	%f99, [%rd55];
	add.s64 	%rd56, %rd53, %rd54;
	ld.global.f32 	%f100, [%rd56];
	fma.rn.f32 	%f101, %f99, %f100, %f97;
	add.f32 	%f102, %f98, %f99;
	add.s64 	%rd57, %rd55, %rd54;
	ld.global.f32 	%f103, [%rd57];
	add.s64 	%rd58, %rd56, %rd54;
	ld.global.f32 	%f104, [%rd58];
	fma.rn.f32 	%f105, %f103, %f104, %f101;
	add.f32 	%f106, %f102, %f103;
	add.s64 	%rd59, %rd57, %rd54;
	ld.global.f32 	%f107, [%rd59];
	add.s64 	%rd60, %rd58, %rd54;
	ld.global.f32 	%f108, [%rd60];
	fma.rn.f32 	%f109, %f107, %f108, %f105;
	add.f32 	%f110, %f106, %f107;
	add.s64 	%rd61, %rd59, %rd54;
	ld.global.f32 	%f111, [%rd61];
	add.s64 	%rd62, %rd60, %rd54;
	ld.global.f32 	%f112, [%rd62];
	fma.rn.f32 	%f113, %f111, %f112, %f109;
	add.f32 	%f114, %f110, %f111;
	add.s64 	%rd63, %rd61, %rd54;
	ld.global.f32 	%f115, [%rd63];
	add.s64 	%rd64, %rd62, %rd54;
	ld.global.f32 	%f116, [%rd64];
	fma.rn.f32 	%f117, %f115, %f116, %f113;
	add.f32 	%f118, %f114, %f115;
	add.s64 	%rd65, %rd63, %rd54;
	ld.global.f32 	%f119, [%rd65];
	add.s64 	%rd66, %rd64, %rd54;
	ld.global.f32 	%f120, [%rd66];
	fma.rn.f32 	%f121, %f119, %f120, %f117;
	add.f32 	%f122, %f118, %f119;
	add.s64 	%rd67, %rd65, %rd54;
	ld.global.f32 	%f123, [%rd67];
	add.s64 	%rd68, %rd66, %rd54;
	ld.global.f32 	%f124, [%rd68];
	fma.rn.f32 	%f160, %f123, %f124, %f121;
	add.f32 	%f161, %f122, %f123;
	add.s32 	%r39, %r39, 8;
$L__BB14_9:
	setp.eq.s32 	%p8, %r5, 0;
	@%p8 bra 	$L__BB14_16;
	setp.lt.u32 	%p9, %r6, 3;
	@%p9 bra 	$L__BB14_12;
	mad.lo.s32 	%r33, %r39, %r25, %r35;
	mul.wide.s32 	%rd69, %r33, 4;
	add.s64 	%rd70, %rd2, %rd69;
	ld.global.f32 	%f126, [%rd70];
	add.s64 	%rd71, %rd1, %rd69;
	ld.global.f32 	%f127, [%rd71];
	fma.rn.f32 	%f128, %f126, %f127, %f160;
	add.f32 	%f129, %f161, %f126;
	mul.wide.s32 	%rd72, %r25, 4;
	add.s64 	%rd73, %rd70, %rd72;
	ld.global.f32 	%f130, [%rd73];
	add.s64 	%rd74, %rd71, %rd72;
	ld.global.f32 	%f131, [%rd74];
	fma.rn.f32 	%f132, %f130, %f131, %f128;
	add.f32 	%f133, %f129, %f130;
	add.s64 	%rd75, %rd73, %rd72;
	ld.global.f32 	%f134, [%rd75];
	add.s64 	%rd76, %rd74, %rd72;
	ld.global.f32 	%f135, [%rd76];
	fma.rn.f32 	%f136, %f134, %f135, %f132;
	add.f32 	%f137, %f133, %f134;
	add.s64 	%rd77, %rd75, %rd72;
	ld.global.f32 	%f138, [%rd77];
	add.s64 	%rd78, %rd76, %rd72;
	ld.global.f32 	%f139, [%rd78];
	fma.rn.f32 	%f160, %f138, %f139, %f136;
	add.f32 	%f161, %f137, %f138;
	add.s32 	%r39, %r39, 4;
$L__BB14_12:
	setp.eq.s32 	%p10, %r8, 0;
	@%p10 bra 	$L__BB14_16;
	setp.eq.s32 	%p11, %r8, 1;
	mad.lo.s32 	%r34, %r39, %r25, %r35;
	mul.wide.s32 	%rd79, %r34, 4;
	add.s64 	%rd5, %rd2, %rd79;
	ld.global.f32 	%f140, [%rd5];
	add.s64 	%rd6, %rd1, %rd79;
	ld.global.f32 	%f141, [%rd6];
	fma.rn.f32 	%f160, %f140, %f141, %f160;
	add.f32 	%f161, %f161, %f140;
	@%p11 bra 	$L__BB14_16;
	setp.eq.s32 	%p12, %r8, 2;
	add.s64 	%rd8, %rd5, %rd7;
	ld.global.f32 	%f142, [%rd8];
	add.s64 	%rd9, %rd6, %rd7;
	ld.global.f32 	%f143, [%rd9];
	fma.rn.f32 	%f160, %f142, %f143, %f160;
	add.f32 	%f161, %f161, %f142;
	@%p12 bra 	$L__BB14_16;
	add.s64 	%rd80, %rd8, %rd7;
	ld.global.f32 	%f144, [%rd80];
	add.s64 	%rd81, %rd9, %rd7;
	ld.global.f32 	%f145, [%rd81];
	fma.rn.f32 	%f160, %f144, %f145, %f160;
	add.f32 	%f161, %f161, %f144;
$L__BB14_16:
	mul.wide.s32 	%rd82, %r35, 4;
	add.s64 	%rd83, %rd4, %rd82;
	st.global.f32 	[%rd83], %f160;
	add.s64 	%rd84, %rd3, %rd82;
	st.global.f32 	[%rd84], %f161;
	add.s32 	%r35, %r35, %r3;
	setp.lt.s32 	%p13, %r35, %r25;
	@%p13 bra 	$L__BB14_3;
	bra.uni 	$L__BB14_18;
$L__BB14_17:
	mul.wide.s32 	%rd14, %r35, 4;
	add.s64 	%rd15, %rd4, %rd14;
	mov.b32 	%r29, 0;
	st.global.u32 	[%rd15], %r29;
	add.s64 	%rd16, %rd3, %rd14;
	st.global.u32 	[%rd16], %r29;
	add.s32 	%r35, %r35, %r3;
	setp.lt.s32 	%p3, %r35, %r25;
	@%p3 bra 	$L__BB14_17;
$L__BB14_18:
	ret;

}
	// .globl	dxhat_kernel2
.visible .entry dxhat_kernel2(
	.param .u32 dxhat_kernel2_param_0,
	.param .u64 .ptr .align 1 dxhat_kernel2_param_1,
	.param .u64 .ptr .align 1 dxhat_kernel2_param_2,
	.param .u64 .ptr .align 1 dxhat_kernel2_param_3,
	.param .u32 dxhat_kernel2_param_4,
	.param .u32 dxhat_kernel2_param_5
)
{
	.reg .pred 	%p<2>;
	.reg .b32 	%r<13>;
	.reg .b32 	%f<4>;
	.reg .b64 	%rd<12>;

	ld.param.u32 	%r4, [dxhat_kernel2_param_0];
	ld.param.u64 	%rd1, [dxhat_kernel2_param_1];
	ld.param.u64 	%rd2, [dxhat_kernel2_param_2];
	ld.param.u64 	%rd3, [dxhat_kernel2_param_3];
	ld.param.u32 	%r2, [dxhat_kernel2_param_4];
	ld.param.u32 	%r3, [dxhat_kernel2_param_5];
	mov.u32 	%r5, %ctaid.x;
	mov.u32 	%r6, %ctaid.y;
	mov.u32 	%r7, %nctaid.x;
	mad.lo.s32 	%r8, %r6, %r7, %r5;
	mov.u32 	%r9, %ntid.x;
	mov.u32 	%r10, %tid.x;
	mad.lo.s32 	%r1, %r8, %r9, %r10;
	setp.ge.s32 	%p1, %r1, %r4;
	@%p1 bra 	$L__BB15_2;
	cvta.to.global.u64 	%rd4, %rd1;
	cvta.to.global.u64 	%rd5, %rd3;
	cvta.to.global.u64 	%rd6, %rd2;
	div.s32 	%r11, %r1, %r3;
	rem.s32 	%r12, %r11, %r2;
	mul.wide.s32 	%rd7, %r1, 4;
	add.s64 	%rd8, %rd4, %rd7;
	ld.global.f32 	%f1, [%rd8];
	mul.wide.s32 	%rd9, %r12, 4;
	add.s64 	%rd10, %rd5, %rd9;
	ld.global.f32 	%f2, [%rd10];
	mul.f32 	%f3, %f1, %f2;
	add.s64 	%rd11, %rd6, %rd7;
	st.global.f32 	[%rd11], %f3;
$L__BB15_2:
	ret;

}
	// .globl	dxhat_kernel
.visible .entry dxhat_kernel(
	.param .u64 .ptr .align 1 dxhat_kernel_param_0,
	.param .u64 .ptr .align 1 dxhat_kernel_param_1,
	.param .u32 dxhat_kernel_param_2,
	.param .u32 dxhat_kernel_param_3
)
{
	.reg .pred 	%p<2>;
	.reg .b32 	%r<11>;
	.reg .b32 	%f<4>;
	.reg .b64 	%rd<9>;

	ld.param.u64 	%rd1, [dxhat_kernel_param_0];
	ld.param.u64 	%rd2, [dxhat_kernel_param_1];
	ld.param.u32 	%r2, [dxhat_kernel_param_2];
	ld.param.u32 	%r3, [dxhat_kernel_param_3];
	mov.u32 	%r4, %ctaid.x;
	mov.u32 	%r5, %ntid.x;
	mov.u32 	%r6, %tid.x;
	mad.lo.s32 	%r1, %r4, %r5, %r6;
	setp.ge.s32 	%p1, %r1, %r3;
	@%p1 bra 	$L__BB16_2;
	cvta.to.global.u64 	%rd3, %rd2;
	cvta.to.global.u64 	%rd4, %rd1;
	mov.u32 	%r7, %ctaid.z;
	mov.u32 	%r8, %ctaid.y;
	mul.wide.u32 	%rd5, %r8, 4;
	add.s64 	%rd6, %rd3, %rd5;
	ld.global.f32 	%f1, [%rd6];
	mad.lo.s32 	%r9, %r2, %r7, %r8;
	mad.lo.s32 	%r10, %r9, %r3, %r1;
	mul.wide.s32 	%rd7, %r10, 4;
	add.s64 	%rd8, %rd4, %rd7;
	ld.global.f32 	%f2, [%rd8];
	mul.f32 	%f3, %f1, %f2;
	st.global.f32 	[%rd8], %f3;
$L__BB16_2:
	ret;

}
	// .globl	full_mean_delta_kernel
.visible .entry full_mean_delta_kernel(
	.param .u64 .ptr .align 1 full_mean_delta_kernel_param_0,
	.param .u64 .ptr .align 1 full_mean_delta_kernel_param_1,
	.param .u32 full_mean_delta_kernel_param_2,
	.param .u32 full_mean_delta_kernel_param_3,
	.param .u64 .ptr .align 1 full_mean_delta_kernel_param_4
)
{
	.reg .pred 	%p<14>;
	.reg .b32 	%r<41>;
	.reg .b32 	%f<96>;
	.reg .b64 	%rd<52>;

	ld.param.u64 	%rd7, [full_mean_delta_kernel_param_0];
	ld.param.u64 	%rd8, [full_mean_delta_kernel_param_1];
	ld.param.u32 	%r25, [full_mean_delta_kernel_param_2];
	ld.param.u32 	%r26, [full_mean_delta_kernel_param_3];
	ld.param.u64 	%rd9, [full_mean_delta_kernel_param_4];
	cvta.to.global.u64 	%rd1, %rd7;
	cvta.to.global.u64 	%rd2, %rd9;
	cvta.to.global.u64 	%rd3, %rd8;
	mov.u32 	%r27, %ctaid.x;
	mov.u32 	%r1, %ntid.x;
	mov.u32 	%r28, %tid.x;
	mad.lo.s32 	%r34, %r27, %r1, %r28;
	setp.ge.s32 	%p1, %r34, %r26;
	@%p1 bra 	$L__BB17_18;
	setp.gt.s32 	%p2, %r25, 0;
	mov.u32 	%r29, %nctaid.x;
	mul.lo.s32 	%r3, %r1, %r29;
	@%p2 bra 	$L__BB17_2;
	bra.uni 	$L__BB17_17;
$L__BB17_2:
	and.b32  	%r4, %r25, 15;
	add.s32 	%r5, %r4, -1;
	and.b32  	%r6, %r25, 7;
	add.s32 	%r7, %r6, -1;
	and.b32  	%r8, %r25, 2147483632;
	and.b32  	%r9, %r25, 3;
	neg.s32 	%r10, %r8;
	shl.b32 	%r11, %r26, 4;
	mul.wide.s32 	%rd5, %r26, 4;
$L__BB17_3:
	setp.lt.u32 	%p4, %r25, 16;
	mov.f32 	%f95, 0f00000000;
	mov.b32 	%r38, 0;
	@%p4 bra 	$L__BB17_6;
	mov.f32 	%f95, 0f00000000;
	mov.u32 	%r35, %r34;
	mov.u32 	%r36, %r10;
$L__BB17_5:
	.pragma "nounroll";
	mul.wide.s32 	%rd13, %r35, 4;
	add.s64 	%rd14, %rd1, %rd13;
	ld.global.f32 	%f24, [%rd14];
	add.f32 	%f25, %f95, %f24;
	add.s64 	%rd16, %rd14, %rd5;
	ld.global.f32 	%f26, [%rd16];
	add.f32 	%f27, %f25, %f26;
	add.s64 	%rd17, %rd16, %rd5;
	ld.global.f32 	%f28, [%rd17];
	add.f32 	%f29, %f27, %f28;
	add.s64 	%rd18, %rd17, %rd5;
	ld.global.f32 	%f30, [%rd18];
	add.f32 	%f31, %f29, %f30;
	add.s64 	%rd19, %rd18, %rd5;
	ld.global.f32 	%f32, [%rd19];
	add.f32 	%f33, %f31, %f32;
	add.s64 	%rd20, %rd19, %rd5;
	ld.global.f32 	%f34, [%rd20];
	add.f32 	%f35, %f33, %f34;
	add.s64 	%rd21, %rd20, %rd5;
	ld.global.f32 	%f36, [%rd21];
	add.f32 	%f37, %f35, %f36;
	add.s64 	%rd22, %rd21, %rd5;
	ld.global.f32 	%f38, [%rd22];
	add.f32 	%f39, %f37, %f38;
	add.s64 	%rd23, %rd22, %rd5;
	ld.global.f32 	%f40, [%rd23];
	add.f32 	%f41, %f39, %f40;
	add.s64 	%rd24, %rd23, %rd5;
	ld.global.f32 	%f42, [%rd24];
	add.f32 	%f43, %f41, %f42;
	add.s64 	%rd25, %rd24, %rd5;
	ld.global.f32 	%f44, [%rd25];
	add.f32 	%f45, %f43, %f44;
	add.s64 	%rd26, %rd25, %rd5;
	ld.global.f32 	%f46, [%rd26];
	add.f32 	%f47, %f45, %f46;
	add.s64 	%rd27, %rd26, %rd5;
	ld.global.f32 	%f48, [%rd27];
	add.f32 	%f49, %f47, %f48;
	add.s64 	%rd28, %rd27, %rd5;
	ld.global.f32 	%f50, [%rd28];
	add.f32 	%f51, %f49, %f50;
	add.s64 	%rd29, %rd28, %rd5;
	ld.global.f32 	%f52, [%rd29];
	add.f32 	%f53, %f51, %f52;
	add.s64 	%rd30, %rd29, %rd5;
	ld.global.f32 	%f54, [%rd30];
	add.f32 	%f95, %f53, %f54;
	add.s32 	%r36, %r36, 16;
	add.s32 	%r35, %r35, %r11;
	setp.ne.s32 	%p5, %r36, 0;
	mov.u32 	%r38, %r8;
	@%p5 bra 	$L__BB17_5;
$L__BB17_6:
	setp.eq.s32 	%p6, %r4, 0;
	@%p6 bra 	$L__BB17_16;
	setp.lt.u32 	%p7, %r5, 7;
	@%p7 bra 	$L__BB17_9;
	mad.lo.s32 	%r31, %r38, %r26, %r34;
	mul.wide.s32 	%rd31, %r31, 4;
	add.s64 	%rd32, %rd1, %rd31;
	ld.global.f32 	%f56, [%rd32];
	add.f32 	%f57, %f95, %f56;
	add.s64 	%rd34, %rd32, %rd5;
	ld.global.f32 	%f58, [%rd34];
	add.f32 	%f59, %f57, %f58;
	add.s64 	%rd35, %rd34, %rd5;
	ld.global.f32 	%f60, [%rd35];
	add.f32 	%f61, %f59, %f60;
	add.s64 	%rd36, %rd35, %rd5;
	ld.global.f32 	%f62, [%rd36];
	add.f32 	%f63, %f61, %f62;
	add.s64 	%rd37, %rd36, %rd5;
	ld.global.f32 	%f64, [%rd37];
	add.f32 	%f65, %f63, %f64;
	add.s64 	%rd38, %rd37, %rd5;
	ld.global.f32 	%f66, [%rd38];
	add.f32 	%f67, %f65, %f66;
	add.s64 	%rd39, %rd38, %rd5;
	ld.global.f32 	%f68, [%rd39];
	add.f32 	%f69, %f67, %f68;
	add.s64 	%rd40, %rd39, %rd5;
	ld.global.f32 	%f70, [%rd40];
	add.f32 	%f95, %f69, %f70;
	add.s32 	%r38, %r38, 8;
$L__BB17_9:
	setp.eq.s32 	%p8, %r6, 0;
	@%p8 bra 	$L__BB17_16;
	setp.lt.u32 	%p9, %r7, 3;
	@%p9 bra 	$L__BB17_12;
	mad.lo.s32 	%r32, %r38, %r26, %r34;
	mul.wide.s32 	%rd41, %r32, 4;
	add.s64 	%rd42, %rd1, %rd41;
	ld.global.f32 	%f72, [%rd42];
	add.f32 	%f73, %f95, %f72;
	add.s64 	%rd44, %rd42, %rd5;
	ld.global.f32 	%f74, [%rd44];
	add.f32 	%f75, %f73, %f74;
	add.s64 	%rd45, %rd44, %rd5;
	ld.global.f32 	%f76, [%rd45];
	add.f32 	%f77, %f75, %f76;
	add.s64 	%rd46, %rd45, %rd5;
	ld.global.f32 	%f78, [%rd46];
	add.f32 	%f95, %f77, %f78;
	add.s32 	%r38, %r38, 4;
$L__BB17_12:
	setp.eq.s32 	%p10, %r9, 0;
	@%p10 bra 	$L__BB17_16;
	setp.eq.s32 	%p11, %r9, 1;
	mad.lo.s32 	%r33, %r38, %r26, %r34;
	mul.wide.s32 	%rd47, %r33, 4;
	add.s64 	%rd4, %rd1, %rd47;
	ld.global.f32 	%f79, [%rd4];
	add.f32 	%f95, %f95, %f79;
	@%p11 bra 	$L__BB17_16;
	setp.eq.s32 	%p12, %r9, 2;
	add.s64 	%rd6, %rd4, %rd5;
	ld.global.f32 	%f80, [%rd6];
	add.f32 	%f95, %f95, %f80;
	@%p12 bra 	$L__BB17_16;
	add.s64 	%rd48, %rd6, %rd5;
	ld.global.f32 	%f81, [%rd48];
	add.f32 	%f95, %f95, %f81;
$L__BB17_16:
	mul.wide.s32 	%rd49, %r34, 4;
	add.s64 	%rd50, %rd3, %rd49;
	ld.global.f32 	%f82, [%rd50];
	add.f32 	%f83, %f82, 0f3727C5AC;
	sqrt.rn.f32 	%f84, %f83;
	mov.f32 	%f85, 0fBF800000;
	div.rn.f32 	%f86, %f85, %f84;
	mul.f32 	%f87, %f95, %f86;
	add.s64 	%rd51, %rd2, %rd49;
	st.global.f32 	[%rd51], %f87;
	add.s32 	%r34, %r34, %r3;
	setp.lt.s32 	%p13, %r34, %r26;
	@%p13 bra 	$L__BB17_3;
	bra.uni 	$L__BB17_18;
$L__BB17_17:
	mul.wide.s32 	%rd10, %r34, 4;
	add.s64 	%rd11, %rd3, %rd10;
	ld.global.f32 	%f15, [%rd11];
	add.f32 	%f16, %f15, 0f3727C5AC;
	sqrt.rn.f32 	%f17, %f16;
	mov.f32 	%f18, 0fBF800000;
	div.rn.f32 	%f19, %f18, %f17;
	mul.f32 	%f20, %f19, 0f00000000;
	add.s64 	%rd12, %rd2, %rd10;
	st.global.f32 	[%rd12], %f20;
	add.s32 	%r34, %r34, %r3;
	setp.lt.s32 	%p3, %r34, %r26;
	@%p3 bra 	$L__BB17_17;
$L__BB17_18:
	ret;

}
	// .globl	full_mean_delta_ov_kernel
.visible .entry full_mean_delta_ov_kernel(
	.param .u64 .ptr .align 1 full_mean_delta_ov_kernel_param_0,
	.param .u64 .ptr .align 1 full_mean_delta_ov_kernel_param_1,
	.param .u64 .ptr .align 1 full_mean_delta_ov_kernel_param_2,
	.param .u64 .ptr .align 1 full_mean_delta_ov_kernel_param_3,
	.param .u64 .ptr .align 1 full_mean_delta_ov_kernel_param_4,
	.param .u32 full_mean_delta_ov_kernel_param_5,
	.param .u32 full_mean_delta_ov_kernel_param_6,
	.param .u64 .ptr .align 1 full_mean_delta_ov_kernel_param_7
)
{
	.reg .pred 	%p<13>;
	.reg .b32 	%r<40>;
	.reg .b32 	%f<157>;
	.reg .b64 	%rd<61>;

	ld.param.u64 	%rd7, [full_mean_delta_ov_kernel_param_0];
	ld.param.u64 	%rd8, [full_mean_delta_ov_kernel_param_3];
	ld.param.u64 	%rd9, [full_mean_delta_ov_kernel_param_4];
	ld.param.u32 	%r22, [full_mean_delta_ov_kernel_param_5];
	ld.param.u32 	%r23, [full_mean_delta_ov_kernel_param_6];
	ld.param.u64 	%rd10, [full_mean_delta_ov_kernel_param_7];
	cvta.to.global.u64 	%rd1, %rd8;
	cvta.to.global.u64 	%rd2, %rd7;
	cvta.to.global.u64 	%rd3, %rd10;
	cvta.to.global.u64 	%rd4, %rd9;
	mov.u32 	%r24, %ctaid.x;
	mov.u32 	%r1, %ntid.x;
	mov.u32 	%r25, %tid.x;
	mad.lo.s32 	%r33, %r24, %r1, %r25;
	setp.ge.s32 	%p1, %r33, %r23;
	@%p1 bra 	$L__BB18_16;
	setp.gt.s32 	%p2, %r22, 0;
	cvt.rn.f32.s32 	%f1, %r22;
	mov.u32 	%r26, %nctaid.x;
	mul.lo.s32 	%r3, %r1, %r26;
	@%p2 bra 	$L__BB18_2;
	bra.uni 	$L__BB18_15;
$L__BB18_2:
	and.b32  	%r4, %r22, 7;
	and.b32  	%r5, %r22, 3;
	and.b32  	%r6, %r22, 2147483640;
	neg.s32 	%r7, %r6;
	shl.b32 	%r8, %r23, 3;
	mul.wide.s32 	%rd50, %r23, 4;
$L__BB18_3:
	ld.param.u64 	%rd60, [full_mean_delta_ov_kernel_param_2];
	ld.param.u64 	%rd59, [full_mean_delta_ov_kernel_param_1];
	setp.lt.u32 	%p4, %r22, 8;
	cvta.to.global.u64 	%rd14, %rd59;
	mul.wide.s32 	%rd15, %r33, 4;
	add.s64 	%rd16, %rd14, %rd15;
	ld.global.f32 	%f34, [%rd16];
	add.f32 	%f35, %f34, 0f3727C5AC;
	sqrt.rn.f32 	%f36, %f35;
	rcp.rn.f32 	%f2, %f36;
	cvta.to.global.u64 	%rd17, %rd60;
	add.s64 	%rd18, %rd17, %rd15;
	ld.global.f32 	%f3, [%rd18];
	mov.f32 	%f156, 0f00000000;
	mov.b32 	%r37, 0;
	mov.f32 	%f155, %f156;
	@%p4 bra 	$L__BB18_6;
	mov.f32 	%f156, 0f00000000;
	mov.u32 	%r34, %r33;
	mov.u32 	%r35, %r7;
$L__BB18_5:
	.pragma "nounroll";
	mul.wide.s32 	%rd19, %r34, 4;
	add.s64 	%rd20, %rd2, %rd19;
	ld.global.f32 	%f38, [%rd20];
	mul.f32 	%f39, %f38, %f2;
	sub.f32 	%f40, %f155, %f39;
	add.s64 	%rd21, %rd1, %rd19;
	ld.global.f32 	%f41, [%rd21];
	sub.f32 	%f42, %f41, %f3;
	add.f32 	%f43, %f42, %f42;
	sub.f32 	%f44, %f156, %f43;
	mul.wide.s32 	%rd22, %r23, 4;
	add.s64 	%rd23, %rd20, %rd22;
	ld.global.f32 	%f45, [%rd23];
	mul.f32 	%f46, %f45, %f2;
	sub.f32 	%f47, %f40, %f46;
	add.s64 	%rd24, %rd21, %rd22;
	ld.global.f32 	%f48, [%rd24];
	sub.f32 	%f49, %f48, %f3;
	add.f32 	%f50, %f49, %f49;
	sub.f32 	%f51, %f44, %f50;
	add.s64 	%rd25, %rd23, %rd22;
	ld.global.f32 	%f52, [%rd25];
	mul.f32 	%f53, %f52, %f2;
	sub.f32 	%f54, %f47, %f53;
	add.s64 	%rd26, %rd24, %rd22;
	ld.global.f32 	%f55, [%rd26];
	sub.f32 	%f56, %f55, %f3;
	add.f32 	%f57, %f56, %f56;
	sub.f32 	%f58, %f51, %f57;
	add.s64 	%rd27, %rd25, %rd22;
	ld.global.f32 	%f59, [%rd27];
	mul.f32 	%f60, %f59, %f2;
	sub.f32 	%f61, %f54, %f60;
	add.s64 	%rd28, %rd26, %rd22;
	ld.global.f32 	%f62, [%rd28];
	sub.f32 	%f63, %f62, %f3;
	add.f32 	%f64, %f63, %f63;
	sub.f32 	%f65, %f58, %f64;
	add.s64 	%rd29, %rd27, %rd22;
	ld.global.f32 	%f66, [%rd29];
	mul.f32 	%f67, %f66, %f2;
	sub.f32 	%f68, %f61, %f67;
	add.s64 	%rd30, %rd28, %rd22;
	ld.global.f32 	%f69, [%rd30];
	sub.f32 	%f70, %f69, %f3;
	add.f32 	%f71, %f70, %f70;
	sub.f32 	%f72, %f65, %f71;
	add.s64 	%rd31, %rd29, %rd22;
	ld.global.f32 	%f73, [%rd31];
	mul.f32 	%f74, %f73, %f2;
	sub.f32 	%f75, %f68, %f74;
	add.s64 	%rd32, %rd30, %rd22;
	ld.global.f32 	%f76, [%rd32];
	sub.f32 	%f77, %f76, %f3;
	add.f32 	%f78, %f77, %f77;
	sub.f32 	%f79, %f72, %f78;
	add.s64 	%rd33, %rd31, %rd22;
	ld.global.f32 	%f80, [%rd33];
	mul.f32 	%f81, %f80, %f2;
	sub.f32 	%f82, %f75, %f81;
	add.s64 	%rd34, %rd32, %rd22;
	ld.global.f32 	%f83, [%rd34];
	sub.f32 	%f84, %f83, %f3;
	add.f32 	%f85, %f84, %f84;
	sub.f32 	%f86, %f79, %f85;
	add.s64 	%rd35, %rd33, %rd22;
	ld.global.f32 	%f87, [%rd35];
	mul.f32 	%f88, %f87, %f2;
	sub.f32 	%f155, %f82, %f88;
	add.s64 	%rd36, %rd34, %rd22;
	ld.global.f32 	%f89, [%rd36];
	sub.f32 	%f90, %f89, %f3;
	add.f32 	%f91, %f90, %f90;
	sub.f32 	%f156, %f86, %f91;
	add.s32 	%r35, %r35, 8;
	add.s32 	%r34, %r34, %r8;
	setp.ne.s32 	%p5, %r35, 0;
	mov.u32 	%r37, %r6;
	@%p5 bra 	$L__BB18_5;
$L__BB18_6:
	setp.eq.s32 	%p6, %r4, 0;
	@%p6 bra 	$L__BB18_14;
	add.s32 	%r28, %r4, -1;
	setp.lt.u32 	%p7, %r28, 3;
	@%p7 bra 	$L__BB18_9;
	mad.lo.s32 	%r29, %r37, %r23, %r33;
	mul.wide.s32 	%rd37, %r29, 4;
	add.s64 	%rd38, %rd2, %rd37;
	ld.global.f32 	%f93, [%rd38];
	mul.f32 	%f94, %f93, %f2;
	sub.f32 	%f95, %f155, %f94;
	add.s64 	%rd39, %rd1, %rd37;
	ld.global.f32 	%f96, [%rd39];
	sub.f32 	%f97, %f96, %f3;
	add.f32 	%f98, %f97, %f97;
	sub.f32 	%f99, %f156, %f98;
	mul.wide.s32 	%rd40, %r23, 4;
	add.s64 	%rd41, %rd38, %rd40;
	ld.global.f32 	%f100, [%rd41];
	mul.f32 	%f101, %f100, %f2;
	sub.f32 	%f102, %f95, %f101;
	add.s64 	%rd42, %rd39, %rd40;
	ld.global.f32 	%f103, [%rd42];
	sub.f32 	%f104, %f103, %f3;
	add.f32 	%f105, %f104, %f104;
	sub.f32 	%f106, %f99, %f105;
	add.s64 	%rd43, %rd41, %rd40;
	ld.global.f32 	%f107, [%rd43];
	mul.f32 	%f108, %f107, %f2;
	sub.f32 	%f109, %f102, %f108;
	add.s64 	%rd44, %rd42, %rd40;
	ld.global.f32 	%f110, [%rd44];
	sub.f32 	%f111, %f110, %f3;
	add.f32 	%f112, %f111, %f111;
	sub.f32 	%f113, %f106, %f112;
	add.s64 	%rd45, %rd43, %rd40;
	ld.global.f32 	%f114, [%rd45];
	mul.f32 	%f115, %f114, %f2;
	sub.f32 	%f155, %f109, %f115;
	add.s64 	%rd46, %rd44, %rd40;
	ld.global.f32 	%f116, [%rd46];
	sub.f32 	%f117, %f116, %f3;
	add.f32 	%f118, %f117, %f117;
	sub.f32 	%f156, %f113, %f118;
	add.s32 	%r37, %r37, 4;
$L__BB18_9:
	setp.eq.s32 	%p8, %r5, 0;
	@%p8 bra 	$L__BB18_14;
	setp.eq.s32 	%p9, %r5, 1;
	@%p9 bra 	$L__BB18_12;
	mad.lo.s32 	%r30, %r37, %r23, %r33;
	mul.wide.s32 	%rd47, %r30, 4;
	add.s64 	%rd48, %rd2, %rd47;
	ld.global.f32 	%f120, [%rd48];
	mul.f32 	%f121, %f120, %f2;
	sub.f32 	%f122, %f155, %f121;
	add.s64 	%rd49, %rd1, %rd47;
	ld.global.f32 	%f123, [%rd49];
	sub.f32 	%f124, %f123, %f3;
	add.f32 	%f125, %f124, %f124;
	sub.f32 	%f126, %f156, %f125;
	add.s64 	%rd51, %rd48, %rd50;
	ld.global.f32 	%f127, [%rd51];
	mul.f32 	%f128, %f127, %f2;
	sub.f32 	%f155, %f122, %f128;
	add.s64 	%rd52, %rd49, %rd50;
	ld.global.f32 	%f129, [%rd52];
	sub.f32 	%f130, %f129, %f3;
	add.f32 	%f131, %f130, %f130;
	sub.f32 	%f156, %f126, %f131;
	add.s32 	%r37, %r37, 2;
$L__BB18_12:
	and.b32  	%r31, %r22, 1;
	setp.eq.b32 	%p10, %r31, 1;
	not.pred 	%p11, %p10;
	@%p11 bra 	$L__BB18_14;
	mad.lo.s32 	%r32, %r37, %r23, %r33;
	mul.wide.s32 	%rd53, %r32, 4;
	add.s64 	%rd54, %rd2, %rd53;
	ld.global.f32 	%f132, [%rd54];
	mul.f32 	%f133, %f132, %f2;
	sub.f32 	%f155, %f155, %f133;
	add.s64 	%rd55, %rd1, %rd53;
	ld.global.f32 	%f134, [%rd55];
	sub.f32 	%f135, %f134, %f3;
	add.f32 	%f136, %f135, %f135;
	sub.f32 	%f156, %f156, %f136;
$L__BB18_14:
	mul.wide.s32 	%rd56, %r33, 4;
	add.s64 	%rd57, %rd4, %rd56;
	ld.global.f32 	%f137, [%rd57];
	mul.f32 	%f138, %f156, %f137;
	div.rn.f32 	%f139, %f138, %f1;
	add.f32 	%f140, %f155, %f139;
	add.s64 	%rd58, %rd3, %rd56;
	st.global.f32 	[%rd58], %f140;
	add.s32 	%r33, %r33, %r3;
	setp.lt.s32 	%p12, %r33, %r23;
	@%p12 bra 	$L__BB18_3;
	bra.uni 	$L__BB18_16;
$L__BB18_15:
	mul.wide.s32 	%rd11, %r33, 4;
	add.s64 	%rd12, %rd4, %rd11;
	ld.global.f32 	%f28, [%rd12];
	mul.f32 	%f29, %f28, 0f00000000;
	div.rn.f32 	%f30, %f29, %f1;
	add.f32 	%f31, %f30, 0f00000000;
	add.s64 	%rd13, %rd3, %rd11;
	st.global.f32 	[%rd13], %f31;
	add.s32 	%r33, %r33, %r3;
	setp.lt.s32 	%p3, %r33, %r23;
	@%p3 bra 	$L__BB18_15;
$L__BB18_16:
	ret;

}
	// .globl	fast_mean_delta_kernel
.visible .entry fast_mean_delta_kernel(
	.param .u64 .ptr .align 1 fast_mean_delta_kernel_param_0,
	.param .u64 .ptr .align 1 fast_mean_delta_kernel_param_1,
	.param .u32 fast_mean_delta_kernel_param_2,
	.param .u32 fast_mean_delta_kernel_param_3,
	.param .u32 fast_mean_delta_kernel_param_4,
	.param .u64 .ptr .align 1 fast_mean_delta_kernel_param_5
)
{
	.reg .pred 	%p<45>;
	.reg .b32 	%r<89>;
	.reg .b32 	%f<251>;
	.reg .b64 	%rd<19>;
	// demoted variable
	.shared .align 4 .b8 _ZZ22fast_mean_delta_kernelE5local[4096];
	ld.param.u64 	%rd9, [fast_mean_delta_kernel_param_0];
	ld.param.u64 	%rd7, [fast_mean_delta_kernel_param_1];
	ld.param.u32 	%r32, [fast_mean_delta_kernel_param_2];
	ld.param.u32 	%r33, [fast_mean_delta_kernel_param_3];
	ld.param.u32 	%r34, [fast_mean_delta_kernel_param_4];
	ld.param.u64 	%rd8, [fast_mean_delta_kernel_param_5];
	cvta.to.global.u64 	%rd1, %rd9;
	mov.u32 	%r1, %tid.x;
	shl.b32 	%r35, %r1, 2;
	mov.u32 	%r36, _ZZ22fast_mean_delta_kernelE5local;
	add.s32 	%r2, %r36, %r35;
	mov.b32 	%r37, 0;
	st.shared.u32 	[%r2], %r37;
	mov.u32 	%r3, %ctaid.x;
	min.s32 	%r38, %r32, %r34;
	setp.lt.s32 	%p1, %r38, 1;
	@%p1 bra 	$L__BB19_80;
	add.s32 	%r40, %r34, -1;
	shr.u32 	%r41, %r40, 10;
	add.s32 	%r42, %r41, 1;
	and.b32  	%r4, %r42, 15;
	add.s32 	%r5, %r4, -1;
	and.b32  	%r6, %r42, 7;
	add.s32 	%r7, %r6, -1;
	and.b32  	%r8, %r42, 3;
	and.b32  	%r43, %r42, 8388592;
	neg.s32 	%r9, %r43;
	add.s64 	%rd2, %rd1, 32768;
	mov.b32 	%r80, 0;
	mov.f32 	%f249, 0f00000000;
$L__BB19_2:
	setp.lt.u32 	%p2, %r34, 15361;
	mad.lo.s32 	%r45, %r80, %r33, %r3;
	mad.lo.s32 	%r11, %r45, %r34, %r1;
	mov.b32 	%r86, 0;
	@%p2 bra 	$L__BB19_38;
	mov.b32 	%r84, 8192;
	mov.u32 	%r81, %r11;
	mov.u32 	%r82, %r9;
	mov.u32 	%r83, %r1;
$L__BB19_4:
	.pragma "nounroll";
	mul.wide.s32 	%rd10, %r81, 4;
	add.s64 	%rd3, %rd2, %rd10;
	setp.ge.s32 	%p3, %r83, %r34;
	mov.f32 	%f212, 0f00000000;
	@%p3 bra 	$L__BB19_6;
	ld.global.f32 	%f212, [%rd3+-32768];
$L__BB19_6:
	add.f32 	%f5, %f212, %f249;
	add.s32 	%r47, %r83, 1024;
	setp.ge.s32 	%p4, %r47, %r34;
	mov.f32 	%f213, 0f00000000;
	@%p4 bra 	$L__BB19_8;
	ld.global.f32 	%f213, [%rd3+-28672];
$L__BB19_8:
	add.f32 	%f8, %f213, %f5;
	add.s32 	%r48, %r83, 2048;
	setp.ge.s32 	%p5, %r48, %r34;
	mov.f32 	%f214, 0f00000000;
	@%p5 bra 	$L__BB19_10;
	ld.global.f32 	%f214, [%rd3+-24576];
$L__BB19_10:
	add.f32 	%f11, %f214, %f8;
	add.s32 	%r49, %r83, 3072;
	setp.ge.s32 	%p6, %r49, %r34;
	mov.f32 	%f215, 0f00000000;
	@%p6 bra 	$L__BB19_12;
	ld.global.f32 	%f215, [%rd3+-20480];
$L__BB19_12:
	add.f32 	%f14, %f215, %f11;
	add.s32 	%r50, %r83, 4096;
	setp.ge.s32 	%p7, %r50, %r34;
	mov.f32 	%f216, 0f00000000;
	@%p7 bra 	$L__BB19_14;
	ld.global.f32 	%f216, [%rd3+-16384];
$L__BB19_14:
	add.f32 	%f17, %f216, %f14;
	add.s32 	%r51, %r83, 5120;
	setp.ge.s32 	%p8, %r51, %r34;
	mov.f32 	%f217, 0f00000000;
	@%p8 bra 	$L__BB19_16;
	ld.global.f32 	%f217, [%rd3+-12288];
$L__BB19_16:
	add.f32 	%f20, %f217, %f17;
	add.s32 	%r52, %r83, 6144;
	setp.ge.s32 	%p9, %r52, %r34;
	mov.f32 	%f218, 0f00000000;
	@%p9 bra 	$L__BB19_18;
	ld.global.f32 	%f218, [%rd3+-8192];
$L__BB19_18:
	add.f32 	%f23, %f218, %f20;
	add.s32 	%r53, %r83, 7168;
	setp.ge.s32 	%p10, %r53, %r34;
	mov.f32 	%f219, 0f00000000;
	@%p10 bra 	$L__BB19_20;
	ld.global.f32 	%f219, [%rd3+-4096];
$L__BB19_20:
	add.f32 	%f26, %f219, %f23;
	add.s32 	%r54, %r83, 8192;
	setp.ge.s32 	%p11, %r54, %r34;
	mov.f32 	%f220, 0f00000000;
	@%p11 bra 	$L__BB19_22;
	ld.global.f32 	%f220, [%rd3];
$L__BB19_22:
	add.f32 	%f29, %f220, %f26;
	add.s32 	%r55, %r83, 9216;
	setp.ge.s32 	%p12, %r55, %r34;
	mov.f32 	%f221, 0f00000000;
	@%p12 bra 	$L__BB19_24;
	ld.global.f32 	%f221, [%rd3+4096];
$L__BB19_24:
	add.f32 	%f32, %f221, %f29;
	add.s32 	%r56, %r83, 10240;
	setp.ge.s32 	%p13, %r56, %r34;
	mov.f32 	%f222, 0f00000000;
	@%p13 bra 	$L__BB19_26;
	ld.global.f32 	%f222, [%rd3+8192];
$L__BB19_26:
	add.f32 	%f35, %f222, %f32;
	add.s32 	%r57, %r83, 11264;
	setp.ge.s32 	%p14, %r57, %r34;
	mov.f32 	%f223, 0f00000000;
	@%p14 bra 	$L__BB19_28;
	ld.global.f32 	%f223, [%rd3+12288];
$L__BB19_28:
	add.f32 	%f38, %f223, %f35;
	add.s32 	%r58, %r83, 12288;
	setp.ge.s32 	%p15, %r58, %r34;
	mov.f32 	%f224, 0f00000000;
	@%p15 bra 	$L__BB19_30;
	ld.global.f32 	%f224, [%rd3+16384];
$L__BB19_30:
	add.f32 	%f41, %f224, %f38;
	add.s32 	%r59, %r83, 13312;
	setp.ge.s32 	%p16, %r59, %r34;
	mov.f32 	%f225, 0f00000000;
	@%p16 bra 	$L__BB19_32;
	ld.global.f32 	%f225, [%rd3+20480];
$L__BB19_32:
	add.f32 	%f44, %f225, %f41;
	add.s32 	%r60, %r83, 14336;
	setp.ge.s32 	%p17, %r60, %r34;
	mov.f32 	%f226, 0f00000000;
	@%p17 bra 	$L__BB19_34;
	ld.global.f32 	%f226, [%rd3+24576];
$L__BB19_34:
	add.f32 	%f47, %f226, %f44;
	add.s32 	%r61, %r83, 15360;
	setp.ge.s32 	%p18, %r61, %r34;
	mov.f32 	%f227, 0f00000000;
	@%p18 bra 	$L__BB19_36;
	ld.global.f32 	%f227, [%rd3+28672];
$L__BB19_36:
	add.f32 	%f249, %f227, %f47;
	add.s32 	%r84, %r84, 16384;
	add.s32 	%r83, %r83, 16384;
	add.s32 	%r82, %r82, 16;
	add.s32 	%r81, %r81, 16384;
	setp.ne.s32 	%p19, %r82, 0;
	@%p19 bra 	$L__BB19_4;
	add.s32 	%r86, %r84, -8192;
$L__BB19_38:
	setp.eq.s32 	%p20, %r4, 0;
	@%p20 bra 	$L__BB19_78;
	setp.lt.u32 	%p21, %r5, 7;
	@%p21 bra 	$L__BB19_57;
	add.s32 	%r62, %r11, %r86;
	add.s32 	%r22, %r86, %r1;
	setp.ge.s32 	%p22, %r22, %r34;
	mul.wide.s32 	%rd11, %r62, 4;
	add.s64 	%rd4, %rd1, %rd11;
	mov.f32 	%f230, 0f00000000;
	@%p22 bra 	$L__BB19_42;
	ld.global.f32 	%f230, [%rd4];
$L__BB19_42:
	add.f32 	%f55, %f230, %f249;
	add.s32 	%r63, %r22, 1024;
	setp.ge.s32 	%p23, %r63, %r34;
	mov.f32 	%f231, 0f00000000;
	@%p23 bra 	$L__BB19_44;
	ld.global.f32 	%f231, [%rd4+4096];
$L__BB19_44:
	add.f32 	%f58, %f231, %f55;
	add.s32 	%r64, %r22, 2048;
	setp.ge.s32 	%p24, %r64, %r34;
	mov.f32 	%f232, 0f00000000;
	@%p24 bra 	$L__BB19_46;
	ld.global.f32 	%f232, [%rd4+8192];
$L__BB19_46:
	add.f32 	%f61, %f232, %f58;
	add.s32 	%r65, %r22, 3072;
	setp.ge.s32 	%p25, %r65, %r34;
	mov.f32 	%f233, 0f00000000;
	@%p25 bra 	$L__BB19_48;
	ld.global.f32 	%f233, [%rd4+12288];
$L__BB19_48:
	add.f32 	%f64, %f233, %f61;
	add.s32 	%r66, %r22, 4096;
	setp.ge.s32 	%p26, %r66, %r34;
	mov.f32 	%f234, 0f00000000;
	@%p26 bra 	$L__BB19_50;
	ld.global.f32 	%f234, [%rd4+16384];
$L__BB19_50:
	add.f32 	%f67, %f234, %f64;
	add.s32 	%r67, %r22, 5120;
	setp.ge.s32 	%p27, %r67, %r34;
	mov.f32 	%f235, 0f00000000;
	@%p27 bra 	$L__BB19_52;
	ld.global.f32 	%f235, [%rd4+20480];
$L__BB19_52:
	add.f32 	%f70, %f235, %f67;
	add.s32 	%r68, %r22, 6144;
	setp.ge.s32 	%p28, %r68, %r34;
	mov.f32 	%f236, 0f00000000;
	@%p28 bra 	$L__BB19_54;
	ld.global.f32 	%f236, [%rd4+24576];
$L__BB19_54:
	add.f32 	%f73, %f236, %f70;
	add.s32 	%r69, %r22, 7168;
	setp.ge.s32 	%p29, %r69, %r34;
	mov.f32 	%f237, 0f00000000;
	@%p29 bra 	$L__BB19_56;
	ld.global.f32 	%f237, [%rd4+28672];
$L__BB19_56:
	add.f32 	%f249, %f237, %f73;
	add.s32 	%r86, %r86, 8192;
$L__BB19_57:
	setp.eq.s32 	%p30, %r6, 0;
	@%p30 bra 	$L__BB19_78;
	setp.lt.u32 	%p31, %r7, 3;
	@%p31 bra 	$L__BB19_68;
	add.s32 	%r70, %r11, %r86;
	add.s32 	%r25, %r86, %r1;
	setp.ge.s32 	%p32, %r25, %r34;
	mul.wide.s32 	%rd12, %r70, 4;
	add.s64 	%rd5, %rd1, %rd12;
	mov.f32 	%f240, 0f00000000;
	@%p32 bra 	$L__BB19_61;
	ld.global.f32 	%f240, [%rd5];
$L__BB19_61:
	add.f32 	%f81, %f240, %f249;
	add.s32 	%r71, %r25, 1024;
	setp.ge.s32 	%p33, %r71, %r34;
	mov.f32 	%f241, 0f00000000;
	@%p33 bra 	$L__BB19_63;
	ld.global.f32 	%f241, [%rd5+4096];
$L__BB19_63:
	add.f32 	%f84, %f241, %f81;
	add.s32 	%r72, %r25, 2048;
	setp.ge.s32 	%p34, %r72, %r34;
	mov.f32 	%f242, 0f00000000;
	@%p34 bra 	$L__BB19_65;
	ld.global.f32 	%f242, [%rd5+8192];
$L__BB19_65:
	add.f32 	%f87, %f242, %f84;
	add.s32 	%r73, %r25, 3072;
	setp.ge.s32 	%p35, %r73, %r34;
	mov.f32 	%f243, 0f00000000;
	@%p35 bra 	$L__BB19_67;
	ld.global.f32 	%f243, [%rd5+12288];
$L__BB19_67:
	add.f32 	%f249, %f243, %f87;
	add.s32 	%r86, %r86, 4096;
$L__BB19_68:
	setp.eq.s32 	%p36, %r8, 0;
	@%p36 bra 	$L__BB19_78;
	add.s32 	%r74, %r11, %r86;
	add.s32 	%r28, %r86, %r1;
	setp.ge.s32 	%p37, %r28, %r34;
	mul.wide.s32 	%rd13, %r74, 4;
	add.s64 	%rd6, %rd1, %rd13;
	mov.f32 	%f246, 0f00000000;
	@%p37 bra 	$L__BB19_71;
	ld.global.f32 	%f246, [%rd6];
$L__BB19_71:
	setp.eq.s32 	%p38, %r8, 1;
	add.f32 	%f249, %f246, %f249;
	@%p38 bra 	$L__BB19_78;
	add.s32 	%r75, %r28, 1024;
	setp.ge.s32 	%p39, %r75, %r34;
	mov.f32 	%f247, 0f00000000;
	@%p39 bra 	$L__BB19_74;
	ld.global.f32 	%f247, [%rd6+4096];
$L__BB19_74:
	setp.eq.s32 	%p40, %r8, 2;
	add.f32 	%f249, %f247, %f249;
	@%p40 bra 	$L__BB19_78;
	add.s32 	%r76, %r28, 2048;
	setp.ge.s32 	%p41, %r76, %r34;
	mov.f32 	%f248, 0f00000000;
	@%p41 bra 	$L__BB19_77;
	ld.global.f32 	%f248, [%rd6+8192];
$L__BB19_77:
	add.f32 	%f249, %f248, %f249;
$L__BB19_78:
	add.s32 	%r80, %r80, 1;
	setp.ne.s32 	%p42, %r80, %r32;
	@%p42 bra 	$L__BB19_2;
	st.shared.f32 	[%r2], %f249;
$L__BB19_80:
	bar.sync 	0;
	setp.ne.s32 	%p43, %r1, 0;
	@%p43 bra 	$L__BB19_84;
	mov.f32 	%f250, 0f00000000;
	mov.b32 	%r88, 64;
$L__BB19_82:
	add.s32 	%r79, %r36, %r88;
	ld.shared.f32 	%f141, [%r79+-64];
	add.f32 	%f142, %f141, %f250;
	ld.shared.f32 	%f143, [%r79+-60];
	add.f32 	%f144, %f143, %f142;
	ld.shared.f32 	%f145, [%r79+-56];
	add.f32 	%f146, %f145, %f144;
	ld.shared.f32 	%f147, [%r79+-52];
	add.f32 	%f148, %f147, %f146;
	ld.shared.f32 	%f149, [%r79+-48];
	add.f32 	%f150, %f149, %f148;
	ld.shared.f32 	%f151, [%r79+-44];
	add.f32 	%f152, %f151, %f150;
	ld.shared.f32 	%f153, [%r79+-40];
	add.f32 	%f154, %f153, %f152;
	ld.shared.f32 	%f155, [%r79+-36];
	add.f32 	%f156, %f155, %f154;
	ld.shared.f32 	%f157, [%r79+-32];
	add.f32 	%f158, %f157, %f156;
	ld.shared.f32 	%f159, [%r79+-28];
	add.f32 	%f160, %f159, %f158;
	ld.shared.f32 	%f161, [%r79+-24];
	add.f32 	%f162, %f161, %f160;
	ld.shared.f32 	%f163, [%r79+-20];
	add.f32 	%f164, %f163, %f162;
	ld.shared.f32 	%f165, [%r79+-16];
	add.f32 	%f166, %f165, %f164;
	ld.shared.f32 	%f167, [%r79+-12];
	add.f32 	%f168, %f167, %f166;
	ld.shared.f32 	%f169, [%r79+-8];
	add.f32 	%f170, %f169, %f168;
	ld.shared.f32 	%f171, [%r79+-4];
	add.f32 	%f172, %f171, %f170;
	ld.shared.f32 	%f173, [%r79];
	add.f32 	%f174, %f173, %f172;
	ld.shared.f32 	%f175, [%r79+4];
	add.f32 	%f176, %f175, %f174;
	ld.shared.f32 	%f177, [%r79+8];
	add.f32 	%f178, %f177, %f176;
	ld.shared.f32 	%f179, [%r79+12];
	add.f32 	%f180, %f179, %f178;
	ld.shared.f32 	%f181, [%r79+16];
	add.f32 	%f182, %f181, %f180;
	ld.shared.f32 	%f183, [%r79+20];
	add.f32 	%f184, %f183, %f182;
	ld.shared.f32 	%f185, [%r79+24];
	add.f32 	%f186, %f185, %f184;
	ld.shared.f32 	%f187, [%r79+28];
	add.f32 	%f188, %f187, %f186;
	ld.shared.f32 	%f189, [%r79+32];
	add.f32 	%f190, %f189, %f188;
	ld.shared.f32 	%f191, [%r79+36];
	add.f32 	%f192, %f191, %f190;
	ld.shared.f32 	%f193, [%r79+40];
	add.f32 	%f194, %f193, %f192;
	ld.shared.f32 	%f195, [%r79+44];
	add.f32 	%f196, %f195, %f194;
	ld.shared.f32 	%f197, [%r79+48];
	add.f32 	%f198, %f197, %f196;
	ld.shared.f32 	%f199, [%r79+52];
	add.f32 	%f200, %f199, %f198;
	ld.shared.f32 	%f201, [%r79+56];
	add.f32 	%f202, %f201, %f200;
	ld.shared.f32 	%f203, [%r79+60];
	add.f32 	%f250, %f203, %f202;
	add.s32 	%r88, %r88, 128;
	setp.ne.s32 	%p44, %r88, 4160;
	@%p44 bra 	$L__BB19_82;
	cvta.to.global.u64 	%rd14, %rd8;
	mul.wide.u32 	%rd15, %r3, 4;
	add.s64 	%rd16, %rd14, %rd15;
	st.global.f32 	[%rd16], %f250;
	cvta.to.global.u64 	%rd17, %rd7;
	add.s64 	%rd18, %rd17, %rd15;
	ld.global.f32 	%f204, [%rd18];
	add.f32 	%f205, %f204, 0f3727C5AC;
	sqrt.rn.f32 	%f206, %f205;
	mov.f32 	%f207, 0fBF800000;
	div.rn.f32 	%f208, %f207, %f206;
	mul.f32 	%f209, %f250, %f208;
	st.global.f32 	[%rd16], %f209;
$L__BB19_84:
	ret;

}
	// .globl	fast_mean_delta_ov_kernel
.visible .entry fast_mean_delta_ov_kernel(
	.param .u64 .ptr .align 1 fast_mean_delta_ov_kernel_param_0,
	.param .u64 .ptr .align 1 fast_mean_delta_ov_kernel_param_1,
	.param .u64 .ptr .align 1 fast_mean_delta_ov_kernel_param_2,
	.param .u64 .ptr .align 1 fast_mean_delta_ov_kernel_param_3,
	.param .u64 .ptr .align 1 fast_mean_delta_ov_kernel_param_4,
	.param .u32 fast_mean_delta_ov_kernel_param_5,
	.param .u32 fast_mean_delta_ov_kernel_param_6,
	.param .u32 fast_mean_delta_ov_kernel_param_7,
	.param .u64 .ptr .align 1 fast_mean_delta_ov_kernel_param_8
)
{
	.reg .pred 	%p<43>;
	.reg .b32 	%r<76>;
	.reg .b32 	%f<317>;
	.reg .b64 	%rd<36>;
	// demoted variable
	.shared .align 4 .b8 _ZZ25fast_mean_delta_ov_kernelE5local[4096];
	// demoted variable
	.shared .align 4 .b8 _ZZ25fast_mean_delta_ov_kernelE6local2[4096];
	ld.param.u64 	%rd16, [fast_mean_delta_ov_kernel_param_0];
	ld.param.u64 	%rd12, [fast_mean_delta_ov_kernel_param_1];
	ld.param.u64 	%rd13, [fast_mean_delta_ov_kernel_param_2];
	ld.param.u64 	%rd17, [fast_mean_delta_ov_kernel_param_3];
	ld.param.u64 	%rd14, [fast_mean_delta_ov_kernel_param_4];
	ld.param.u32 	%r46, [fast_mean_delta_ov_kernel_param_5];
	ld.param.u32 	%r47, [fast_mean_delta_ov_kernel_param_6];
	ld.param.u32 	%r48, [fast_mean_delta_ov_kernel_param_7];
	ld.param.u64 	%rd15, [fast_mean_delta_ov_kernel_param_8];
	cvta.to.global.u64 	%rd1, %rd17;
	cvta.to.global.u64 	%rd2, %rd16;
	mov.u32 	%r1, %tid.x;
	shl.b32 	%r49, %r1, 2;
	mov.u32 	%r50, _ZZ25fast_mean_delta_ov_kernelE5local;
	add.s32 	%r2, %r50, %r49;
	mov.b32 	%r51, 0;
	st.shared.u32 	[%r2], %r51;
	mov.u32 	%r52, _ZZ25fast_mean_delta_ov_kernelE6local2;
	add.s32 	%r3, %r52, %r49;
	st.shared.u32 	[%r3], %r51;
	mov.u32 	%r4, %ctaid.x;
	setp.lt.s32 	%p1, %r46, 1;
	@%p1 bra 	$L__BB20_77;
	cvta.to.global.u64 	%rd3, %rd13;
	setp.lt.s32 	%p2, %r48, 1;
	@%p2 bra 	$L__BB20_77;
	mul.wide.u32 	%rd18, %r4, 4;
	add.s64 	%rd4, %rd3, %rd18;
	add.s32 	%r54, %r48, -1;
	shr.u32 	%r55, %r54, 10;
	add.s32 	%r56, %r55, 1;
	and.b32  	%r5, %r56, 7;
	and.b32  	%r6, %r56, 3;
	and.b32  	%r7, %r54, 3072;
	and.b32  	%r8, %r54, 1024;
	and.b32  	%r57, %r56, 8388600;
	neg.s32 	%r9, %r57;
	mov.b32 	%r67, 0;
	mov.f32 	%f313, 0f00000000;
	mov.f32 	%f314, %f313;
$L__BB20_3:
	setp.lt.u32 	%p3, %r48, 7169;
	mad.lo.s32 	%r59, %r67, %r47, %r4;
	mad.lo.s32 	%r11, %r59, %r48, %r1;
	mov.b32 	%r73, 0;
	@%p3 bra 	$L__BB20_39;
	mov.b32 	%r71, 4096;
	mov.u32 	%r68, %r11;
	mov.u32 	%r69, %r9;
	mov.u32 	%r70, %r1;
$L__BB20_5:
	.pragma "nounroll";
	mul.wide.s32 	%rd5, %r68, 4;
	add.s64 	%rd19, %rd2, %rd5;
	add.s64 	%rd6, %rd19, 16384;
	setp.ge.s32 	%p4, %r70, %r48;
	mov.f32 	%f271, 0f00000000;
	@%p4 bra 	$L__BB20_7;
	ld.global.f32 	%f271, [%rd6+-16384];
$L__BB20_7:
	add.s64 	%rd20, %rd1, %rd5;
	add.s64 	%rd7, %rd20, 16384;
	add.f32 	%f7, %f271, %f314;
	mov.f32 	%f272, 0f00000000;
	@%p4 bra 	$L__BB20_9;
	ld.global.f32 	%f117, [%rd7+-16384];
	ld.global.f32 	%f118, [%rd4];
	sub.f32 	%f119, %f117, %f118;
	mul.f32 	%f272, %f119, 0fC0000000;
$L__BB20_9:
	add.f32 	%f10, %f272, %f313;
	add.s32 	%r16, %r70, 1024;
	setp.ge.s32 	%p6, %r16, %r48;
	mov.f32 	%f273, 0f00000000;
	@%p6 bra 	$L__BB20_11;
	ld.global.f32 	%f273, [%rd6+-12288];
$L__BB20_11:
	add.f32 	%f13, %f273, %f7;
	mov.f32 	%f274, 0f00000000;
	@%p6 bra 	$L__BB20_13;
	ld.global.f32 	%f122, [%rd7+-12288];
	ld.global.f32 	%f123, [%rd4];
	sub.f32 	%f124, %f122, %f123;
	mul.f32 	%f274, %f124, 0fC0000000;
$L__BB20_13:
	add.f32 	%f16, %f274, %f10;
	add.s32 	%r17, %r70, 2048;
	setp.ge.s32 	%p8, %r17, %r48;
	mov.f32 	%f275, 0f00000000;
	@%p8 bra 	$L__BB20_15;
	ld.global.f32 	%f275, [%rd6+-8192];
$L__BB20_15:
	add.f32 	%f19, %f275, %f13;
	mov.f32 	%f276, 0f00000000;
	@%p8 bra 	$L__BB20_17;
	ld.global.f32 	%f127, [%rd7+-8192];
	ld.global.f32 	%f128, [%rd4];
	sub.f32 	%f129, %f127, %f128;
	mul.f32 	%f276, %f129, 0fC0000000;
$L__BB20_17:
	add.f32 	%f22, %f276, %f16;
	add.s32 	%r18, %r70, 3072;
	setp.ge.s32 	%p10, %r18, %r48;
	mov.f32 	%f277, 0f00000000;
	@%p10 bra 	$L__BB20_19;
	ld.global.f32 	%f277, [%rd6+-4096];
$L__BB20_19:
	add.f32 	%f25, %f277, %f19;
	mov.f32 	%f278, 0f00000000;
	@%p10 bra 	$L__BB20_21;
	ld.global.f32 	%f132, [%rd7+-4096];
	ld.global.f32 	%f133, [%rd4];
	sub.f32 	%f134, %f132, %f133;
	mul.f32 	%f278, %f134, 0fC0000000;
$L__BB20_21:
	add.f32 	%f28, %f278, %f22;
	add.s32 	%r19, %r70, 4096;
	setp.ge.s32 	%p12, %r19, %r48;
	mov.f32 	%f279, 0f00000000;
	@%p12 bra 	$L__BB20_23;
	ld.global.f32 	%f279, [%rd6];
$L__BB20_23:
	add.f32 	%f31, %f279, %f25;
	mov.f32 	%f280, 0f00000000;
	@%p12 bra 	$L__BB20_25;
	ld.global.f32 	%f137, [%rd7];
	ld.global.f32 	%f138, [%rd4];
	sub.f32 	%f139, %f137, %f138;
	mul.f32 	%f280, %f139, 0fC0000000;
$L__BB20_25:
	add.f32 	%f34, %f280, %f28;
	add.s32 	%r20, %r70, 5120;
	setp.ge.s32 	%p14, %r20, %r48;
	mov.f32 	%f281, 0f00000000;
	@%p14 bra 	$L__BB20_27;
	ld.global.f32 	%f281, [%rd6+4096];
$L__BB20_27:
	add.f32 	%f37, %f281, %f31;
	mov.f32 	%f282, 0f00000000;
	@%p14 bra 	$L__BB20_29;
	ld.global.f32 	%f142, [%rd7+4096];
	ld.global.f32 	%f143, [%rd4];
	sub.f32 	%f144, %f142, %f143;
	mul.f32 	%f282, %f144, 0fC0000000;
$L__BB20_29:
	add.f32 	%f40, %f282, %f34;
	add.s32 	%r21, %r70, 6144;
	setp.ge.s32 	%p16, %r21, %r48;
	mov.f32 	%f283, 0f00000000;
	@%p16 bra 	$L__BB20_31;
	ld.global.f32 	%f283, [%rd6+8192];
$L__BB20_31:
	add.f32 	%f43, %f283, %f37;
	mov.f32 	%f284, 0f00000000;
	@%p16 bra 	$L__BB20_33;
	ld.global.f32 	%f147, [%rd7+8192];
	ld.global.f32 	%f148, [%rd4];
	sub.f32 	%f149, %f147, %f148;
	mul.f32 	%f284, %f149, 0fC0000000;
$L__BB20_33:
	add.f32 	%f46, %f284, %f40;
	add.s32 	%r22, %r70, 7168;
	setp.ge.s32 	%p18, %r22, %r48;
	mov.f32 	%f285, 0f00000000;
	@%p18 bra 	$L__BB20_35;
	ld.global.f32 	%f285, [%rd6+12288];
$L__BB20_35:
	add.f32 	%f314, %f285, %f43;
	mov.f32 	%f286, 0f00000000;
	@%p18 bra 	$L__BB20_37;
	ld.global.f32 	%f152, [%rd7+12288];
	ld.global.f32 	%f153, [%rd4];
	sub.f32 	%f154, %f152, %f153;
	mul.f32 	%f286, %f154, 0fC0000000;
$L__BB20_37:
	add.f32 	%f313, %f286, %f46;
	add.s32 	%r71, %r71, 8192;
	add.s32 	%r70, %r70, 8192;
	add.s32 	%r69, %r69, 8;
	add.s32 	%r68, %r68, 8192;
	setp.ne.s32 	%p20, %r69, 0;
	@%p20 bra 	$L__BB20_5;
	add.s32 	%r73, %r71, -4096;
$L__BB20_39:
	setp.eq.s32 	%p21, %r5, 0;
	@%p21 bra 	$L__BB20_75;
	add.s32 	%r61, %r5, -1;
	setp.lt.u32 	%p22, %r61, 3;
	@%p22 bra 	$L__BB20_58;
	add.s32 	%r29, %r11, %r73;
	add.s32 	%r30, %r73, %r1;
	setp.ge.s32 	%p23, %r30, %r48;
	mul.wide.s32 	%rd21, %r29, 4;
	add.s64 	%rd8, %rd2, %rd21;
	mov.f32 	%f291, 0f00000000;
	@%p23 bra 	$L__BB20_43;
	ld.global.f32 	%f291, [%rd8];
$L__BB20_43:
	add.f32 	%f59, %f291, %f314;
	mul.wide.s32 	%rd22, %r29, 4;
	add.s64 	%rd9, %rd1, %rd22;
	mov.f32 	%f292, 0f00000000;
	@%p23 bra 	$L__BB20_45;
	ld.global.f32 	%f158, [%rd9];
	ld.global.f32 	%f159, [%rd4];
	sub.f32 	%f160, %f158, %f159;
	mul.f32 	%f292, %f160, 0fC0000000;
$L__BB20_45:
	add.f32 	%f62, %f292, %f313;
	add.s32 	%r31, %r30, 1024;
	setp.ge.s32 	%p25, %r31, %r48;
	mov.f32 	%f293, 0f00000000;
	@%p25 bra 	$L__BB20_47;
	ld.global.f32 	%f293, [%rd8+4096];
$L__BB20_47:
	add.f32 	%f65, %f293, %f59;
	mov.f32 	%f294, 0f00000000;
	@%p25 bra 	$L__BB20_49;
	ld.global.f32 	%f163, [%rd9+4096];
	ld.global.f32 	%f164, [%rd4];
	sub.f32 	%f165, %f163, %f164;
	mul.f32 	%f294, %f165, 0fC0000000;
$L__BB20_49:
	add.f32 	%f68, %f294, %f62;
	add.s32 	%r32, %r30, 2048;
	setp.ge.s32 	%p27, %r32, %r48;
	mov.f32 	%f295, 0f00000000;
	@%p27 bra 	$L__BB20_51;
	ld.global.f32 	%f295, [%rd8+8192];
$L__BB20_51:
	add.f32 	%f71, %f295, %f65;
	mov.f32 	%f296, 0f00000000;
	@%p27 bra 	$L__BB20_53;
	ld.global.f32 	%f168, [%rd9+8192];
	ld.global.f32 	%f169, [%rd4];
	sub.f32 	%f170, %f168, %f169;
	mul.f32 	%f296, %f170, 0fC0000000;
$L__BB20_53:
	add.f32 	%f74, %f296, %f68;
	add.s32 	%r33, %r30, 3072;
	setp.ge.s32 	%p29, %r33, %r48;
	mov.f32 	%f297, 0f00000000;
	@%p29 bra 	$L__BB20_55;
	ld.global.f32 	%f297, [%rd8+12288];
$L__BB20_55:
	add.f32 	%f314, %f297, %f71;
	mov.f32 	%f298, 0f00000000;
	@%p29 bra 	$L__BB20_57;
	ld.global.f32 	%f173, [%rd9+12288];
	ld.global.f32 	%f174, [%rd4];
	sub.f32 	%f175, %f173, %f174;
	mul.f32 	%f298, %f175, 0fC0000000;
$L__BB20_57:
	add.f32 	%f313, %f298, %f74;
	add.s32 	%r73, %r73, 4096;
$L__BB20_58:
	setp.eq.s32 	%p31, %r6, 0;
	@%p31 bra 	$L__BB20_75;
	setp.eq.s32 	%p32, %r7, 0;
	@%p32 bra 	$L__BB20_69;
	add.s32 	%r36, %r11, %r73;
	add.s32 	%r37, %r73, %r1;
	setp.ge.s32 	%p33, %r37, %r48;
	mul.wide.s32 	%rd23, %r36, 4;
	add.s64 	%rd10, %rd2, %rd23;
	mov.f32 	%f303, 0f00000000;
	@%p33 bra 	$L__BB20_62;
	ld.global.f32 	%f303, [%rd10];
$L__BB20_62:
	add.f32 	%f87, %f303, %f314;
	mul.wide.s32 	%rd24, %r36, 4;
	add.s64 	%rd11, %rd1, %rd24;
	mov.f32 	%f304, 0f00000000;
	@%p33 bra 	$L__BB20_64;
	ld.global.f32 	%f179, [%rd11];
	ld.global.f32 	%f180, [%rd4];
	sub.f32 	%f181, %f179, %f180;
	mul.f32 	%f304, %f181, 0fC0000000;
$L__BB20_64:
	add.f32 	%f90, %f304, %f313;
	add.s32 	%r38, %r37, 1024;
	setp.ge.s32 	%p35, %r38, %r48;
	mov.f32 	%f305, 0f00000000;
	@%p35 bra 	$L__BB20_66;
	ld.global.f32 	%f305, [%rd10+4096];
$L__BB20_66:
	add.f32 	%f314, %f305, %f87;
	mov.f32 	%f306, 0f00000000;
	@%p35 bra 	$L__BB20_68;
	ld.global.f32 	%f184, [%rd11+4096];
	ld.global.f32 	%f185, [%rd4];
	sub.f32 	%f186, %f184, %f185;
	mul.f32 	%f306, %f186, 0fC0000000;
$L__BB20_68:
	add.f32 	%f313, %f306, %f90;
	add.s32 	%r73, %r73, 2048;
$L__BB20_69:
	setp.ne.s32 	%p37, %r8, 0;
	@%p37 bra 	$L__BB20_75;
	add.s32 	%r41, %r11, %r73;
	add.s32 	%r42, %r73, %r1;
	setp.ge.s32 	%p38, %r42, %r48;
	mov.f32 	%f311, 0f00000000;
	@%p38 bra 	$L__BB20_72;
	mul.wide.s32 	%rd25, %r41, 4;
	add.s64 	%rd26, %rd2, %rd25;
	ld.global.f32 	%f311, [%rd26];
$L__BB20_72:
	add.f32 	%f314, %f311, %f314;
	mov.f32 	%f312, 0f00000000;
	@%p38 bra 	$L__BB20_74;
	mul.wide.s32 	%rd27, %r41, 4;
	add.s64 	%rd28, %rd1, %rd27;
	ld.global.f32 	%f189, [%rd28];
	ld.global.f32 	%f190, [%rd4];
	sub.f32 	%f191, %f189, %f190;
	mul.f32 	%f312, %f191, 0fC0000000;
$L__BB20_74:
	add.f32 	%f313, %f312, %f313;
$L__BB20_75:
	add.s32 	%r67, %r67, 1;
	setp.ne.s32 	%p40, %r67, %r46;
	@%p40 bra 	$L__BB20_3;
	st.shared.f32 	[%r2], %f314;
	st.shared.f32 	[%r3], %f313;
$L__BB20_77:
	bar.sync 	0;
	setp.ne.s32 	%p41, %r1, 0;
	@%p41 bra 	$L__BB20_81;
	mov.f32 	%f315, 0f00000000;
	mov.b32 	%r75, 32;
	mov.u32 	%r63, _ZZ25fast_mean_delta_ov_kernelE5local;
	mov.u32 	%r65, _ZZ25fast_mean_delta_ov_kernelE6local2;
	mov.f32 	%f316, %f315;
$L__BB20_79:
	add.s32 	%r64, %r63, %r75;
	ld.shared.f32 	%f193, [%r64+-32];
	add.f32 	%f194, %f316, %f193;
	add.s32 	%r66, %r65, %r75;
	ld.shared.f32 	%f195, [%r66+-32];
	add.f32 	%f196, %f315, %f195;
	ld.shared.f32 	%f197, [%r64+-28];
	add.f32 	%f198, %f194, %f197;
	ld.shared.f32 	%f199, [%r66+-28];
	add.f32 	%f200, %f196, %f199;
	ld.shared.f32 	%f201, [%r64+-24];
	add.f32 	%f202, %f198, %f201;
	ld.shared.f32 	%f203, [%r66+-24];
	add.f32 	%f204, %f200, %f203;
	ld.shared.f32 	%f205, [%r64+-20];
	add.f32 	%f206, %f202, %f205;
	ld.shared.f32 	%f207, [%r66+-20];
	add.f32 	%f208, %f204, %f207;
	ld.shared.f32 	%f209, [%r64+-16];
	add.f32 	%f210, %f206, %f209;
	ld.shared.f32 	%f211, [%r66+-16];
	add.f32 	%f212, %f208, %f211;
	ld.shared.f32 	%f213, [%r64+-12];
	add.f32 	%f214, %f210, %f213;
	ld.shared.f32 	%f215, [%r66+-12];
	add.f32 	%f216, %f212, %f215;
	ld.shared.f32 	%f217, [%r64+-8];
	add.f32 	%f218, %f214, %f217;
	ld.shared.f32 	%f219, [%r66+-8];
	add.f32 	%f220, %f216, %f219;
	ld.shared.f32 	%f221, [%r64+-4];
	add.f32 	%f222, %f218, %f221;
	ld.shared.f32 	%f223, [%r66+-4];
	add.f32 	%f224, %f220, %f223;
	ld.shared.f32 	%f225, [%r64];
	add.f32 	%f226, %f222, %f225;
	ld.shared.f32 	%f227, [%r66];
	add.f32 	%f228, %f224, %f227;
	ld.shared.f32 	%f229, [%r64+4];
	add.f32 	%f230, %f226, %f229;
	ld.shared.f32 	%f231, [%r66+4];
	add.f32 	%f232, %f228, %f231;
	ld.shared.f32 	%f233, [%r64+8];
	add.f32 	%f234, %f230, %f233;
	ld.shared.f32 	%f235, [%r66+8];
	add.f32 	%f236, %f232, %f235;
	ld.shared.f32 	%f237, [%r64+12];
	add.f32 	%f238, %f234, %f237;
	ld.shared.f32 	%f239, [%r66+12];
	add.f32 	%f240, %f236, %f239;
	ld.shared.f32 	%f241, [%r64+16];
	add.f32 	%f242, %f238, %f241;
	ld.shared.f32 	%f243, [%r66+16];
	add.f32 	%f244, %f240, %f243;
	ld.shared.f32 	%f245, [%r64+20];
	add.f32 	%f246, %f242, %f245;
	ld.shared.f32 	%f247, [%r66+20];
	add.f32 	%f248, %f244, %f247;
	ld.shared.f32 	%f249, [%r64+24];
	add.f32 	%f250, %f246, %f249;
	ld.shared.f32 	%f251, [%r66+24];
	add.f32 	%f252, %f248, %f251;
	ld.shared.f32 	%f253, [%r64+28];
	add.f32 	%f316, %f250, %f253;
	ld.shared.f32 	%f254, [%r66+28];
	add.f32 	%f315, %f252, %f254;
	add.s32 	%r75, %r75, 64;
	setp.ne.s32 	%p42, %r75, 4128;
	@%p42 bra 	$L__BB20_79;
	cvta.to.global.u64 	%rd29, %rd12;
	mul.wide.u32 	%rd30, %r4, 4;
	add.s64 	%rd31, %rd29, %rd30;
	ld.global.f32 	%f255, [%rd31];
	add.f32 	%f256, %f255, 0f3727C5AC;
	sqrt.rn.f32 	%f257, %f256;
	mov.f32 	%f258, 0fBF800000;
	div.rn.f32 	%f259, %f258, %f257;
	cvta.to.global.u64 	%rd32, %rd14;
	add.s64 	%rd33, %rd32, %rd30;
	ld.global.f32 	%f260, [%rd33];
	mul.f32 	%f261, %f315, %f260;
	cvt.rn.f32.s32 	%f262, %r46;
	div.rn.f32 	%f263, %f261, %f262;
	cvt.rn.f32.s32 	%f264, %r48;
	div.rn.f32 	%f265, %f263, %f264;
	fma.rn.f32 	%f266, %f316, %f259, %f265;
	cvta.to.global.u64 	%rd34, %rd15;
	add.s64 	%rd35, %rd34, %rd30;
	st.global.f32 	[%rd35], %f266;
$L__BB20_81:
	ret;

}
	// .globl	full_var_delta_kernel
.visible .entry full_var_delta_kernel(
	.param .u64 .ptr .align 1 full_var_delta_kernel_param_0,
	.param .u64 .ptr .align 1 full_var_delta_kernel_param_1,
	.param .u64 .ptr .align 1 full_var_delta_kernel_param_2,
	.param .u64 .ptr .align 1 full_var_delta_kernel_param_3,
	.param .u32 full_var_delta_kernel_param_4,
	.param .u32 full_var_delta_kernel_param_5,
	.param .u64 .ptr .align 1 full_var_delta_kernel_param_6
)
{
	.reg .pred 	%p<34>;
	.reg .b32 	%r<65>;
	.reg .b32 	%f<282>;
	.reg .b64 	%rd<92>;

	ld.param.u64 	%rd11, [full_var_delta_kernel_param_0];
	ld.param.u64 	%rd12, [full_var_delta_kernel_param_1];
	ld.param.u64 	%rd13, [full_var_delta_kernel_param_3];
	ld.param.u32 	%r23, [full_var_delta_kernel_param_4];
	ld.param.u32 	%r24, [full_var_delta_kernel_param_5];
	ld.param.u64 	%rd14, [full_var_delta_kernel_param_6];
	cvta.to.global.u64 	%rd1, %rd11;
	cvta.to.global.u64 	%rd2, %rd12;
	cvta.to.global.u64 	%rd3, %rd14;
	cvta.to.global.u64 	%rd4, %rd13;
	mov.u32 	%r25, %ctaid.x;
	mov.u32 	%r1, %ntid.x;
	mov.u32 	%r26, %tid.x;
	mad.lo.s32 	%r58, %r25, %r1, %r26;
	setp.ge.s32 	%p1, %r58, %r24;
	@%p1 bra 	$L__BB21_32;
	setp.gt.s32 	%p2, %r23, 0;
	mov.u32 	%r27, %nctaid.x;
	mul.lo.s32 	%r3, %r1, %r27;
	@%p2 bra 	$L__BB21_2;
	bra.uni 	$L__BB21_24;
$L__BB21_2:
	and.b32  	%r4, %r23, 15;
	and.b32  	%r5, %r23, 7;
	and.b32  	%r6, %r23, 2147483632;
	and.b32  	%r7, %r23, 3;
	neg.s32 	%r8, %r6;
	shl.b32 	%r9, %r24, 4;
	mul.wide.s32 	%rd7, %r24, 4;
$L__BB21_3:
	ld.param.u64 	%rd91, [full_var_delta_kernel_param_2];
	setp.lt.u32 	%p14, %r23, 16;
	cvta.to.global.u64 	%rd19, %rd91;
	mul.wide.s32 	%rd20, %r58, 4;
	add.s64 	%rd21, %rd19, %rd20;
	ld.global.f32 	%f1, [%rd21];
	mov.f32 	%f279, 0f00000000;
	mov.b32 	%r62, 0;
	@%p14 bra 	$L__BB21_6;
	mov.f32 	%f279, 0f00000000;
	mov.u32 	%r59, %r58;
	mov.u32 	%r60, %r8;
$L__BB21_5:
	.pragma "nounroll";
	mul.wide.s32 	%rd22, %r59, 4;
	add.s64 	%rd23, %rd2, %rd22;
	ld.global.f32 	%f91, [%rd23];
	add.s64 	%rd24, %rd1, %rd22;
	ld.global.f32 	%f92, [%rd24];
	sub.f32 	%f93, %f92, %f1;
	fma.rn.f32 	%f94, %f91, %f93, %f279;
	mul.wide.s32 	%rd25, %r24, 4;
	add.s64 	%rd26, %rd23, %rd25;
	ld.global.f32 	%f95, [%rd26];
	add.s64 	%rd27, %rd24, %rd25;
	ld.global.f32 	%f96, [%rd27];
	sub.f32 	%f97, %f96, %f1;
	fma.rn.f32 	%f98, %f95, %f97, %f94;
	add.s64 	%rd28, %rd26, %rd25;
	ld.global.f32 	%f99, [%rd28];
	add.s64 	%rd29, %rd27, %rd25;
	ld.global.f32 	%f100, [%rd29];
	sub.f32 	%f101, %f100, %f1;
	fma.rn.f32 	%f102, %f99, %f101, %f98;
	add.s64 	%rd30, %rd28, %rd25;
	ld.global.f32 	%f103, [%rd30];
	add.s64 	%rd31, %rd29, %rd25;
	ld.global.f32 	%f104, [%rd31];
	sub.f32 	%f105, %f104, %f1;
	fma.rn.f32 	%f106, %f103, %f105, %f102;
	add.s64 	%rd32, %rd30, %rd25;
	ld.global.f32 	%f107, [%rd32];
	add.s64 	%rd33, %rd31, %rd25;
	ld.global.f32 	%f108, [%rd33];
	sub.f32 	%f109, %f108, %f1;
	fma.rn.f32 	%f110, %f107, %f109, %f106;
	add.s64 	%rd34, %rd32, %rd25;
	ld.global.f32 	%f111, [%rd34];
	add.s64 	%rd35, %rd33, %rd25;
	ld.global.f32 	%f112, [%rd35];
	sub.f32 	%f113, %f112, %f1;
	fma.rn.f32 	%f114, %f111, %f113, %f110;
	add.s64 	%rd36, %rd34, %rd25;
	ld.global.f32 	%f115, [%rd36];
	add.s64 	%rd37, %rd35, %rd25;
	ld.global.f32 	%f116, [%rd37];
	sub.f32 	%f117, %f116, %f1;
	fma.rn.f32 	%f118, %f115, %f117, %f114;
	add.s64 	%rd38, %rd36, %rd25;
	ld.global.f32 	%f119, [%rd38];
	add.s64 	%rd39, %rd37, %rd25;
	ld.global.f32 	%f120, [%rd39];
	sub.f32 	%f121, %f120, %f1;
	fma.rn.f32 	%f122, %f119, %f121, %f118;
	add.s64 	%rd40, %rd38, %rd25;
	ld.global.f32 	%f123, [%rd40];
	add.s64 	%rd41, %rd39, %rd25;
	ld.global.f32 	%f124, [%rd41];
	sub.f32 	%f125, %f124, %f1;
	fma.rn.f32 	%f126, %f123, %f125, %f122;
	add.s64 	%rd42, %rd40, %rd25;
	ld.global.f32 	%f127, [%rd42];
	add.s64 	%rd43, %rd41, %rd25;
	ld.global.f32 	%f128, [%rd43];
	sub.f32 	%f129, %f128, %f1;
	fma.rn.f32 	%f130, %f127, %f129, %f126;
	add.s64 	%rd44, %rd42, %rd25;
	ld.global.f32 	%f131, [%rd44];
	add.s64 	%rd45, %rd43, %rd25;
	ld.global.f32 	%f132, [%rd45];
	sub.f32 	%f133, %f132, %f1;
	fma.rn.f32 	%f134, %f131, %f133, %f130;
	add.s64 	%rd46, %rd44, %rd25;
	ld.global.f32 	%f135, [%rd46];
	add.s64 	%rd47, %rd45, %rd25;
	ld.global.f32 	%f136, [%rd47];
	sub.f32 	%f137, %f136, %f1;
	fma.rn.f32 	%f138, %f135, %f137, %f134;
	add.s64 	%rd48, %rd46, %rd25;
	ld.global.f32 	%f139, [%rd48];
	add.s64 	%rd49, %rd47, %rd25;
	ld.global.f32 	%f140, [%rd49];
	sub.f32 	%f141, %f140, %f1;
	fma.rn.f32 	%f142, %f139, %f141, %f138;
	add.s64 	%rd50, %rd48, %rd25;
	ld.global.f32 	%f143, [%rd50];
	add.s64 	%rd51, %rd49, %rd25;
	ld.global.f32 	%f144, [%rd51];
	sub.f32 	%f145, %f144, %f1;
	fma.rn.f32 	%f146, %f143, %f145, %f142;
	add.s64 	%rd52, %rd50, %rd25;
	ld.global.f32 	%f147, [%rd52];
	add.s64 	%rd53, %rd51, %rd25;
	ld.global.f32 	%f148, [%rd53];
	sub.f32 	%f149, %f148, %f1;
	fma.rn.f32 	%f150, %f147, %f149, %f146;
	add.s64 	%rd54, %rd52, %rd25;
	ld.global.f32 	%f151, [%rd54];
	add.s64 	%rd55, %rd53, %rd25;
	ld.global.f32 	%f152, [%rd55];
	sub.f32 	%f153, %f152, %f1;
	fma.rn.f32 	%f279, %f151, %f153, %f150;
	add.s32 	%r60, %r60, 16;
	add.s32 	%r59, %r59, %r9;
	setp.ne.s32 	%p15, %r60, 0;
	mov.u32 	%r62, %r6;
	@%p15 bra 	$L__BB21_5;
$L__BB21_6:
	setp.eq.s32 	%p16, %r4, 0;
	@%p16 bra 	$L__BB21_16;
	add.s32 	%r41, %r4, -1;
	setp.lt.u32 	%p17, %r41, 7;
	@%p17 bra 	$L__BB21_9;
	mad.lo.s32 	%r42, %r62, %r24, %r58;
	mul.wide.s32 	%rd56, %r42, 4;
	add.s64 	%rd57, %rd2, %rd56;
	ld.global.f32 	%f155, [%rd57];
	add.s64 	%rd58, %rd1, %rd56;
	ld.global.f32 	%f156, [%rd58];
	sub.f32 	%f157, %f156, %f1;
	fma.rn.f32 	%f158, %f155, %f157, %f279;
	mul.wide.s32 	%rd59, %r24, 4;
	add.s64 	%rd60, %rd57, %rd59;
	ld.global.f32 	%f159, [%rd60];
	add.s64 	%rd61, %rd58, %rd59;
	ld.global.f32 	%f160, [%rd61];
	sub.f32 	%f161, %f160, %f1;
	fma.rn.f32 	%f162, %f159, %f161, %f158;
	add.s64 	%rd62, %rd60, %rd59;
	ld.global.f32 	%f163, [%rd62];
	add.s64 	%rd63, %rd61, %rd59;
	ld.global.f32 	%f164, [%rd63];
	sub.f32 	%f165, %f164, %f1;
	fma.rn.f32 	%f166, %f163, %f165, %f162;
	add.s64 	%rd64, %rd62, %rd59;
	ld.global.f32 	%f167, [%rd64];
	add.s64 	%rd65, %rd63, %rd59;
	ld.global.f32 	%f168, [%rd65];
	sub.f32 	%f169, %f168, %f1;
	fma.rn.f32 	%f170, %f167, %f169, %f166;
	add.s64 	%rd66, %rd64, %rd59;
	ld.global.f32 	%f171, [%rd66];
	add.s64 	%rd67, %rd65, %rd59;
	ld.global.f32 	%f172, [%rd67];
	sub.f32 	%f173, %f172, %f1;
	fma.rn.f32 	%f174, %f171, %f173, %f170;
	add.s64 	%rd68, %rd66, %rd59;
	ld.global.f32 	%f175, [%rd68];
	add.s64 	%rd69, %rd67, %rd59;
	ld.global.f32 	%f176, [%rd69];
	sub.f32 	%f177, %f176, %f1;
	fma.rn.f32 	%f178, %f175, %f177, %f174;
	add.s64 	%rd70, %rd68, %rd59;
	ld.global.f32 	%f179, [%rd70];
	add.s64 	%rd71, %rd69, %rd59;
	ld.global.f32 	%f180, [%rd71];
	sub.f32 	%f181, %f180, %f1;
	fma.rn.f32 	%f182, %f179, %f181, %f178;
	add.s64 	%rd72, %rd70, %rd59;
	ld.global.f32 	%f183, [%rd72];
	add.s64 	%rd73, %rd71, %rd59;
	ld.global.f32 	%f184, [%rd73];
	sub.f32 	%f185, %f184, %f1;
	fma.rn.f32 	%f279, %f183, %f185, %f182;
	add.s32 	%r62, %r62, 8;
$L__BB21_9:
	setp.eq.s32 	%p18, %r5, 0;
	@%p18 bra 	$L__BB21_16;
	add.s32 	%r43, %r5, -1;
	setp.lt.u32 	%p19, %r43, 3;
	@%p19 bra 	$L__BB21_12;
	mad.lo.s32 	%r44, %r62, %r24, %r58;
	mul.wide.s32 	%rd74, %r44, 4;
	add.s64 	%rd75, %rd2, %rd74;
	ld.global.f32 	%f187, [%rd75];
	add.s64 	%rd76, %rd1, %rd74;
	ld.global.f32 	%f188, [%rd76];
	sub.f32 	%f189, %f188, %f1;
	fma.rn.f32 	%f190, %f187, %f189, %f279;
	mul.wide.s32 	%rd77, %r24, 4;
	add.s64 	%rd78, %rd75, %rd77;
	ld.global.f32 	%f191, [%rd78];
	add.s64 	%rd79, %rd76, %rd77;
	ld.global.f32 	%f192, [%rd79];
	sub.f32 	%f193, %f192, %f1;
	fma.rn.f32 	%f194, %f191, %f193, %f190;
	add.s64 	%rd80, %rd78, %rd77;
	ld.global.f32 	%f195, [%rd80];
	add.s64 	%rd81, %rd79, %rd77;
	ld.global.f32 	%f196, [%rd81];
	sub.f32 	%f197, %f196, %f1;
	fma.rn.f32 	%f198, %f195, %f197, %f194;
	add.s64 	%rd82, %rd80, %rd77;
	ld.global.f32 	%f199, [%rd82];
	add.s64 	%rd83, %rd81, %rd77;
	ld.global.f32 	%f200, [%rd83];
	sub.f32 	%f201, %f200, %f1;
	fma.rn.f32 	%f279, %f199, %f201, %f198;
	add.s32 	%r62, %r62, 4;
$L__BB21_12:
	setp.eq.s32 	%p20, %r7, 0;
	@%p20 bra 	$L__BB21_16;
	setp.eq.s32 	%p21, %r7, 1;
	mad.lo.s32 	%r45, %r62, %r24, %r58;
	mul.wide.s32 	%rd84, %r45, 4;
	add.s64 	%rd5, %rd2, %rd84;
	ld.global.f32 	%f202, [%rd5];
	add.s64 	%rd6, %rd1, %rd84;
	ld.global.f32 	%f203, [%rd6];
	sub.f32 	%f204, %f203, %f1;
	fma.rn.f32 	%f279, %f202, %f204, %f279;
	@%p21 bra 	$L__BB21_16;
	setp.eq.s32 	%p22, %r7, 2;
	add.s64 	%rd8, %rd5, %rd7;
	ld.global.f32 	%f205, [%rd8];
	add.s64 	%rd9, %rd6, %rd7;
	ld.global.f32 	%f206, [%rd9];
	sub.f32 	%f207, %f206, %f1;
	fma.rn.f32 	%f279, %f205, %f207, %f279;
	@%p22 bra 	$L__BB21_16;
	add.s64 	%rd85, %rd8, %rd7;
	ld.global.f32 	%f208, [%rd85];
	add.s64 	%rd86, %rd9, %rd7;
	ld.global.f32 	%f209, [%rd86];
	sub.f32 	%f210, %f209, %f1;
	fma.rn.f32 	%f279, %f208, %f210, %f279;
$L__BB21_16:
	mul.wide.s32 	%rd87, %r58, 4;
	add.s64 	%rd88, %rd4, %rd87;
	ld.global.f32 	%f212, [%rd88];
	add.f32 	%f16, %f212, 0f3727C5AC;
	abs.f32 	%f17, %f16;
	setp.eq.f32 	%p23, %f16, 0f3F800000;
	mov.f32 	%f280, 0f3F800000;
	@%p23 bra 	$L__BB21_23;
	setp.nan.f32 	%p24, %f17, %f17;
	@%p24 bra 	$L__BB21_22;
	setp.eq.f32 	%p25, %f16, 0f00000000;
	setp.eq.f32 	%p26, %f17, 0f7F800000;
	or.pred  	%p27, %p25, %p26;
	@%p27 bra 	$L__BB21_21;
	setp.lt.f32 	%p28, %f17, 0f00800000;
	mul.f32 	%f213, %f17, 0f4B800000;
	selp.f32 	%f214, %f213, %f17, %p28;
	mov.b32 	%r46, %f214;
	add.s32 	%r47, %r46, -1060439283;
	and.b32  	%r48, %r47, -8388608;
	sub.s32 	%r49, %r46, %r48;
	mov.b32 	%f215, %r49;
	cvt.rn.f32.s32 	%f216, %r48;
	selp.f32 	%f217, 0fC1C00000, 0f00000000, %p28;
	fma.rn.f32 	%f218, %f216, 0f34000000, %f217;
	add.f32 	%f219, %f215, 0fBF800000;
	add.f32 	%f220, %f215, 0f3F800000;
	rcp.approx.ftz.f32 	%f221, %f220;
	add.f32 	%f222, %f219, %f219;
	mul.f32 	%f223, %f222, %f221;
	mul.f32 	%f224, %f223, %f223;
	neg.f32 	%f225, %f223;
	sub.f32 	%f226, %f219, %f223;
	add.f32 	%f227, %f226, %f226;
	fma.rn.f32 	%f228, %f225, %f219, %f227;
	mul.rn.f32 	%f229, %f221, %f228;
	fma.rn.f32 	%f230, %f224, 0f3A2C32E4, 0f3B52E7DB;
	fma.rn.f32 	%f231, %f230, %f224, 0f3C93BB73;
	fma.rn.f32 	%f232, %f231, %f224, 0f3DF6384F;
	mul.rn.f32 	%f233, %f232, %f224;
	fma.rn.f32 	%f234, %f223, 0f3FB8AA3B, %f218;
	mul.f32 	%f235, %f233, 0f40400000;
	sub.f32 	%f236, %f218, %f234;
	fma.rn.f32 	%f237, %f223, 0f3FB8AA3B, %f236;
	fma.rn.f32 	%f238, %f229, 0f3FB8AA3B, %f237;
	fma.rn.f32 	%f239, %f223, 0f32A55E34, %f238;
	fma.rn.f32 	%f240, %f235, %f229, %f239;
	fma.rn.f32 	%f241, %f233, %f223, %f240;
	add.rn.f32 	%f242, %f234, %f241;
	mov.f32 	%f243, 0fBFC00000;
	mul.rn.f32 	%f244, %f242, %f243;
	cvt.rni.f32.f32 	%f245, %f244;
	sub.f32 	%f246, %f244, %f245;
	neg.f32 	%f247, %f244;
	fma.rn.f32 	%f248, %f242, 0fBFC00000, %f247;
	neg.f32 	%f249, %f234;
	add.rn.f32 	%f250, %f242, %f249;
	neg.f32 	%f251, %f250;
	add.rn.f32 	%f252, %f241, %f251;
	fma.rn.f32 	%f253, %f252, 0fBFC00000, %f248;
	add.f32 	%f254, %f246, %f253;
	setp.gt.f32 	%p29, %f245, 0f00000000;
	selp.b32 	%r50, 0, -2097152000, %p29;
	setp.geu.f32 	%p30, %f16, 0f00000000;
	setp.lt.f32 	%p31, %f244, 0f00000000;
	selp.f32 	%f255, 0f00000000, 0f7F800000, %p31;
	abs.f32 	%f256, %f244;
	setp.gt.f32 	%p32, %f256, 0f43180000;
	cvt.rzi.s32.f32 	%r51, %f245;
	shl.b32 	%r52, %r51, 23;
	sub.s32 	%r53, %r52, %r50;
	mov.b32 	%f257, %r53;
	add.s32 	%r54, %r50, 2130706432;
	mov.b32 	%f258, %r54;
	fma.rn.f32 	%f259, %f254, 0f391FCB8E, 0f3AAF85ED;
	fma.rn.f32 	%f260, %f259, %f254, 0f3C1D9856;
	fma.rn.f32 	%f261, %f260, %f254, 0f3D6357BB;
	fma.rn.f32 	%f262, %f261, %f254, 0f3E75FDEC;
	fma.rn.f32 	%f263, %f262, %f254, 0f3F317218;
	fma.rn.f32 	%f264, %f263, %f254, 0f3F800000;
	mul.f32 	%f265, %f264, %f258;
	mul.f32 	%f266, %f265, %f257;
	selp.f32 	%f280, %f255, %f266, %p32;
	@%p30 bra 	$L__BB21_23;
	mov.f32 	%f280, 0f7FFFFFFF;
	bra.uni 	$L__BB21_23;
$L__BB21_21:
	add.f32 	%f268, %f16, %f16;
	mov.b32 	%r55, %f268;
	and.b32  	%r56, %r55, 2147483647;
	xor.b32  	%r57, %r56, 2139095040;
	mov.b32 	%f280, %r57;
	bra.uni 	$L__BB21_23;
$L__BB21_22:
	mov.f32 	%f269, 0fBFC00000;
	add.rn.f32 	%f280, %f16, %f269;
$L__BB21_23:
	mul.f32 	%f270, %f279, 0fBF000000;
	mul.f32 	%f271, %f270, %f280;
	add.s64 	%rd90, %rd3, %rd87;
	st.global.f32 	[%rd90], %f271;
	add.s32 	%r58, %r58, %r3;
	setp.lt.s32 	%p33, %r58, %r24;
	@%p33 bra 	$L__BB21_3;
	bra.uni 	$L__BB21_32;
$L__BB21_24:
	mul.wide.s32 	%rd15, %r58, 4;
	add.s64 	%rd16, %rd4, %rd15;
	ld.global.f32 	%f29, [%rd16];
	add.f32 	%f22, %f29, 0f3727C5AC;
	abs.f32 	%f23, %f22;
	setp.eq.f32 	%p3, %f22, 0f3F800000;
	mov.f32 	%f281, 0f3F800000;
	@%p3 bra 	$L__BB21_31;
	setp.num.f32 	%p4, %f23, %f23;
	@%p4 bra 	$L__BB21_27;
	mov.f32 	%f86, 0fBFC00000;
	add.rn.f32 	%f281, %f22, %f86;
	bra.uni 	$L__BB21_31;
$L__BB21_27:
	setp.neu.f32 	%p5, %f22, 0f00000000;
	setp.neu.f32 	%p6, %f23, 0f7F800000;
	and.pred  	%p7, %p5, %p6;
	@%p7 bra 	$L__BB21_29;
	add.f32 	%f85, %f22, %f22;
	mov.b32 	%r37, %f85;
	and.b32  	%r38, %r37, 2147483647;
	xor.b32  	%r39, %r38, 2139095040;
	mov.b32 	%f281, %r39;
	bra.uni 	$L__BB21_31;
$L__BB21_29:
	setp.lt.f32 	%p8, %f23, 0f00800000;
	mul.f32 	%f30, %f23, 0f4B800000;
	selp.f32 	%f31, %f30, %f23, %p8;
	mov.b32 	%r28, %f31;
	add.s32 	%r29, %r28, -1060439283;
	and.b32  	%r30, %r29, -8388608;
	sub.s32 	%r31, %r28, %r30;
	mov.b32 	%f32, %r31;
	cvt.rn.f32.s32 	%f33, %r30;
	selp.f32 	%f34, 0fC1C00000, 0f00000000, %p8;
	fma.rn.f32 	%f35, %f33, 0f34000000, %f34;
	add.f32 	%f36, %f32, 0fBF800000;
	add.f32 	%f37, %f32, 0f3F800000;
	rcp.approx.ftz.f32 	%f38, %f37;
	add.f32 	%f39, %f36, %f36;
	mul.f32 	%f40, %f39, %f38;
	mul.f32 	%f41, %f40, %f40;
	neg.f32 	%f42, %f40;
	sub.f32 	%f43, %f36, %f40;
	add.f32 	%f44, %f43, %f43;
	fma.rn.f32 	%f45, %f42, %f36, %f44;
	mul.rn.f32 	%f46, %f38, %f45;
	fma.rn.f32 	%f47, %f41, 0f3A2C32E4, 0f3B52E7DB;
	fma.rn.f32 	%f48, %f47, %f41, 0f3C93BB73;
	fma.rn.f32 	%f49, %f48, %f41, 0f3DF6384F;
	mul.rn.f32 	%f50, %f49, %f41;
	fma.rn.f32 	%f51, %f40, 0f3FB8AA3B, %f35;
	mul.f32 	%f52, %f50, 0f40400000;
	sub.f32 	%f53, %f35, %f51;
	fma.rn.f32 	%f54, %f40, 0f3FB8AA3B, %f53;
	fma.rn.f32 	%f55, %f46, 0f3FB8AA3B, %f54;
	fma.rn.f32 	%f56, %f40, 0f32A55E34, %f55;
	fma.rn.f32 	%f57, %f52, %f46, %f56;
	fma.rn.f32 	%f58, %f50, %f40, %f57;
	add.rn.f32 	%f59, %f51, %f58;
	mov.f32 	%f60, 0fBFC00000;
	mul.rn.f32 	%f61, %f59, %f60;
	cvt.rni.f32.f32 	%f62, %f61;
	sub.f32 	%f63, %f61, %f62;
	neg.f32 	%f64, %f61;
	fma.rn.f32 	%f65, %f59, 0fBFC00000, %f64;
	neg.f32 	%f66, %f51;
	add.rn.f32 	%f67, %f59, %f66;
	neg.f32 	%f68, %f67;
	add.rn.f32 	%f69, %f58, %f68;
	fma.rn.f32 	%f70, %f69, 0fBFC00000, %f65;
	add.f32 	%f71, %f63, %f70;
	setp.gt.f32 	%p9, %f62, 0f00000000;
	selp.b32 	%r32, 0, -2097152000, %p9;
	setp.geu.f32 	%p10, %f22, 0f00000000;
	setp.lt.f32 	%p11, %f61, 0f00000000;
	selp.f32 	%f72, 0f00000000, 0f7F800000, %p11;
	abs.f32 	%f73, %f61;
	setp.gt.f32 	%p12, %f73, 0f43180000;
	cvt.rzi.s32.f32 	%r33, %f62;
	shl.b32 	%r34, %r33, 23;
	sub.s32 	%r35, %r34, %r32;
	mov.b32 	%f74, %r35;
	add.s32 	%r36, %r32, 2130706432;
	mov.b32 	%f75, %r36;
	fma.rn.f32 	%f76, %f71, 0f391FCB8E, 0f3AAF85ED;
	fma.rn.f32 	%f77, %f76, %f71, 0f3C1D9856;
	fma.rn.f32 	%f78, %f77, %f71, 0f3D6357BB;
	fma.rn.f32 	%f79, %f78, %f71, 0f3E75FDEC;
	fma.rn.f32 	%f80, %f79, %f71, 0f3F317218;
	fma.rn.f32 	%f81, %f80, %f71, 0f3F800000;
	mul.f32 	%f82, %f81, %f75;
	mul.f32 	%f83, %f82, %f74;
	selp.f32 	%f281, %f72, %f83, %p12;
	@%p10 bra 	$L__BB21_31;
	mov.f32 	%f281, 0f7FFFFFFF;
$L__BB21_31:
	mul.f32 	%f87, %f281, 0f80000000;
	add.s64 	%rd18, %rd3, %rd15;
	st.global.f32 	[%rd18], %f87;
	add.s32 	%r58, %r58, %r3;
	setp.lt.s32 	%p13, %r58, %r24;
	@%p13 bra 	$L__BB21_24;
$L__BB21_32:
	ret;

}
	// .globl	fast_variance_delta_kernel
.visible .entry fast_variance_delta_kernel(
	.param .u64 .ptr .align 1 fast_variance_delta_kernel_param_0,
	.param .u64 .ptr .align 1 fast_variance_delta_kernel_param_1,
	.param .u64 .ptr .align 1 fast_variance_delta_kernel_param_2,
	.param .u64 .ptr .align 1 fast_variance_delta_kernel_param_3,
	.param .u32 fast_variance_delta_kernel_param_4,
	.param .u32 fast_variance_delta_kernel_param_5,
	.param .u32 fast_variance_delta_kernel_param_6,
	.param .u64 .ptr .align 1 fast_variance_delta_kernel_param_7
)
{
	.reg .pred 	%p<38>;
	.reg .b32 	%r<88>;
	.reg .b32 	%f<293>;
	.reg .b64 	%rd<44>;
	// demoted variable
	.shared .align 4 .b8 _ZZ26fast_variance_delta_kernelE5local[4096];
	ld.param.u64 	%rd11, [fast_variance_delta_kernel_param_0];
	ld.param.u64 	%rd12, [fast_variance_delta_kernel_param_1];
	ld.param.u64 	%rd8, [fast_variance_delta_kernel_param_2];
	ld.param.u32 	%r33, [fast_variance_delta_kernel_param_4];
	ld.param.u32 	%r34, [fast_variance_delta_kernel_param_5];
	ld.param.u32 	%r35, [fast_variance_delta_kernel_param_6];
	cvta.to.global.u64 	%rd1, %rd11;
	cvta.to.global.u64 	%rd2, %rd12;
	mov.u32 	%r1, %tid.x;
	shl.b32 	%r36, %r1, 2;
	mov.u32 	%r37, _ZZ26fast_variance_delta_kernelE5local;
	add.s32 	%r2, %r37, %r36;
	mov.b32 	%r38, 0;
	st.shared.u32 	[%r2], %r38;
	mov.u32 	%r3, %ctaid.x;
	setp.lt.s32 	%p1, %r33, 1;
	@%p1 bra 	$L__BB22_47;
	cvta.to.global.u64 	%rd3, %rd8;
	setp.lt.s32 	%p2, %r35, 1;
	@%p2 bra 	$L__BB22_47;
	mul.wide.u32 	%rd13, %r3, 4;
	add.s64 	%rd4, %rd3, %rd13;
	add.s32 	%r40, %r35, -1;
	shr.u32 	%r41, %r40, 10;
	add.s32 	%r42, %r41, 1;
	and.b32  	%r4, %r42, 7;
	and.b32  	%r5, %r42, 3;
	and.b32  	%r6, %r40, 3072;
	and.b32  	%r7, %r40, 1024;
	and.b32  	%r43, %r42, 8388600;
	neg.s32 	%r8, %r43;
	mov.b32 	%r79, 0;
	mov.f32 	%f290, 0f00000000;
$L__BB22_3:
	setp.lt.u32 	%p3, %r35, 7169;
	mad.lo.s32 	%r45, %r79, %r34, %r3;
	mad.lo.s32 	%r10, %r45, %r35, %r1;
	mov.b32 	%r85, 0;
	@%p3 bra 	$L__BB22_23;
	mov.b32 	%r83, 4096;
	mov.u32 	%r80, %r10;
	mov.u32 	%r81, %r8;
	mov.u32 	%r82, %r1;
$L__BB22_5:
	.pragma "nounroll";
	mul.wide.s32 	%rd14, %r80, 4;
	add.s64 	%rd15, %rd2, %rd14;
	add.s64 	%rd5, %rd15, 16384;
	add.s64 	%rd16, %rd1, %rd14;
	add.s64 	%rd6, %rd16, 16384;
	setp.ge.s32 	%p4, %r82, %r35;
	mov.f32 	%f269, 0f00000000;
	@%p4 bra 	$L__BB22_7;
	ld.global.f32 	%f66, [%rd5+-16384];
	ld.global.f32 	%f67, [%rd6+-16384];
	ld.global.f32 	%f68, [%rd4];
	sub.f32 	%f69, %f67, %f68;
	mul.f32 	%f269, %f66, %f69;
$L__BB22_7:
	add.f32 	%f5, %f269, %f290;
	add.s32 	%r47, %r82, 1024;
	setp.ge.s32 	%p5, %r47, %r35;
	mov.f32 	%f270, 0f00000000;
	@%p5 bra 	$L__BB22_9;
	ld.global.f32 	%f71, [%rd5+-12288];
	ld.global.f32 	%f72, [%rd6+-12288];
	ld.global.f32 	%f73, [%rd4];
	sub.f32 	%f74, %f72, %f73;
	mul.f32 	%f270, %f71, %f74;
$L__BB22_9:
	add.f32 	%f8, %f270, %f5;
	add.s32 	%r48, %r82, 2048;
	setp.ge.s32 	%p6, %r48, %r35;
	mov.f32 	%f271, 0f00000000;
	@%p6 bra 	$L__BB22_11;
	ld.global.f32 	%f76, [%rd5+-8192];
	ld.global.f32 	%f77, [%rd6+-8192];
	ld.global.f32 	%f78, [%rd4];
	sub.f32 	%f79, %f77, %f78;
	mul.f32 	%f271, %f76, %f79;
$L__BB22_11:
	add.f32 	%f11, %f271, %f8;
	add.s32 	%r49, %r82, 3072;
	setp.ge.s32 	%p7, %r49, %r35;
	mov.f32 	%f272, 0f00000000;
	@%p7 bra 	$L__BB22_13;
	ld.global.f32 	%f81, [%rd5+-4096];
	ld.global.f32 	%f82, [%rd6+-4096];
	ld.global.f32 	%f83, [%rd4];
	sub.f32 	%f84, %f82, %f83;
	mul.f32 	%f272, %f81, %f84;
$L__BB22_13:
	add.f32 	%f14, %f272, %f11;
	add.s32 	%r50, %r82, 4096;
	setp.ge.s32 	%p8, %r50, %r35;
	mov.f32 	%f273, 0f00000000;
	@%p8 bra 	$L__BB22_15;
	ld.global.f32 	%f86, [%rd5];
	ld.global.f32 	%f87, [%rd6];
	ld.global.f32 	%f88, [%rd4];
	sub.f32 	%f89, %f87, %f88;
	mul.f32 	%f273, %f86, %f89;
$L__BB22_15:
	add.f32 	%f17, %f273, %f14;
	add.s32 	%r51, %r82, 5120;
	setp.ge.s32 	%p9, %r51, %r35;
	mov.f32 	%f274, 0f00000000;
	@%p9 bra 	$L__BB22_17;
	ld.global.f32 	%f91, [%rd5+4096];
	ld.global.f32 	%f92, [%rd6+4096];
	ld.global.f32 	%f93, [%rd4];
	sub.f32 	%f94, %f92, %f93;
	mul.f32 	%f274, %f91, %f94;
$L__BB22_17:
	add.f32 	%f20, %f274, %f17;
	add.s32 	%r52, %r82, 6144;
	setp.ge.s32 	%p10, %r52, %r35;
	mov.f32 	%f275, 0f00000000;
	@%p10 bra 	$L__BB22_19;
	ld.global.f32 	%f96, [%rd5+8192];
	ld.global.f32 	%f97, [%rd6+8192];
	ld.global.f32 	%f98, [%rd4];
	sub.f32 	%f99, %f97, %f98;
	mul.f32 	%f275, %f96, %f99;
$L__BB22_19:
	add.f32 	%f23, %f275, %f20;
	add.s32 	%r53, %r82, 7168;
	setp.ge.s32 	%p11, %r53, %r35;
	mov.f32 	%f276, 0f00000000;
	@%p11 bra 	$L__BB22_21;
	ld.global.f32 	%f101, [%rd5+12288];
	ld.global.f32 	%f102, [%rd6+12288];
	ld.global.f32 	%f103, [%rd4];
	sub.f32 	%f104, %f102, %f103;
	mul.f32 	%f276, %f101, %f104;
$L__BB22_21:
	add.f32 	%f290, %f276, %f23;
	add.s32 	%r83, %r83, 8192;
	add.s32 	%r82, %r82, 8192;
	add.s32 	%r81, %r81, 8;
	add.s32 	%r80, %r80, 8192;
	setp.ne.s32 	%p12, %r81, 0;
	@%p12 bra 	$L__BB22_5;
	add.s32 	%r85, %r83, -4096;
$L__BB22_23:
	setp.eq.s32 	%p13, %r4, 0;
	@%p13 bra 	$L__BB22_45;
	add.s32 	%r54, %r4, -1;
	setp.lt.u32 	%p14, %r54, 3;
	@%p14 bra 	$L__BB22_34;
	add.s32 	%r21, %r10, %r85;
	add.s32 	%r22, %r85, %r1;
	setp.ge.s32 	%p15, %r22, %r35;
	mov.f32 	%f279, 0f00000000;
	@%p15 bra 	$L__BB22_27;
	mul.wide.s32 	%rd17, %r21, 4;
	add.s64 	%rd18, %rd2, %rd17;
	ld.global.f32 	%f107, [%rd18];
	add.s64 	%rd19, %rd1, %rd17;
	ld.global.f32 	%f108, [%rd19];
	ld.global.f32 	%f109, [%rd4];
	sub.f32 	%f110, %f108, %f109;
	mul.f32 	%f279, %f107, %f110;
$L__BB22_27:
	add.f32 	%f31, %f279, %f290;
	add.s32 	%r55, %r22, 1024;
	setp.ge.s32 	%p16, %r55, %r35;
	mov.f32 	%f280, 0f00000000;
	@%p16 bra 	$L__BB22_29;
	add.s32 	%r56, %r21, 1024;
	mul.wide.s32 	%rd20, %r56, 4;
	add.s64 	%rd21, %rd2, %rd20;
	ld.global.f32 	%f112, [%rd21];
	add.s64 	%rd22, %rd1, %rd20;
	ld.global.f32 	%f113, [%rd22];
	ld.global.f32 	%f114, [%rd4];
	sub.f32 	%f115, %f113, %f114;
	mul.f32 	%f280, %f112, %f115;
$L__BB22_29:
	add.f32 	%f34, %f280, %f31;
	add.s32 	%r57, %r22, 2048;
	setp.ge.s32 	%p17, %r57, %r35;
	mov.f32 	%f281, 0f00000000;
	@%p17 bra 	$L__BB22_31;
	add.s32 	%r58, %r21, 2048;
	mul.wide.s32 	%rd23, %r58, 4;
	add.s64 	%rd24, %rd2, %rd23;
	ld.global.f32 	%f117, [%rd24];
	add.s64 	%rd25, %rd1, %rd23;
	ld.global.f32 	%f118, [%rd25];
	ld.global.f32 	%f119, [%rd4];
	sub.f32 	%f120, %f118, %f119;
	mul.f32 	%f281, %f117, %f120;
$L__BB22_31:
	add.f32 	%f37, %f281, %f34;
	add.s32 	%r59, %r22, 3072;
	setp.ge.s32 	%p18, %r59, %r35;
	mov.f32 	%f282, 0f00000000;
	@%p18 bra 	$L__BB22_33;
	add.s32 	%r60, %r21, 3072;
	mul.wide.s32 	%rd26, %r60, 4;
	add.s64 	%rd27, %rd2, %rd26;
	ld.global.f32 	%f122, [%rd27];
	add.s64 	%rd28, %rd1, %rd26;
	ld.global.f32 	%f123, [%rd28];
	ld.global.f32 	%f124, [%rd4];
	sub.f32 	%f125, %f123, %f124;
	mul.f32 	%f282, %f122, %f125;
$L__BB22_33:
	add.f32 	%f290, %f282, %f37;
	add.s32 	%r85, %r85, 4096;
$L__BB22_34:
	setp.eq.s32 	%p19, %r5, 0;
	@%p19 bra 	$L__BB22_45;
	setp.eq.s32 	%p20, %r6, 0;
	@%p20 bra 	$L__BB22_41;
	add.s32 	%r25, %r10, %r85;
	add.s32 	%r26, %r85, %r1;
	setp.ge.s32 	%p21, %r26, %r35;
	mov.f32 	%f285, 0f00000000;
	@%p21 bra 	$L__BB22_38;
	mul.wide.s32 	%rd29, %r25, 4;
	add.s64 	%rd30, %rd2, %rd29;
	ld.global.f32 	%f128, [%rd30];
	add.s64 	%rd31, %rd1, %rd29;
	ld.global.f32 	%f129, [%rd31];
	ld.global.f32 	%f130, [%rd4];
	sub.f32 	%f131, %f129, %f130;
	mul.f32 	%f285, %f128, %f131;
$L__BB22_38:
	add.f32 	%f45, %f285, %f290;
	add.s32 	%r61, %r26, 1024;
	setp.ge.s32 	%p22, %r61, %r35;
	mov.f32 	%f286, 0f00000000;
	@%p22 bra 	$L__BB22_40;
	add.s32 	%r62, %r25, 1024;
	mul.wide.s32 	%rd32, %r62, 4;
	add.s64 	%rd33, %rd2, %rd32;
	ld.global.f32 	%f133, [%rd33];
	add.s64 	%rd34, %rd1, %rd32;
	ld.global.f32 	%f134, [%rd34];
	ld.global.f32 	%f135, [%rd4];
	sub.f32 	%f136, %f134, %f135;
	mul.f32 	%f286, %f133, %f136;
$L__BB22_40:
	add.f32 	%f290, %f286, %f45;
	add.s32 	%r85, %r85, 2048;
$L__BB22_41:
	setp.ne.s32 	%p23, %r7, 0;
	@%p23 bra 	$L__BB22_45;
	add.s32 	%r29, %r10, %r85;
	add.s32 	%r63, %r85, %r1;
	setp.ge.s32 	%p24, %r63, %r35;
	mov.f32 	%f289, 0f00000000;
	@%p24 bra 	$L__BB22_44;
	mul.wide.s32 	%rd35, %r29, 4;
	add.s64 	%rd36, %rd2, %rd35;
	ld.global.f32 	%f138, [%rd36];
	add.s64 	%rd37, %rd1, %rd35;
	ld.global.f32 	%f139, [%rd37];
	ld.global.f32 	%f140, [%rd4];
	sub.f32 	%f141, %f139, %f140;
	mul.f32 	%f289, %f138, %f141;
$L__BB22_44:
	add.f32 	%f290, %f289, %f290;
$L__BB22_45:
	add.s32 	%r79, %r79, 1;
	setp.ne.s32 	%p25, %r79, %r33;
	@%p25 bra 	$L__BB22_3;
	st.shared.f32 	[%r2], %f290;
$L__BB22_47:
	bar.sync 	0;
	setp.ne.s32 	%p26, %r1, 0;
	@%p26 bra 	$L__BB22_58;
	mov.f32 	%f291, 0f00000000;
	mov.b32 	%r87, 64;
	mov.u32 	%r65, _ZZ26fast_variance_delta_kernelE5local;
$L__BB22_49:
	add.s32 	%r66, %r65, %r87;
	ld.shared.f32 	%f143, [%r66+-64];
	add.f32 	%f144, %f143, %f291;
	ld.shared.f32 	%f145, [%r66+-60];
	add.f32 	%f146, %f145, %f144;
	ld.shared.f32 	%f147, [%r66+-56];
	add.f32 	%f148, %f147, %f146;
	ld.shared.f32 	%f149, [%r66+-52];
	add.f32 	%f150, %f149, %f148;
	ld.shared.f32 	%f151, [%r66+-48];
	add.f32 	%f152, %f151, %f150;
	ld.shared.f32 	%f153, [%r66+-44];
	add.f32 	%f154, %f153, %f152;
	ld.shared.f32 	%f155, [%r66+-40];
	add.f32 	%f156, %f155, %f154;
	ld.shared.f32 	%f157, [%r66+-36];
	add.f32 	%f158, %f157, %f156;
	ld.shared.f32 	%f159, [%r66+-32];
	add.f32 	%f160, %f159, %f158;
	ld.shared.f32 	%f161, [%r66+-28];
	add.f32 	%f162, %f161, %f160;
	ld.shared.f32 	%f163, [%r66+-24];
	add.f32 	%f164, %f163, %f162;
	ld.shared.f32 	%f165, [%r66+-20];
	add.f32 	%f166, %f165, %f164;
	ld.shared.f32 	%f167, [%r66+-16];
	add.f32 	%f168, %f167, %f166;
	ld.shared.f32 	%f169, [%r66+-12];
	add.f32 	%f170, %f169, %f168;
	ld.shared.f32 	%f171, [%r66+-8];
	add.f32 	%f172, %f171, %f170;
	ld.shared.f32 	%f173, [%r66+-4];
	add.f32 	%f174, %f173, %f172;
	ld.shared.f32 	%f175, [%r66];
	add.f32 	%f176, %f175, %f174;
	ld.shared.f32 	%f177, [%r66+4];
	add.f32 	%f178, %f177, %f176;
	ld.shared.f32 	%f179, [%r66+8];
	add.f32 	%f180, %f179, %f178;
	ld.shared.f32 	%f181, [%r66+12];
	add.f32 	%f182, %f181, %f180;
	ld.shared.f32 	%f183, [%r66+16];
	add.f32 	%f184, %f183, %f182;
	ld.shared.f32 	%f185, [%r66+20];
	add.f32 	%f186, %f185, %f184;
	ld.shared.f32 	%f187, [%r66+24];
	add.f32 	%f188, %f187, %f186;
	ld.shared.f32 	%f189, [%r66+28];
	add.f32 	%f190, %f189, %f188;
	ld.shared.f32 	%f191, [%r66+32];
	add.f32 	%f192, %f191, %f190;
	ld.shared.f32 	%f193, [%r66+36];
	add.f32 	%f194, %f193, %f192;
	ld.shared.f32 	%f195, [%r66+40];
	add.f32 	%f196, %f195, %f194;
	ld.shared.f32 	%f197, [%r66+44];
	add.f32 	%f198, %f197, %f196;
	ld.shared.f32 	%f199, [%r66+48];
	add.f32 	%f200, %f199, %f198;
	ld.shared.f32 	%f201, [%r66+52];
	add.f32 	%f202, %f201, %f200;
	ld.shared.f32 	%f203, [%r66+56];
	add.f32 	%f204, %f203, %f202;
	ld.shared.f32 	%f205, [%r66+60];
	add.f32 	%f291, %f205, %f204;
	add.s32 	%r87, %r87, 128;
	setp.ne.s32 	%p27, %r87, 4160;
	@%p27 bra 	$L__BB22_49;
	ld.param.u64 	%rd43, [fast_variance_delta_kernel_param_7];
	ld.param.u64 	%rd42, [fast_variance_delta_kernel_param_3];
	cvta.to.global.u64 	%rd38, %rd43;
	mul.wide.u32 	%rd39, %r3, 4;
	add.s64 	%rd7, %rd38, %rd39;
	st.global.f32 	[%rd7], %f291;
	cvta.to.global.u64 	%rd40, %rd42;
	add.s64 	%rd41, %rd40, %rd39;
	ld.global.f32 	%f207, [%rd41];
	add.f32 	%f57, %f207, 0f3727C5AC;
	abs.f32 	%f58, %f57;
	setp.eq.f32 	%p28, %f57, 0f3F800000;
	mov.f32 	%f292, 0f3F800000;
	@%p28 bra 	$L__BB22_57;
	setp.num.f32 	%p29, %f58, %f58;
	@%p29 bra 	$L__BB22_53;
	mov.f32 	%f264, 0fBFC00000;
	add.rn.f32 	%f292, %f57, %f264;
	bra.uni 	$L__BB22_57;
$L__BB22_53:
	setp.neu.f32 	%p30, %f57, 0f00000000;
	setp.neu.f32 	%p31, %f58, 0f7F800000;
	and.pred  	%p32, %p30, %p31;
	@%p32 bra 	$L__BB22_55;
	add.f32 	%f263, %f57, %f57;
	mov.b32 	%r76, %f263;
	and.b32  	%r77, %r76, 2147483647;
	xor.b32  	%r78, %r77, 2139095040;
	mov.b32 	%f292, %r78;
	bra.uni 	$L__BB22_57;
$L__BB22_55:
	setp.lt.f32 	%p33, %f58, 0f00800000;
	mul.f32 	%f208, %f58, 0f4B800000;
	selp.f32 	%f209, %f208, %f58, %p33;
	mov.b32 	%r67, %f209;
	add.s32 	%r68, %r67, -1060439283;
	and.b32  	%r69, %r68, -8388608;
	sub.s32 	%r70, %r67, %r69;
	mov.b32 	%f210, %r70;
	cvt.rn.f32.s32 	%f211, %r69;
	selp.f32 	%f212, 0fC1C00000, 0f00000000, %p33;
	fma.rn.f32 	%f213, %f211, 0f34000000, %f212;
	add.f32 	%f214, %f210, 0fBF800000;
	add.f32 	%f215, %f210, 0f3F800000;
	rcp.approx.ftz.f32 	%f216, %f215;
	add.f32 	%f217, %f214, %f214;
	mul.f32 	%f218, %f217, %f216;
	mul.f32 	%f219, %f218, %f218;
	neg.f32 	%f220, %f218;
	sub.f32 	%f221, %f214, %f218;
	add.f32 	%f222, %f221, %f221;
	fma.rn.f32 	%f223, %f220, %f214, %f222;
	mul.rn.f32 	%f224, %f216, %f223;
	fma.rn.f32 	%f225, %f219, 0f3A2C32E4, 0f3B52E7DB;
	fma.rn.f32 	%f226, %f225, %f219, 0f3C93BB73;
	fma.rn.f32 	%f227, %f226, %f219, 0f3DF6384F;
	mul.rn.f32 	%f228, %f227, %f219;
	fma.rn.f32 	%f229, %f218, 0f3FB8AA3B, %f213;
	mul.f32 	%f230, %f228, 0f40400000;
	sub.f32 	%f231, %f213, %f229;
	fma.rn.f32 	%f232, %f218, 0f3FB8AA3B, %f231;
	fma.rn.f32 	%f233, %f224, 0f3FB8AA3B, %f232;
	fma.rn.f32 	%f234, %f218, 0f32A55E34, %f233;
	fma.rn.f32 	%f235, %f230, %f224, %f234;
	fma.rn.f32 	%f236, %f228, %f218, %f235;
	add.rn.f32 	%f237, %f229, %f236;
	mov.f32 	%f238, 0fBFC00000;
	mul.rn.f32 	%f239, %f237, %f238;
	cvt.rni.f32.f32 	%f240, %f239;
	sub.f32 	%f241, %f239, %f240;
	neg.f32 	%f242, %f239;
	fma.rn.f32 	%f243, %f237, 0fBFC00000, %f242;
	neg.f32 	%f244, %f229;
	add.rn.f32 	%f245, %f237, %f244;
	neg.f32 	%f246, %f245;
	add.rn.f32 	%f247, %f236, %f246;
	fma.rn.f32 	%f248, %f247, 0fBFC00000, %f243;
	add.f32 	%f249, %f241, %f248;
	setp.gt.f32 	%p34, %f240, 0f00000000;
	selp.b32 	%r71, 0, -2097152000, %p34;
	setp.geu.f32 	%p35, %f57, 0f00000000;
	setp.lt.f32 	%p36, %f239, 0f00000000;
	selp.f32 	%f250, 0f00000000, 0f7F800000, %p36;
	abs.f32 	%f251, %f239;
	setp.gt.f32 	%p37, %f251, 0f43180000;
	cvt.rzi.s32.f32 	%r72, %f240;
	shl.b32 	%r73, %r72, 23;
	sub.s32 	%r74, %r73, %r71;
	mov.b32 	%f252, %r74;
	add.s32 	%r75, %r71, 2130706432;
	mov.b32 	%f253, %r75;
	fma.rn.f32 	%f254, %f249, 0f391FCB8E, 0f3AAF85ED;
	fma.rn.f32 	%f255, %f254, %f249, 0f3C1D9856;
	fma.rn.f32 	%f256, %f255, %f249, 0f3D6357BB;
	fma.rn.f32 	%f257, %f256, %f249, 0f3E75FDEC;
	fma.rn.f32 	%f258, %f257, %f249, 0f3F317218;
	fma.rn.f32 	%f259, %f258, %f249, 0f3F800000;
	mul.f32 	%f260, %f259, %f253;
	mul.f32 	%f261, %f260, %f252;
	selp.f32 	%f292, %f250, %f261, %p37;
	@%p35 bra 	$L__BB22_57;
	mov.f32 	%f292, 0f7FFFFFFF;
$L__BB22_57:
	mul.f32 	%f265, %f292, 0fBF000000;
	mul.f32 	%f266, %f291, %f265;
	st.global.f32 	[%rd7], %f266;
$L__BB22_58:
	ret;

}
	// .globl	dx_kernel
.visible .entry dx_kernel(
	.param .u32 dx_kernel_param_0,
	.param .u64 .ptr .align 1 dx_kernel_param_1,
	.param .u64 .ptr .align 1 dx_kernel_param_2,
	.param .u64 .ptr .align 1 dx_kernel_param_3,
	.param .u64 .ptr .align 1 dx_kernel_param_4,
	.param .u64 .ptr .align 1 dx_kernel_param_5,
	.param .u32 dx_kernel_param_6,
	.param .u32 dx_kernel_param_7,
	.param .u32 dx_kernel_param_8,
	.param .u64 .ptr .align 1 dx_kernel_param_9
)
{
	.reg .pred 	%p<2>;
	.reg .b32 	%r<15>;
	.reg .b32 	%f<18>;
	.reg .b64 	%rd<22>;

	ld.param.u32 	%r5, [dx_kernel_param_0];
	ld.param.u64 	%rd2, [dx_kernel_param_2];
	ld.param.u64 	%rd3, [dx_kernel_param_3];
	ld.param.u64 	%rd4, [dx_kernel_param_4];
	ld.param.u64 	%rd5, [dx_kernel_param_5];
	ld.param.u32 	%r2, [dx_kernel_param_6];
	ld.param.u32 	%r3, [dx_kernel_param_7];
	ld.param.u32 	%r4, [dx_kernel_param_8];
	ld.param.u64 	%rd6, [dx_kernel_param_9];
	mov.u32 	%r6, %ctaid.x;
	mov.u32 	%r7, %ctaid.y;
	mov.u32 	%r8, %nctaid.x;
	mad.lo.s32 	%r9, %r7, %r8, %r6;
	mov.u32 	%r10, %ntid.x;
	mov.u32 	%r11, %tid.x;
	mad.lo.s32 	%r1, %r9, %r10, %r11;
	setp.ge.s32 	%p1, %r1, %r5;
	@%p1 bra 	$L__BB23_2;
	ld.param.u64 	%rd21, [dx_kernel_param_1];
	cvta.to.global.u64 	%rd7, %rd6;
	cvta.to.global.u64 	%rd8, %rd3;
	cvta.to.global.u64 	%rd9, %rd5;
	cvta.to.global.u64 	%rd10, %rd21;
	cvta.to.global.u64 	%rd11, %rd2;
	cvta.to.global.u64 	%rd12, %rd4;
	div.s32 	%r12, %r1, %r4;
	rem.s32 	%r13, %r12, %r3;
	mul.wide.s32 	%rd13, %r1, 4;
	add.s64 	%rd14, %rd7, %rd13;
	ld.global.f32 	%f1, [%rd14];
	mul.wide.s32 	%rd15, %r13, 4;
	add.s64 	%rd16, %rd8, %rd15;
	ld.global.f32 	%f2, [%rd16];
	add.f32 	%f3, %f2, 0f3727C5AC;
	sqrt.rn.f32 	%f4, %f3;
	div.rn.f32 	%f5, %f1, %f4;
	add.s64 	%rd17, %rd9, %rd15;
	ld.global.f32 	%f6, [%rd17];
	add.f32 	%f7, %f6, %f6;
	add.s64 	%rd18, %rd10, %rd13;
	ld.global.f32 	%f8, [%rd18];
	add.s64 	%rd19, %rd11, %rd15;
	ld.global.f32 	%f9, [%rd19];
	sub.f32 	%f10, %f8, %f9;
	mul.f32 	%f11, %f7, %f10;
	mul.lo.s32 	%r14, %r4, %r2;
	cvt.rn.f32.s32 	%f12, %r14;
	div.rn.f32 	%f13, %f11, %f12;
	add.f32 	%f14, %f5, %f13;
	add.s64 	%rd20, %rd12, %rd15;
	ld.global.f32 	%f15, [%rd20];
	div.rn.f32 	%f16, %f15, %f12;
	add.f32 	%f17, %f16, %f14;
	st.global.f32 	[%rd14], %f17;
$L__BB23_2:
	ret;

}
	// .globl	dx_kernel_full
.visible .entry dx_kernel_full(
	.param .u64 .ptr .align 1 dx_kernel_full_param_0,
	.param .u64 .ptr .align 1 dx_kernel_full_param_1,
	.param .u64 .ptr .align 1 dx_kernel_full_param_2,
	.param .u64 .ptr .align 1 dx_kernel_full_param_3,
	.param .u64 .ptr .align 1 dx_kernel_full_param_4,
	.param .u32 dx_kernel_full_param_5,
	.param .u32 dx_kernel_full_param_6,
	.param .u64 .ptr .align 1 dx_kernel_full_param_7
)
{
	.reg .pred 	%p<11>;
	.reg .b32 	%r<37>;
	.reg .b32 	%f<130>;
	.reg .b64 	%rd<59>;

	ld.param.u64 	%rd8, [dx_kernel_full_param_0];
	ld.param.u32 	%r21, [dx_kernel_full_param_5];
	ld.param.u32 	%r22, [dx_kernel_full_param_6];
	ld.param.u64 	%rd9, [dx_kernel_full_param_7];
	cvta.to.global.u64 	%rd1, %rd8;
	cvta.to.global.u64 	%rd2, %rd9;
	mov.u32 	%r23, %ctaid.x;
	mov.u32 	%r1, %ntid.x;
	mov.u32 	%r24, %tid.x;
	mad.lo.s32 	%r31, %r23, %r1, %r24;
	setp.ge.s32 	%p1, %r31, %r22;
	@%p1 bra 	$L__BB24_15;
	setp.lt.s32 	%p2, %r21, 1;
	cvt.rn.f32.s32 	%f1, %r21;
	@%p2 bra 	$L__BB24_15;
	ld.param.u64 	%rd57, [dx_kernel_full_param_3];
	and.b32  	%r3, %r21, 7;
	and.b32  	%r4, %r21, 3;
	and.b32  	%r5, %r21, 2147483640;
	and.b32  	%r6, %r21, 1;
	neg.s32 	%r7, %r5;
	shl.b32 	%r8, %r22, 3;
	cvta.to.global.u64 	%rd3, %rd57;
	mov.u32 	%r25, %nctaid.x;
	mul.lo.s32 	%r9, %r1, %r25;
	mul.wide.s32 	%rd49, %r22, 4;
$L__BB24_3:
	ld.param.u64 	%rd58, [dx_kernel_full_param_4];
	ld.param.u64 	%rd56, [dx_kernel_full_param_2];
	ld.param.u64 	%rd55, [dx_kernel_full_param_1];
	setp.lt.u32 	%p3, %r21, 8;
	cvta.to.global.u64 	%rd10, %rd58;
	mul.wide.s32 	%rd11, %r31, 4;
	add.s64 	%rd12, %rd10, %rd11;
	add.s64 	%rd13, %rd3, %rd11;
	cvta.to.global.u64 	%rd14, %rd56;
	add.s64 	%rd15, %rd14, %rd11;
	ld.global.f32 	%f6, [%rd15];
	add.f32 	%f7, %f6, 0f3727C5AC;
	sqrt.rn.f32 	%f2, %f7;
	cvta.to.global.u64 	%rd16, %rd55;
	add.s64 	%rd17, %rd16, %rd11;
	ld.global.f32 	%f3, [%rd17];
	ld.global.f32 	%f8, [%rd13];
	ld.global.f32 	%f9, [%rd12];
	add.f32 	%f4, %f9, %f9;
	div.rn.f32 	%f5, %f8, %f1;
	mov.b32 	%r35, 0;
	@%p3 bra 	$L__BB24_6;
	mov.u32 	%r32, %r31;
	mov.u32 	%r33, %r7;
$L__BB24_5:
	.pragma "nounroll";
	mul.wide.s32 	%rd18, %r32, 4;
	add.s64 	%rd19, %rd2, %rd18;
	ld.global.f32 	%f10, [%rd19];
	div.rn.f32 	%f11, %f10, %f2;
	add.s64 	%rd20, %rd1, %rd18;
	ld.global.f32 	%f12, [%rd20];
	sub.f32 	%f13, %f12, %f3;
	mul.f32 	%f14, %f4, %f13;
	div.rn.f32 	%f15, %f14, %f1;
	add.f32 	%f16, %f11, %f15;
	add.f32 	%f17, %f5, %f16;
	st.global.f32 	[%rd19], %f17;
	mul.wide.s32 	%rd21, %r22, 4;
	add.s64 	%rd22, %rd19, %rd21;
	ld.global.f32 	%f18, [%rd22];
	div.rn.f32 	%f19, %f18, %f2;
	add.s64 	%rd23, %rd20, %rd21;
	ld.global.f32 	%f20, [%rd23];
	sub.f32 	%f21, %f20, %f3;
	mul.f32 	%f22, %f4, %f21;
	div.rn.f32 	%f23, %f22, %f1;
	add.f32 	%f24, %f19, %f23;
	add.f32 	%f25, %f5, %f24;
	st.global.f32 	[%rd22], %f25;
	add.s64 	%rd24, %rd22, %rd21;
	ld.global.f32 	%f26, [%rd24];
	div.rn.f32 	%f27, %f26, %f2;
	add.s64 	%rd25, %rd23, %rd21;
	ld.global.f32 	%f28, [%rd25];
	sub.f32 	%f29, %f28, %f3;
	mul.f32 	%f30, %f4, %f29;
	div.rn.f32 	%f31, %f30, %f1;
	add.f32 	%f32, %f27, %f31;
	add.f32 	%f33, %f5, %f32;
	st.global.f32 	[%rd24], %f33;
	add.s64 	%rd26, %rd24, %rd21;
	ld.global.f32 	%f34, [%rd26];
	div.rn.f32 	%f35, %f34, %f2;
	add.s64 	%rd27, %rd25, %rd21;
	ld.global.f32 	%f36, [%rd27];
	sub.f32 	%f37, %f36, %f3;
	mul.f32 	%f38, %f4, %f37;
	div.rn.f32 	%f39, %f38, %f1;
	add.f32 	%f40, %f35, %f39;
	add.f32 	%f41, %f5, %f40;
	st.global.f32 	[%rd26], %f41;
	add.s64 	%rd28, %rd26, %rd21;
	ld.global.f32 	%f42, [%rd28];
	div.rn.f32 	%f43, %f42, %f2;
	add.s64 	%rd29, %rd27, %rd21;
	ld.global.f32 	%f44, [%rd29];
	sub.f32 	%f45, %f44, %f3;
	mul.f32 	%f46, %f4, %f45;
	div.rn.f32 	%f47, %f46, %f1;
	add.f32 	%f48, %f43, %f47;
	add.f32 	%f49, %f5, %f48;
	st.global.f32 	[%rd28], %f49;
	add.s64 	%rd30, %rd28, %rd21;
	ld.global.f32 	%f50, [%rd30];
	div.rn.f32 	%f51, %f50, %f2;
	add.s64 	%rd31, %rd29, %rd21;
	ld.global.f32 	%f52, [%rd31];
	sub.f32 	%f53, %f52, %f3;
	mul.f32 	%f54, %f4, %f53;
	div.rn.f32 	%f55, %f54, %f1;
	add.f32 	%f56, %f51, %f55;
	add.f32 	%f57, %f5, %f56;
	st.global.f32 	[%rd30], %f57;
	add.s64 	%rd32, %rd30, %rd21;
	ld.global.f32 	%f58, [%rd32];
	div.rn.f32 	%f59, %f58, %f2;
	add.s64 	%rd33, %rd31, %rd21;
	ld.global.f32 	%f60, [%rd33];
	sub.f32 	%f61, %f60, %f3;
	mul.f32 	%f62, %f4, %f61;
	div.rn.f32 	%f63, %f62, %f1;
	add.f32 	%f64, %f59, %f63;
	add.f32 	%f65, %f5, %f64;
	st.global.f32 	[%rd32], %f65;
	add.s64 	%rd34, %rd32, %rd21;
	ld.global.f32 	%f66, [%rd34];
	div.rn.f32 	%f67, %f66, %f2;
	add.s64 	%rd35, %rd33, %rd21;
	ld.global.f32 	%f68, [%rd35];
	sub.f32 	%f69, %f68, %f3;
	mul.f32 	%f70, %f4, %f69;
	div.rn.f32 	%f71, %f70, %f1;
	add.f32 	%f72, %f67, %f71;
	add.f32 	%f73, %f5, %f72;
	st.global.f32 	[%rd34], %f73;
	add.s32 	%r33, %r33, 8;
	add.s32 	%r32, %r32, %r8;
	setp.ne.s32 	%p4, %r33, 0;
	mov.u32 	%r35, %r5;
	@%p4 bra 	$L__BB24_5;
$L__BB24_6:
	setp.eq.s32 	%p5, %r3, 0;
	@%p5 bra 	$L__BB24_14;
	add.s32 	%r27, %r3, -1;
	setp.lt.u32 	%p6, %r27, 3;
	@%p6 bra 	$L__BB24_9;
	mad.lo.s32 	%r28, %r35, %r22, %r31;
	mul.wide.s32 	%rd36, %r28, 4;
	add.s64 	%rd37, %rd2, %rd36;
	ld.global.f32 	%f74, [%rd37];
	div.rn.f32 	%f75, %f74, %f2;
	add.s64 	%rd38, %rd1, %rd36;
	ld.global.f32 	%f76, [%rd38];
	sub.f32 	%f77, %f76, %f3;
	mul.f32 	%f78, %f4, %f77;
	div.rn.f32 	%f79, %f78, %f1;
	add.f32 	%f80, %f75, %f79;
	add.f32 	%f81, %f5, %f80;
	st.global.f32 	[%rd37], %f81;
	mul.wide.s32 	%rd39, %r22, 4;
	add.s64 	%rd40, %rd37, %rd39;
	ld.global.f32 	%f82, [%rd40];
	div.rn.f32 	%f83, %f82, %f2;
	add.s64 	%rd41, %rd38, %rd39;
	ld.global.f32 	%f84, [%rd41];
	sub.f32 	%f85, %f84, %f3;
	mul.f32 	%f86, %f4, %f85;
	div.rn.f32 	%f87, %f86, %f1;
	add.f32 	%f88, %f83, %f87;
	add.f32 	%f89, %f5, %f88;
	st.global.f32 	[%rd40], %f89;
	add.s64 	%rd42, %rd40, %rd39;
	ld.global.f32 	%f90, [%rd42];
	div.rn.f32 	%f91, %f90, %f2;
	add.s64 	%rd43, %rd41, %rd39;
	ld.global.f32 	%f92, [%rd43];
	sub.f32 	%f93, %f92, %f3;
	mul.f32 	%f94, %f4, %f93;
	div.rn.f32 	%f95, %f94, %f1;
	add.f32 	%f96, %f91, %f95;
	add.f32 	%f97, %f5, %f96;
	st.global.f32 	[%rd42], %f97;
	add.s64 	%rd44, %rd42, %rd39;
	ld.global.f32 	%f98, [%rd44];
	div.rn.f32 	%f99, %f98, %f2;
	add.s64 	%rd45, %rd43, %rd39;
	ld.global.f32 	%f100, [%rd45];
	sub.f32 	%f101, %f100, %f3;
	mul.f32 	%f102, %f4, %f101;
	div.rn.f32 	%f103, %f102, %f1;
	add.f32 	%f104, %f99, %f103;
	add.f32 	%f105, %f5, %f104;
	st.global.f32 	[%rd44], %f105;
	add.s32 	%r35, %r35, 4;
$L__BB24_9:
	setp.eq.s32 	%p7, %r4, 0;
	@%p7 bra 	$L__BB24_14;
	setp.eq.s32 	%p8, %r4, 1;
	@%p8 bra 	$L__BB24_12;
	mad.lo.s32 	%r29, %r35, %r22, %r31;
	mul.wide.s32 	%rd46, %r29, 4;
	add.s64 	%rd47, %rd2, %rd46;
	ld.global.f32 	%f106, [%rd47];
	div.rn.f32 	%f107, %f106, %f2;
	add.s64 	%rd48, %rd1, %rd46;
	ld.global.f32 	%f108, [%rd48];
	sub.f32 	%f109, %f108, %f3;
	mul.f32 	%f110, %f4, %f109;
	div.rn.f32 	%f111, %f110, %f1;
	add.f32 	%f112, %f107, %f111;
	add.f32 	%f113, %f5, %f112;
	st.global.f32 	[%rd47], %f113;
	add.s64 	%rd50, %rd47, %rd49;
	ld.global.f32 	%f114, [%rd50];
	div.rn.f32 	%f115, %f114, %f2;
	add.s64 	%rd51, %rd48, %rd49;
	ld.global.f32 	%f116, [%rd51];
	sub.f32 	%f117, %f116, %f3;
	mul.f32 	%f118, %f4, %f117;
	div.rn.f32 	%f119, %f118, %f1;
	add.f32 	%f120, %f115, %f119;
	add.f32 	%f121, %f5, %f120;
	st.global.f32 	[%rd50], %f121;
	add.s32 	%r35, %r35, 2;
$L__BB24_12:
	setp.eq.s32 	%p9, %r6, 0;
	@%p9 bra 	$L__BB24_14;
	mad.lo.s32 	%r30, %r35, %r22, %r31;
	mul.wide.s32 	%rd52, %r30, 4;
	add.s64 	%rd53, %rd2, %rd52;
	ld.global.f32 	%f122, [%rd53];
	div.rn.f32 	%f123, %f122, %f2;
	add.s64 	%rd54, %rd1, %rd52;
	ld.global.f32 	%f124, [%rd54];
	sub.f32 	%f125, %f124, %f3;
	mul.f32 	%f126, %f4, %f125;
	div.rn.f32 	%f127, %f126, %f1;
	add.f32 	%f128, %f123, %f127;
	add.f32 	%f129, %f5, %f128;
	st.global.f32 	[%rd53], %f129;
$L__BB24_14:
	add.s32 	%r31, %r31, %r9;
	setp.lt.s32 	%p10, %r31, %r22;
	@%p10 bra 	$L__BB24_3;
$L__BB24_15:
	ret;

}


// ===== COMPILED SASS (sm_100) =====

	.target	sm_100

	.elftype	@"ET_EXEC"


//--------------------- .note.nv.tkinfo           --------------------------
	.section	.note.nv.tkinfo,"",@"SHT_NOTE"
	.sectionflags	@"SHF_NOTE_NV_TKINFO"
	.tkinfo
        /*0018*/ 	.word	0x00000002
        /*0030*/ 	.string	""
        /*0030*/ 	.string	"ptxas"
        /*0030*/ 	.string	"Cuda compilation tools, release 13.0, V13.0.88"
        /*0030*/ 	.string	"Build cuda_13.0.r13.0/compiler.36424714_0"
        /*0030*/ 	.string	"-arch sm_100 -m 64 "



//--------------------- .note.nv.cuinfo           --------------------------
	.section	.note.nv.cuinfo,"",@"SHT_NOTE"
	.sectionflags	@"SHF_NOTE_NV_CUINFO"
        /*0018*/ 	.short	0x0002
        /*001a*/ 	.short	0x0064
        /*001c*/ 	.short	0x0082
	.zero		2


//--------------------- .nv.info                  --------------------------
	.section	.nv.info,"",@"SHT_CUDA_INFO"
	.align	4


	//----- nvinfo : EIATTR_REGCOUNT
	.align		4
        /*0000*/ 	.byte	0x04, 0x2f
        /*0002*/ 	.short	(.L_1 - .L_0)
	.align		4
.L_0:
        /*0004*/ 	.word	index@(culOutput_cov)
        /*0008*/ 	.word	0x00000023


	//----- nvinfo : EIATTR_FRAME_SIZE
	.align		4
.L_1:
        /*000c*/ 	.byte	0x04, 0x11
        /*000e*/ 	.short	(.L_3 - .L_2)
	.align		4
.L_2:
        /*0010*/ 	.word	index@($__internal_20_$__cuda_sm3x_div_rn_noftz_f32_slowpath)
        /*0014*/ 	.word	0x00000000


	//----- nvinfo : EIATTR_FRAME_SIZE
	.align		4
.L_3:
        /*0018*/ 	.byte	0x04, 0x11
        /*001a*/ 	.short	(.L_5 - .L_4)
	.align		4
.L_4:
        /*001c*/ 	.word	index@(culOutput_cov)
        /*0020*/ 	.word	0x00000000


	//----- nvinfo : EIATTR_REGCOUNT
	.align		4
.L_5:
        /*0024*/ 	.byte	0x04, 0x2f
        /*0026*/ 	.short	(.L_7 - .L_6)
	.align		4
.L_6:
        /*0028*/ 	.word	index@(culOutput_full)
        /*002c*/ 	.word	0x00000024


	//----- nvinfo : EIATTR_FRAME_SIZE
	.align		4
.L_7:
        /*0030*/ 	.byte	0x04, 0x11
        /*0032*/ 	.short	(.L_9 - .L_8)
	.align		4
.L_8:
        /*0034*/ 	.word	index@($__internal_19_$__cuda_sm3x_div_rn_noftz_f32_slowpath)
        /*0038*/ 	.word	0x00000000


	//----- nvinfo : EIATTR_FRAME_SIZE
	.align		4
.L_9:
        /*003c*/ 	.byte	0x04, 0x11
        /*003e*/ 	.short	(.L_11 - .L_10)
	.align		4
.L_10:
        /*0040*/ 	.word	index@(culOutput_full)
        /*0044*/ 	.word	0x00000000


	//----- nvinfo : EIATTR_REGCOUNT
	.align		4
.L_11:
        /*0048*/ 	.byte	0x04, 0x2f
        /*004a*/ 	.short	(.L_13 - .L_12)
	.align		4
.L_12:
        /*004c*/ 	.word	index@(computeDelta)
        /*0050*/ 	.word	0x00000020


	//----- nvinfo : EIATTR_FRAME_SIZE
	.align		4
.L_13:
        /*0054*/ 	.byte	0x04, 0x11
        /*0056*/ 	.short	(.L_15 - .L_14)
	.align		4
.L_14:
        /*0058*/ 	.word	index@(computeDelta)
        /*005c*/ 	.word	0x00000000


	//----- nvinfo : EIATTR_REGCOUNT
	.align		4
.L_15:
        /*0060*/ 	.byte	0x04, 0x2f
        /*0062*/ 	.short	(.L_17 - .L_16)
	.align		4
.L_16:
        /*0064*/ 	.word	index@(meanDzSum)
        /*0068*/ 	.word	0x0000001f


	//----- nvinfo : EIATTR_FRAME_SIZE
	.align		4
.L_17:
        /*006c*/ 	.byte	0x04, 0x11
        /*006e*/ 	.short	(.L_19 - .L_18)
	.align		4
.L_18:
        /*0070*/ 	.word	index@($__internal_18_$__cuda_sm3x_div_rn_noftz_f32_slowpath)
        /*0074*/ 	.word	0x00000000


	//----- nvinfo : EIATTR_FRAME_SIZE
	.align		4
.L_19:
        /*0078*/ 	.byte	0x04, 0x11
        /*007a*/ 	.short	(.L_21 - .L_20)
	.align		4
.L_20:
        /*007c*/ 	.word	index@(meanDzSum)
        /*0080*/ 	.word	0x00000000


	//----- nvinfo : EIATTR_REGCOUNT
	.align		4
.L_21:
        /*0084*/ 	.byte	0x04, 0x2f
        /*0086*/ 	.short	(.L_23 - .L_22)
	.align		4
.L_22:
        /*0088*/ 	.word	index@(computeDiff)
        /*008c*/ 	.word	0x00000021


	//----- nvinfo : EIATTR_FRAME_SIZE
	.align		4
.L_23:
        /*0090*/ 	.byte	0x04, 0x11
        /*0092*/ 	.short	(.L_25 - .L_24)
	.align		4
.L_24:
        /*0094*/ 	.word	index@($__internal_17_$__cuda_sm3x_div_rn_noftz_f32_slowpath)
        /*0098*/ 	.word	0x00000000


	//----- nvinfo : EIATTR_FRAME_SIZE
	.align		4
.L_25:
        /*009c*/ 	.byte	0x04, 0x11
        /*009e*/ 	.short	(.L_27 - .L_26)
	.align		4
.L_26:
        /*00a0*/ 	.word	index@(computeDiff)
        /*00a4*/ 	.word	0x00000000


	//----- nvinfo : EIATTR_REGCOUNT
	.align		4
.L_27:
        /*00a8*/ 	.byte	0x04, 0x2f
        /*00aa*/ 	.short	(.L_29 - .L_28)
	.align		4
.L_28:
        /*00ac*/ 	.word	index@(computeDgama)
        /*00b0*/ 	.word	0x00000020


	//----- nvinfo : EIATTR_FRAME_SIZE
	.align		4
.L_29:
        /*00b4*/ 	.byte	0x04, 0x11
        /*00b6*/ 	.short	(.L_31 - .L_30)
	.align		4
.L_30:
        /*00b8*/ 	.word	index@(computeDgama)
        /*00bc*/ 	.word	0x00000000


	//----- nvinfo : EIATTR_REGCOUNT
	.align		4
.L_31:
        /*00c0*/ 	.byte	0x04, 0x2f
        /*00c2*/ 	.short	(.L_33 - .L_32)
	.align		4
.L_32:
        /*00c4*/ 	.word	index@(computeDParams)
        /*00c8*/ 	.word	0x00000020


	//----- nvinfo : EIATTR_FRAME_SIZE
	.align		4
.L_33:
        /*00cc*/ 	.byte	0x04, 0x11
        /*00ce*/ 	.short	(.L_35 - .L_34)
	.align		4
.L_34:
        /*00d0*/ 	.word	index@(computeDParams)
        /*00d4*/ 	.word	0x00000000


	//----- nvinfo : EIATTR_REGCOUNT
	.align		4
.L_35:
        /*00d8*/ 	.byte	0x04, 0x2f
        /*00da*/ 	.short	(.L_37 - .L_36)
	.align		4
.L_36:
        /*00dc*/ 	.word	index@(meanDelta)
        /*00e0*/ 	.word	0x00000020


	//----- nvinfo : EIATTR_FRAME_SIZE
	.align		4
.L_37:
        /*00e4*/ 	.byte	0x04, 0x11
        /*00e6*/ 	.short	(.L_39 - .L_38)
	.align		4
.L_38:
        /*00e8*/ 	.word	index@(meanDelta)
        /*00ec*/ 	.word	0x00000000


	//----- nvinfo : EIATTR_REGCOUNT
	.align		4
.L_39:
        /*00f0*/ 	.byte	0x04, 0x2f
        /*00f2*/ 	.short	(.L_41 - .L_40)
	.align		4
.L_40:
        /*00f4*/ 	.word	index@(dx_fn)
        /*00f8*/ 	.word	0x00000020


	//----- nvinfo : EIATTR_FRAME_SIZE
	.align		4
.L_41:
        /*00fc*/ 	.byte	0x04, 0x11
        /*00fe*/ 	.short	(.L_43 - .L_42)
	.align		4
.L_42:
        /*0100*/ 	.word	index@($__internal_16_$__cuda_sm3x_div_rn_noftz_f32_slowpath)
        /*0104*/ 	.word	0x00000000


	//----- nvinfo : EIATTR_FRAME_SIZE
	.align		4
.L_43:
        /*0108*/ 	.byte	0x04, 0x11
        /*010a*/ 	.short	(.L_45 - .L_44)
	.align		4
.L_44:
        /*010c*/ 	.word	index@($__internal_15_$__cuda_sm20_sqrt_rn_f32_slowpath)
        /*0110*/ 	.word	0x00000000


	//----- nvinfo : EIATTR_FRAME_SIZE
	.align		4
.L_45:
        /*0114*/ 	.byte	0x04, 0x11
        /*0116*/ 	.short	(.L_47 - .L_46)
	.align		4
.L_46:
        /*0118*/ 	.word	index@(dx_fn)
        /*011c*/ 	.word	0x00000000


	//----- nvinfo : EIATTR_REGCOUNT
	.align		4
.L_47:
        /*0120*/ 	.byte	0x04, 0x2f
        /*0122*/ 	.short	(.L_49 - .L_48)
	.align		4
.L_48:
        /*0124*/ 	.word	index@(normalize_kernel)
        /*0128*/ 	.word	0x00000010


	//----- nvinfo : EIATTR_FRAME_SIZE
	.align		4
.L_49:
        /*012c*/ 	.byte	0x04, 0x11
        /*012e*/ 	.short	(.L_51 - .L_50)
	.align		4
.L_50:
        /*0130*/ 	.word	index@($__internal_14_$__cuda_sm3x_div_rn_noftz_f32_slowpath)
        /*0134*/ 	.word	0x00000000


	//----- nvinfo : EIATTR_FRAME_SIZE
	.align		4
.L_51:
        /*0138*/ 	.byte	0x04, 0x11
        /*013a*/ 	.short	(.L_53 - .L_52)
	.align		4
.L_52:
        /*013c*/ 	.word	index@($__internal_13_$__cuda_sm20_sqrt_rn_f32_slowpath)
        /*0140*/ 	.word	0x00000000


	//----- nvinfo : EIATTR_FRAME_SIZE
	.align		4
.L_53:
        /*0144*/ 	.byte	0x04, 0x11
        /*0146*/ 	.short	(.L_55 - .L_54)
	.align		4
.L_54:
        /*0148*/ 	.word	index@(normalize_kernel)
        /*014c*/ 	.word	0x00000000


	//----- nvinfo : EIATTR_REGCOUNT
	.align		4
.L_55:
        /*0150*/ 	.byte	0x04, 0x2f
        /*0152*/ 	.short	(.L_57 - .L_56)
	.align		4
.L_56:
        /*0154*/ 	.word	index@(dgama_kernel)
        /*0158*/ 	.word	0x00000020


	//----- nvinfo : EIATTR_FRAME_SIZE
	.align		4
.L_57:
        /*015c*/ 	.byte	0x04, 0x11
        /*015e*/ 	.short	(.L_59 - .L_58)
	.align		4
.L_58:
        /*0160*/ 	.word	index@(dgama_kernel)
        /*0164*/ 	.word	0x00000000


	//----- nvinfo : EIATTR_REGCOUNT
	.align		4
.L_59:
        /*0168*/ 	.byte	0x04, 0x2f
        /*016a*/ 	.short	(.L_61 - .L_60)
	.align		4
.L_60:
        /*016c*/ 	.word	index@(dgama_kernel2)
        /*0170*/ 	.word	0x0000001d


	//----- nvinfo : EIATTR_FRAME_SIZE
	.align		4
.L_61:
        /*0174*/ 	.byte	0x04, 0x11
        /*0176*/ 	.short	(.L_63 - .L_62)
	.align		4
.L_62:
        /*0178*/ 	.word	index@(dgama_kernel2)
        /*017c*/ 	.word	0x00000000


	//----- nvinfo : EIATTR_REGCOUNT
	.align		4
.L_63:
        /*0180*/ 	.byte	0x04, 0x2f
        /*0182*/ 	.short	(.L_65 - .L_64)
	.align		4
.L_64:
        /*0184*/ 	.word	index@(dbeta_kernel)
        /*0188*/ 	.word	0x0000001d


	//----- nvinfo : EIATTR_FRAME_SIZE
	.align		4
.L_65:
        /*018c*/ 	.byte	0x04, 0x11
        /*018e*/ 	.short	(.L_67 - .L_66)
	.align		4
.L_66:
        /*0190*/ 	.word	index@(dbeta_kernel)
        /*0194*/ 	.word	0x00000000


	//----- nvinfo : EIATTR_REGCOUNT
	.align		4
.L_67:
        /*0198*/ 	.byte	0x04, 0x2f
        /*019a*/ 	.short	(.L_69 - .L_68)
	.align		4
.L_68:
        /*019c*/ 	.word	index@(dgama_dbeta_kernel)
        /*01a0*/ 	.word	0x00000020


	//----- nvinfo : EIATTR_FRAME_SIZE
	.align		4
.L_69:
        /*01a4*/ 	.byte	0x04, 0x11
        /*01a6*/ 	.short	(.L_71 - .L_70)
	.align		4
.L_70:
        /*01a8*/ 	.word	index@(dgama_dbeta_kernel)
        /*01ac*/ 	.word	0x00000000


	//----- nvinfo : EIATTR_REGCOUNT
	.align		4
.L_71:
        /*01b0*/ 	.byte	0x04, 0x2f
        /*01b2*/ 	.short	(.L_73 - .L_72)
	.align		4
.L_72:
        /*01b4*/ 	.word	index@(computeDelta_full)
        /*01b8*/ 	.word	0x00000020


	//----- nvinfo : EIATTR_FRAME_SIZE
	.align		4
.L_73:
        /*01bc*/ 	.byte	0x04, 0x11
        /*01be*/ 	.short	(.L_75 - .L_74)
	.align		4
.L_74:
        /*01c0*/ 	.word	index@(computeDelta_full)
        /*01c4*/ 	.word	0x00000000


	//----- nvinfo : EIATTR_REGCOUNT
	.align		4
.L_75:
        /*01c8*/ 	.byte	0x04, 0x2f
        /*01ca*/ 	.short	(.L_77 - .L_76)
	.align		4
.L_76:
        /*01cc*/ 	.word	index@(dxhat_kernel2)
        /*01d0*/ 	.word	0x0000000d


	//----- nvinfo : EIATTR_FRAME_SIZE
	.align		4
.L_77:
        /*01d4*/ 	.byte	0x04, 0x11
        /*01d6*/ 	.short	(.L_79 - .L_78)
	.align		4
.L_78:
        /*01d8*/ 	.word	index@(dxhat_kernel2)
        /*01dc*/ 	.word	0x00000000


	//----- nvinfo : EIATTR_REGCOUNT
	.align		4
.L_79:
        /*01e0*/ 	.byte	0x04, 0x2f
        /*01e2*/ 	.short	(.L_81 - .L_80)
	.align		4
.L_80:
        /*01e4*/ 	.word	index@(dxhat_kernel)
        /*01e8*/ 	.word	0x0000000c


	//----- nvinfo : EIATTR_FRAME_SIZE
	.align		4
.L_81:
        /*01ec*/ 	.byte	0x04, 0x11
        /*01ee*/ 	.short	(.L_83 - .L_82)
	.align		4
.L_82:
        /*01f0*/ 	.word	index@(dxhat_kernel)
        /*01f4*/ 	.word	0x00000000


	//----- nvinfo : EIATTR_REGCOUNT
	.align		4
.L_83:
        /*01f8*/ 	.byte	0x04, 0x2f
        /*01fa*/ 	.short	(.L_85 - .L_84)
	.align		4
.L_84:
        /*01fc*/ 	.word	index@(full_mean_delta_kernel)
        /*0200*/ 	.word	0x00000020


	//----- nvinfo : EIATTR_FRAME_SIZE
	.align		4
.L_85:
        /*0204*/ 	.byte	0x04, 0x11
        /*0206*/ 	.short	(.L_87 - .L_86)
	.align		4
.L_86:
        /*0208*/ 	.word	index@($__internal_12_$__cuda_sm3x_div_rn_noftz_f32_slowpath)
        /*020c*/ 	.word	0x00000000


	//----- nvinfo : EIATTR_FRAME_SIZE
	.align		4
.L_87:
        /*0210*/ 	.byte	0x04, 0x11
        /*0212*/ 	.short	(.L_89 - .L_88)
	.align		4
.L_88:
        /*0214*/ 	.word	index@($__internal_11_$__cuda_sm20_sqrt_rn_f32_slowpath)
        /*0218*/ 	.word	0x00000000


	//----- nvinfo : EIATTR_FRAME_SIZE
	.align		4
.L_89:
        /*021c*/ 	.byte	0x04, 0x11
        /*021e*/ 	.short	(.L_91 - .L_90)
	.align		4
.L_90:
        /*0220*/ 	.word	index@(full_mean_delta_kernel)
        /*0224*/ 	.word	0x00000000


	//----- nvinfo : EIATTR_REGCOUNT
	.align		4
.L_91:
        /*0228*/ 	.byte	0x04, 0x2f
        /*022a*/ 	.short	(.L_93 - .L_92)
	.align		4
.L_92:
        /*022c*/ 	.word	index@(full_mean_delta_ov_kernel)
        /*0230*/ 	.word	0x00000020


	//----- nvinfo : EIATTR_FRAME_SIZE
	.align		4
.L_93:
        /*0234*/ 	.byte	0x04, 0x11
        /*0236*/ 	.short	(.L_95 - .L_94)
	.align		4
.L_94:
        /*0238*/ 	.word	index@($__internal_10_$__cuda_sm3x_div_rn_noftz_f32_slowpath)
        /*023c*/ 	.word	0x00000000


	//----- nvinfo : EIATTR_FRAME_SIZE
	.align		4
.L_95:
        /*0240*/ 	.byte	0x04, 0x11
        /*0242*/ 	.short	(.L_97 - .L_96)
	.align		4
.L_96:
        /*0244*/ 	.word	index@($__internal_9_$__cuda_sm20_sqrt_rn_f32_slowpath)
        /*0248*/ 	.word	0x00000000


	//----- nvinfo : EIATTR_FRAME_SIZE
	.align		4
.L_97:
        /*024c*/ 	.byte	0x04, 0x11
        /*024e*/ 	.short	(.L_99 - .L_98)
	.align		4
.L_98:
        /*0250*/ 	.word	index@($__internal_8_$__cuda_sm20_rcp_rn_f32_slowpath)
        /*0254*/ 	.word	0x00000000


	//----- nvinfo : EIATTR_FRAME_SIZE
	.align		4
.L_99:
        /*0258*/ 	.byte	0x04, 0x11
        /*025a*/ 	.short	(.L_101 - .L_100)
	.align		4
.L_100:
        /*025c*/ 	.word	index@(full_mean_delta_ov_kernel)
        /*0260*/ 	.word	0x00000000


	//----- nvinfo : EIATTR_REGCOUNT
	.align		4
.L_101:
        /*0264*/ 	.byte	0x04, 0x2f
        /*0266*/ 	.short	(.L_103 - .L_102)
	.align		4
.L_102:
        /*0268*/ 	.word	index@(fast_mean_delta_kernel)
        /*026c*/ 	.word	0x0000001c


	//----- nvinfo : EIATTR_FRAME_SIZE
	.align		4
.L_103:
        /*0270*/ 	.byte	0x04, 0x11
        /*0272*/ 	.short	(.L_105 - .L_104)
	.align		4
.L_104:
        /*0274*/ 	.word	index@($__internal_7_$__cuda_sm3x_div_rn_noftz_f32_slowpath)
        /*0278*/ 	.word	0x00000000


	//----- nvinfo : EIATTR_FRAME_SIZE
	.align		4
.L_105:
        /*027c*/ 	.byte	0x04, 0x11
        /*027e*/ 	.short	(.L_107 - .L_106)
	.align		4
.L_106:
        /*0280*/ 	.word	index@($__internal_6_$__cuda_sm20_sqrt_rn_f32_slowpath)
        /*0284*/ 	.word	0x00000000


	//----- nvinfo : EIATTR_FRAME_SIZE
	.align		4
.L_107:
        /*0288*/ 	.byte	0x04, 0x11
        /*028a*/ 	.short	(.L_109 - .L_108)
	.align		4
.L_108:
        /*028c*/ 	.word	index@(fast_mean_delta_kernel)
        /*0290*/ 	.word	0x00000000


	//----- nvinfo : EIATTR_REGCOUNT
	.align		4
.L_109:
        /*0294*/ 	.byte	0x04, 0x2f
        /*0296*/ 	.short	(.L_111 - .L_110)
	.align		4
.L_110:
        /*0298*/ 	.word	index@(fast_mean_delta_ov_kernel)
        /*029c*/ 	.word	0x00000020


	//----- nvinfo : EIATTR_FRAME_SIZE
	.align		4
.L_111:
        /*02a0*/ 	.byte	0x04, 0x11
        /*02a2*/ 	.short	(.L_113 - .L_112)
	.align		4
.L_112:
        /*02a4*/ 	.word	index@($__internal_5_$__cuda_sm3x_div_rn_noftz_f32_slowpath)
        /*02a8*/ 	.word	0x00000000


	//----- nvinfo : EIATTR_FRAME_SIZE
	.align		4
.L_113:
        /*02ac*/ 	.byte	0x04, 0x11
        /*02ae*/ 	.short	(.L_115 - .L_114)
	.align		4
.L_114:
        /*02b0*/ 	.word	index@($__internal_4_$__cuda_sm20_sqrt_rn_f32_slowpath)
        /*02b4*/ 	.word	0x00000000


	//----- nvinfo : EIATTR_FRAME_SIZE
	.align		4
.L_115:
        /*02b8*/ 	.byte	0x04, 0x11
        /*02ba*/ 	.short	(.L_117 - .L_116)
	.align		4
.L_116:
        /*02bc*/ 	.word	index@(fast_mean_delta_ov_kernel)
        /*02c0*/ 	.word	0x00000000


	//----- nvinfo : EIATTR_REGCOUNT
	.align		4
.L_117:
        /*02c4*/ 	.byte	0x04, 0x2f
        /*02c6*/ 	.short	(.L_119 - .L_118)
	.align		4
.L_118:
        /*02c8*/ 	.word	index@(full_var_delta_kernel)
        /*02cc*/ 	.word	0x00000020


	//----- nvinfo : EIATTR_FRAME_SIZE
	.align		4
.L_119:
        /*02d0*/ 	.byte	0x04, 0x11
        /*02d2*/ 	.short	(.L_121 - .L_120)
	.align		4
.L_120:
        /*02d4*/ 	.word	index@(full_var_delta_kernel)
        /*02d8*/ 	.word	0x00000000


	//----- nvinfo : EIATTR_REGCOUNT
	.align		4
.L_121:
        /*02dc*/ 	.byte	0x04, 0x2f
        /*02de*/ 	.short	(.L_123 - .L_122)
	.align		4
.L_122:
        /*02e0*/ 	.word	index@(fast_variance_delta_kernel)
        /*02e4*/ 	.word	0x00000020


	//----- nvinfo : EIATTR_FRAME_SIZE
	.align		4
.L_123:
        /*02e8*/ 	.byte	0x04, 0x11
        /*02ea*/ 	.short	(.L_125 - .L_124)
	.align		4
.L_124:
        /*02ec*/ 	.word	index@(fast_variance_delta_kernel)
        /*02f0*/ 	.word	0x00000000


	//----- nvinfo : EIATTR_REGCOUNT
	.align		4
.L_125:
        /*02f4*/ 	.byte	0x04, 0x2f
        /*02f6*/ 	.short	(.L_127 - .L_126)
	.align		4
.L_126:
        /*02f8*/ 	.word	index@(dx_kernel)
        /*02fc*/ 	.word	0x00000013


	//----- nvinfo : EIATTR_FRAME_SIZE
	.align		4
.L_127:
        /*0300*/ 	.byte	0x04, 0x11
        /*0302*/ 	.short	(.L_129 - .L_128)
	.align		4
.L_128:
        /*0304*/ 	.word	index@($__internal_3_$__cuda_sm3x_div_rn_noftz_f32_slowpath)
        /*0308*/ 	.word	0x00000000


	//----- nvinfo : EIATTR_FRAME_SIZE
	.align		4
.L_129:
        /*030c*/ 	.byte	0x04, 0x11
        /*030e*/ 	.short	(.L_131 - .L_130)
	.align		4
.L_130:
        /*0310*/ 	.word	index@($__internal_2_$__cuda_sm20_sqrt_rn_f32_slowpath)
        /*0314*/ 	.word	0x00000000


	//----- nvinfo : EIATTR_FRAME_SIZE
	.align		4
.L_131:
        /*0318*/ 	.byte	0x04, 0x11
        /*031a*/ 	.short	(.L_133 - .L_132)
	.align		4
.L_132:
        /*031c*/ 	.word	index@(dx_kernel)
        /*0320*/ 	.word	0x00000000


	//----- nvinfo : EIATTR_REGCOUNT
	.align		4
.L_133:
        /*0324*/ 	.byte	0x04, 0x2f
        /*0326*/ 	.short	(.L_135 - .L_134)
	.align		4
.L_134:
        /*0328*/ 	.word	index@(dx_kernel_full)
        /*032c*/ 	.word	0x00000025


	//----- nvinfo : EIATTR_FRAME_SIZE
	.align		4
.L_135:
        /*0330*/ 	.byte	0x04, 0x11
        /*0332*/ 	.short	(.L_137 - .L_136)
	.align		4
.L_136:
        /*0334*/ 	.word	index@($__internal_1_$__cuda_sm3x_div_rn_noftz_f32_slowpath)
        /*0338*/ 	.word	0x00000000


	//----- nvinfo : EIATTR_FRAME_SIZE
	.align		4
.L_137:
        /*033c*/ 	.byte	0x04, 0x11
        /*033e*/ 	.short	(.L_139 - .L_138)
	.align		4
.L_138:
        /*0340*/ 	.word	index@($__internal_0_$__cuda_sm20_sqrt_rn_f32_slowpath)
        /*0344*/ 	.word	0x00000000


	//----- nvinfo : EIATTR_FRAME_SIZE
	.align		4
.L_139:
        /*0348*/ 	.byte	0x04, 0x11
        /*034a*/ 	.short	(.L_141 - .L_140)
	.align		4
.L_140:
        /*034c*/ 	.word	index@(dx_kernel_full)
        /*0350*/ 	.word	0x00000000


	//----- nvinfo : EIATTR_MIN_STACK_SIZE
	.align		4
.L_141:
        /*0354*/ 	.byte	0x04, 0x12
        /*0356*/ 	.short	(.L_143 - .L_142)
	.align		4
.L_142:
        /*0358*/ 	.word	index@(dx_kernel_full)
        /*035c*/ 	.word	0x00000000


	//----- nvinfo : EIATTR_MIN_STACK_SIZE
	.align		4
.L_143:
        /*0360*/ 	.byte	0x04, 0x12
        /*0362*/ 	.short	(.L_145 - .L_144)
	.align		4
.L_144:
        /*0364*/ 	.word	index@(dx_kernel)
        /*0368*/ 	.word	0x00000000


	//----- nvinfo : EIATTR_MIN_STACK_SIZE
	.align		4
.L_145:
        /*036c*/ 	.byte	0x04, 0x12
        /*036e*/ 	.short	(.L_147 - .L_146)
	.align		4
.L_146:
        /*0370*/ 	.word	index@(fast_variance_delta_kernel)
        /*0374*/ 	.word	0x00000000


	//----- nvinfo : EIATTR_MIN_STACK_SIZE
	.align		4
.L_147:
        /*0378*/ 	.byte	0x04, 0x12
        /*037a*/ 	.short	(.L_149 - .L_148)
	.align		4
.L_148:
        /*037c*/ 	.word	index@(full_var_delta_kernel)
        /*0380*/ 	.word	0x00000000


	//----- nvinfo : EIATTR_MIN_STACK_SIZE
	.align		4
.L_149:
        /*0384*/ 	.byte	0x04, 0x12
        /*0386*/ 	.short	(.L_151 - .L_150)
	.align		4
.L_150:
        /*0388*/ 	.word	index@(fast_mean_delta_ov_kernel)
        /*038c*/ 	.word	0x00000000


	//----- nvinfo : EIATTR_MIN_STACK_SIZE
	.align		4
.L_151:
        /*0390*/ 	.byte	0x04, 0x12
        /*0392*/ 	.short	(.L_153 - .L_152)
	.align		4
.L_152:
        /*0394*/ 	.word	index@(fast_mean_delta_kernel)
        /*0398*/ 	.word	0x00000000


	//----- nvinfo : EIATTR_MIN_STACK_SIZE
	.align		4
.L_153:
        /*039c*/ 	.byte	0x04, 0x12
        /*039e*/ 	.short	(.L_155 - .L_154)
	.align		4
.L_154:
        /*03a0*/ 	.word	index@(full_mean_delta_ov_kernel)
        /*03a4*/ 	.word	0x00000000


	//----- nvinfo : EIATTR_MIN_STACK_SIZE
	.align		4
.L_155:
        /*03a8*/ 	.byte	0x04, 0x12
        /*03aa*/ 	.short	(.L_157 - .L_156)
	.align		4
.L_156:
        /*03ac*/ 	.word	index@(full_mean_delta_kernel)
        /*03b0*/ 	.word	0x00000000


	//----- nvinfo : EIATTR_MIN_STACK_SIZE
	.align		4
.L_157:
        /*03b4*/ 	.byte	0x04, 0x12
        /*03b6*/ 	.short	(.L_159 - .L_158)
	.align		4
.L_158:
        /*03b8*/ 	.word	index@(dxhat_kernel)
        /*03bc*/ 	.word	0x00000000


	//----- nvinfo : EIATTR_MIN_STACK_SIZE
	.align		4
.L_159:
        /*03c0*/ 	.byte	0x04, 0x12
        /*03c2*/ 	.short	(.L_161 - .L_160)
	.align		4
.L_160:
        /*03c4*/ 	.word	index@(dxhat_kernel2)
        /*03c8*/ 	.word	0x00000000


	//----- nvinfo : EIATTR_MIN_STACK_SIZE
	.align		4
.L_161:
        /*03cc*/ 	.byte	0x04, 0x12
        /*03ce*/ 	.short	(.L_163 - .L_162)
	.align		4
.L_162:
        /*03d0*/ 	.word	index@(computeDelta_full)
        /*03d4*/ 	.word	0x00000000


	//----- nvinfo : EIATTR_MIN_STACK_SIZE
	.align		4
.L_163:
        /*03d8*/ 	.byte	0x04, 0x12
        /*03da*/ 	.short	(.L_165 - .L_164)
	.align		4
.L_164:
        /*03dc*/ 	.word	index@(dgama_dbeta_kernel)
        /*03e0*/ 	.word	0x00000000


	//----- nvinfo : EIATTR_MIN_STACK_SIZE
	.align		4
.L_165:
        /*03e4*/ 	.byte	0x04, 0x12
        /*03e6*/ 	.short	(.L_167 - .L_166)
	.align		4
.L_166:
        /*03e8*/ 	.word	index@(dbeta_kernel)
        /*03ec*/ 	.word	0x00000000


	//----- nvinfo : EIATTR_MIN_STACK_SIZE
	.align		4
.L_167:
        /*03f0*/ 	.byte	0x04, 0x12
        /*03f2*/ 	.short	(.L_169 - .L_168)
	.align		4
.L_168:
        /*03f4*/ 	.word	index@(dgama_kernel2)
        /*03f8*/ 	.word	0x00000000


	//----- nvinfo : EIATTR_MIN_STACK_SIZE
	.align		4
.L_169:
        /*03fc*/ 	.byte	0x04, 0x12
        /*03fe*/ 	.short	(.L_171 - .L_170)
	.align		4
.L_170:
        /*0400*/ 	.word	index@(dgama_kernel)
        /*0404*/ 	.word	0x00000000


	//----- nvinfo : EIATTR_MIN_STACK_SIZE
	.align		4
.L_171:
        /*0408*/ 	.byte	0x04, 0x12
        /*040a*/ 	.short	(.L_173 - .L_172)
	.align		4
.L_172:
        /*040c*/ 	.word	index@(normalize_kernel)
        /*0410*/ 	.word	0x00000000


	//----- nvinfo : EIATTR_MIN_STACK_SIZE
	.align		4
.L_173:
        /*0414*/ 	.byte	0x04, 0x12
        /*0416*/ 	.short	(.L_175 - .L_174)
	.align		4
.L_174:
        /*0418*/ 	.word	index@(dx_fn)
        /*041c*/ 	.word	0x00000000


	//----- nvinfo : EIATTR_MIN_STACK_SIZE
	.align		4
.L_175:
        /*0420*/ 	.byte	0x04, 0x12
        /*0422*/ 	.short	(.L_177 - .L_176)
	.align		4
.L_176:
        /*0424*/ 	.word	index@(meanDelta)
        /*0428*/ 	.word	0x00000000


	//----- nvinfo : EIATTR_MIN_STACK_SIZE
	.align		4
.L_177:
        /*042c*/ 	.byte	0x04, 0x12
        /*042e*/ 	.short	(.L_179 - .L_178)
	.align		4
.L_178:
        /*0430*/ 	.word	index@(computeDParams)
        /*0434*/ 	.word	0x00000000


	//----- nvinfo : EIATTR_MIN_STACK_SIZE
	.align		4
.L_179:
        /*0438*/ 	.byte	0x04, 0x12
        /*043a*/ 	.short	(.L_181 - .L_180)
	.align		4
.L_180:
        /*043c*/ 	.word	index@(computeDgama)
        /*0440*/ 	.word	0x00000000


	//----- nvinfo : EIATTR_MIN_STACK_SIZE
	.align		4
.L_181:
        /*0444*/ 	.byte	0x04, 0x12
        /*0446*/ 	.short	(.L_183 - .L_182)
	.align		4
.L_182:
        /*0448*/ 	.word	index@(computeDiff)
        /*044c*/ 	.word	0x00000000


	//----- nvinfo : EIATTR_MIN_STACK_SIZE
	.align		4
.L_183:
        /*0450*/ 	.byte	0x04, 0x12
        /*0452*/ 	.short	(.L_185 - .L_184)
	.align		4
.L_184:
        /*0454*/ 	.word	index@(meanDzSum)
        /*0458*/ 	.word	0x00000000


	//----- nvinfo : EIATTR_MIN_STACK_SIZE
	.align		4
.L_185:
        /*045c*/ 	.byte	0x04, 0x12
        /*045e*/ 	.short	(.L_187 - .L_186)
	.align		4
.L_186:
        /*0460*/ 	.word	index@(computeDelta)
        /*0464*/ 	.word	0x00000000


	//----- nvinfo : EIATTR_MIN_STACK_SIZE
	.align		4
.L_187:
        /*0468*/ 	.byte	0x04, 0x12
        /*046a*/ 	.short	(.L_189 - .L_188)
	.align		4
.L_188:
        /*046c*/ 	.word	index@(culOutput_full)
        /*0470*/ 	.word	0x00000000


	//----- nvinfo : EIATTR_MIN_STACK_SIZE
	.align		4
.L_189:
        /*0474*/ 	.byte	0x04, 0x12
        /*0476*/ 	.short	(.L_191 - .L_190)
	.align		4
.L_190:
        /*0478*/ 	.word	index@(culOutput_cov)
        /*047c*/ 	.word	0x00000000
.L_191:


//--------------------- .nv.compat                --------------------------
	.section	.nv.compat,"",@"SHT_CUDA_COMPAT_INFO"
	.align	4
        /*0000*/ 	.byte	0x02, 0x09, 0x00, 0x00, 0x02, 0x02, 0x01, 0x00, 0x02, 0x05, 0x05, 0x00, 0x03, 0x07, 0x01, 0x01
        /*0010*/ 	.byte	0x02, 0x03, 0x00, 0x00, 0x02, 0x06, 0x01, 0x00, 0x04, 0x0b, 0x08, 0x00, 0x01, 0x00, 0x00, 0x00
        /*0020*/ 	.byte	0x00, 0x00, 0x00, 0x00


//--------------------- .nv.info.dx_kernel_full   --------------------------
	.section	.nv.info.dx_kernel_full,"",@"SHT_CUDA_INFO"
	.sectionflags	@""
	.align	4


	//----- nvinfo : EIATTR_CUDA_API_VERSION
	.align		4
        /*0000*/ 	.byte	0x04, 0x37
        /*0002*/ 	.short	(.L_193 - .L_192)
.L_192:
        /*0004*/ 	.word	0x00000082


	//----- nvinfo : EIATTR_KPARAM_INFO
	.align		4
.L_193:
        /*0008*/ 	.byte	0x04, 0x17
        /*000a*/ 	.short	(.L_195 - .L_194)
.L_194:
        /*000c*/ 	.word	0x00000000
        /*0010*/ 	.short	0x0007
        /*0012*/ 	.short	0x0030
        /*0014*/ 	.byte	0x00, 0xf5, 0x21, 0x00


	//----- nvinfo : EIATTR_KPARAM_INFO
	.align		4
.L_195:
        /*0018*/ 	.byte	0x04, 0x17
        /*001a*/ 	.short	(.L_197 - .L_196)
.L_196:
        /*001c*/ 	.word	0x00000000
        /*0020*/ 	.short	0x0006
        /*0022*/ 	.short	0x002c
        /*0024*/ 	.byte	0x00, 0xf0, 0x11, 0x00


	//----- nvinfo : EIATTR_KPARAM_INFO
	.align		4
.L_197:
        /*0028*/ 	.byte	0x04, 0x17
        /*002a*/ 	.short	(.L_199 - .L_198)
.L_198:
        /*002c*/ 	.word	0x00000000
        /*0030*/ 	.short	0x0005
        /*0032*/ 	.short	0x0028
        /*0034*/ 	.byte	0x00, 0xf0, 0x11, 0x00


	//----- nvinfo : EIATTR_KPARAM_INFO
	.align		4
.L_199:
        /*0038*/ 	.byte	0x04, 0x17
        /*003a*/ 	.short	(.L_201 - .L_200)
.L_200:
        /*003c*/ 	.word	0x00000000
        /*0040*/ 	.short	0x0004
        /*0042*/ 	.short	0x0020
        /*0044*/ 	.byte	0x00, 0xf5, 0x21, 0x00


	//----- nvinfo : EIATTR_KPARAM_INFO
	.align		4
.L_201:
        /*0048*/ 	.byte	0x04, 0x17
        /*004a*/ 	.short	(.L_203 - .L_202)
.L_202:
        /*004c*/ 	.word	0x00000000
        /*0050*/ 	.short	0x0003
        /*0052*/ 	.short	0x0018
        /*0054*/ 	.byte	0x00, 0xf5, 0x21, 0x00


	//----- nvinfo : EIATTR_KPARAM_INFO
	.align		4
.L_203:
        /*0058*/ 	.byte	0x04, 0x17
        /*005a*/ 	.short	(.L_205 - .L_204)
.L_204:
        /*005c*/ 	.word	0x00000000
        /*0060*/ 	.short	0x0002
        /*0062*/ 	.short	0x0010
        /*0064*/ 	.byte	0x00, 0xf5, 0x21, 0x00


	//----- nvinfo : EIATTR_KPARAM_INFO
	.align		4
.L_205:
        /*0068*/ 	.byte	0x04, 0x17
        /*006a*/ 	.short	(.L_207 - .L_206)
.L_206:
        /*006c*/ 	.word	0x00000000
        /*0070*/ 	.short	0x0001
        /*0072*/ 	.short	0x0008
        /*0074*/ 	.byte	0x00, 0xf5, 0x21, 0x00


	//----- nvinfo : EIATTR_KPARAM_INFO
	.align		4
.L_207:
        /*0078*/ 	.byte	0x04, 0x17
        /*007a*/ 	.short	(.L_209 - .L_208)
.L_208:
        /*007c*/ 	.word	0x00000000
        /*0080*/ 	.short	0x0000
        /*0082*/ 	.short	0x0000
        /*0084*/ 	.byte	0x00, 0xf5, 0x21, 0x00


	//----- nvinfo : EIATTR_SPARSE_MMA_MASK
	.align		4
.L_209:
        /*0088*/ 	.byte	0x03, 0x50
        /*008a*/ 	.short	0x0000


	//----- nvinfo : EIATTR_MAXREG_COUNT
	.align		4
        /*008c*/ 	.byte	0x03, 0x1b
        /*008e*/ 	.short	0x00ff


	//----- nvinfo : EIATTR_MERCURY_ISA_VERSION
	.align		4
        /*0090*/ 	.byte	0x03, 0x5f
        /*0092*/ 	.short	0x0101


	//----- nvinfo : EIATTR_VRC_CTA_INIT_COUNT
	.align		4
        /*0094*/ 	.byte	0x02, 0x4a
	.zero		1
	.zero		1


	//----- nvinfo : EIATTR_EXIT_INSTR_OFFSETS
	.align		4
        /*0098*/ 	.byte	0x04, 0x1c
        /*009a*/ 	.short	(.L_211 - .L_210)


	//   ....[0]....
.L_210:
        /*009c*/ 	.word	0x00000070


	//   ....[1]....
        /*00a0*/ 	.word	0x000000a0


	//   ....[2]....
        /*00a4*/ 	.word	0x000028c0


	//----- nvinfo : EIATTR_CRS_STACK_SIZE
	.align		4
.L_211:
        /*00a8*/ 	.byte	0x04, 0x1e
        /*00aa*/ 	.short	(.L_213 - .L_212)
.L_212:
        /*00ac*/ 	.word	0x00000000


	//----- nvinfo : EIATTR_CBANK_PARAM_SIZE
	.align		4
.L_213:
        /*00b0*/ 	.byte	0x03, 0x19
        /*00b2*/ 	.short	0x0038


	//----- nvinfo : EIATTR_PARAM_CBANK
	.align		4
        /*00b4*/ 	.byte	0x04, 0x0a
        /*00b6*/ 	.short	(.L_215 - .L_214)
	.align		4
.L_214:
        /*00b8*/ 	.word	index@(.nv.constant0.dx_kernel_full)
        /*00bc*/ 	.short	0x0380
        /*00be*/ 	.short	0x0038


	//----- nvinfo : EIATTR_SW_WAR
	.align		4
.L_215:
        /*00c0*/ 	.byte	0x04, 0x36
        /*00c2*/ 	.short	(.L_217 - .L_216)
.L_216:
        /*00c4*/ 	.word	0x00000008
.L_217:


//--------------------- .nv.info.dx_kernel        --------------------------
	.section	.nv.info.dx_kernel,"",@"SHT_CUDA_INFO"
	.sectionflags	@""
	.align	4


	//----- nvinfo : EIATTR_CUDA_API_VERSION
	.align		4
        /*0000*/ 	.byte	0x04, 0x37
        /*0002*/ 	.short	(.L_219 - .L_218)
.L_218:
        /*0004*/ 	.word	0x00000082


	//----- nvinfo : EIATTR_KPARAM_INFO
	.align		4
.L_219:
        /*0008*/ 	.byte	0x04, 0x17
        /*000a*/ 	.short	(.L_221 - .L_220)
.L_220:
        /*000c*/ 	.word	0x00000000
        /*0010*/ 	.short	0x0009
        /*0012*/ 	.short	0x0040
        /*0014*/ 	.byte	0x00, 0xf5, 0x21, 0x00


	//----- nvinfo : EIATTR_KPARAM_INFO
	.align		4
.L_221:
        /*0018*/ 	.byte	0x04, 0x17
        /*001a*/ 	.short	(.L_223 - .L_222)
.L_222:
        /*001c*/ 	.word	0x00000000
        /*0020*/ 	.short	0x0008
        /*0022*/ 	.short	0x0038
        /*0024*/ 	.byte	0x00, 0xf0, 0x11, 0x00


	//----- nvinfo : EIATTR_KPARAM_INFO
	.align		4
.L_223:
        /*0028*/ 	.byte	0x04, 0x17
        /*002a*/ 	.short	(.L_225 - .L_224)
.L_224:
        /*002c*/ 	.word	0x00000000
        /*0030*/ 	.short	0x0007
        /*0032*/ 	.short	0x0034
        /*0034*/ 	.byte	0x00, 0xf0, 0x11, 0x00


	//----- nvinfo : EIATTR_KPARAM_INFO
	.align		4
.L_225:
        /*0038*/ 	.byte	0x04, 0x17
        /*003a*/ 	.short	(.L_227 - .L_226)
.L_226:
        /*003c*/ 	.word	0x00000000
        /*0040*/ 	.short	0x0006
        /*0042*/ 	.short	0x0030
        /*0044*/ 	.byte	0x00, 0xf0, 0x11, 0x00


	//----- nvinfo : EIATTR_KPARAM_INFO
	.align		4
.L_227:
        /*0048*/ 	.byte	0x04, 0x17
        /*004a*/ 	.short	(.L_229 - .L_228)
.L_228:
        /*004c*/ 	.word	0x00000000
        /*0050*/ 	.short	0x0005
        /*0052*/ 	.short	0x0028
        /*0054*/ 	.byte	0x00, 0xf5, 0x21, 0x00


	//----- nvinfo : EIATTR_KPARAM_INFO
	.align		4
.L_229:
        /*0058*/ 	.byte	0x04, 0x17
        /*005a*/ 	.short	(.L_231 - .L_230)
.L_230:
        /*005c*/ 	.word	0x00000000
        /*0060*/ 	.short	0x0004
        /*0062*/ 	.short	0x0020
        /*0064*/ 	.byte	0x00, 0xf5, 0x21, 0x00


	//----- nvinfo : EIATTR_KPARAM_INFO
	.align		4
.L_231:
        /*0068*/ 	.byte	0x04, 0x17
        /*006a*/ 	.short	(.L_233 - .L_232)
.L_232:
        /*006c*/ 	.word	0x00000000
        /*0070*/ 	.short	0x0003
        /*0072*/ 	.short	0x0018
        /*0074*/ 	.byte	0x00, 0xf5, 0x21, 0x00


	//----- nvinfo : EIATTR_KPARAM_INFO
	.align		4
.L_233:
        /*0078*/ 	.byte	0x04, 0x17
        /*007a*/ 	.short	(.L_235 - .L_234)
.L_234:
        /*007c*/ 	.word	0x00000000
        /*0080*/ 	.short	0x0002
        /*0082*/ 	.short	0x0010
        /*0084*/ 	.byte	0x00, 0xf5, 0x21, 0x00


	//----- nvinfo : EIATTR_KPARAM_INFO
	.align		4
.L_235:
        /*0088*/ 	.byte	0x04, 0x17
        /*008a*/ 	.short	(.L_237 - .L_236)
.L_236:
        /*008c*/ 	.word	0x00000000
        /*0090*/ 	.short	0x0001
        /*0092*/ 	.short	0x0008
        /*0094*/ 	.byte	0x00, 0xf5, 0x21, 0x00


	//----- nvinfo : EIATTR_KPARAM_INFO
	.align		4
.L_237:
        /*0098*/ 	.byte	0x04, 0x17
        /*009a*/ 	.short	(.L_239 - .L_238)
.L_238:
        /*009c*/ 	.word	0x00000000
        /*00a0*/ 	.short	0x0000
        /*00a2*/ 	.short	0x0000
        /*00a4*/ 	.byte	0x00, 0xf0, 0x11, 0x00


	//----- nvinfo : EIATTR_SPARSE_MMA_MASK
	.align		4
.L_239:
        /*00a8*/ 	.byte	0x03, 0x50
        /*00aa*/ 	.short	0x0000


	//----- nvinfo : EIATTR_MAXREG_COUNT
	.align		4
        /*00ac*/ 	.byte	0x03, 0x1b
        /*00ae*/ 	.short	0x00ff


	//----- nvinfo : EIATTR_MERCURY_ISA_VERSION
	.align		4
        /*00b0*/ 	.byte	0x03, 0x5f
        /*00b2*/ 	.short	0x0101


	//----- nvinfo : EIATTR_VRC_CTA_INIT_COUNT
	.align		4
        /*00b4*/ 	.byte	0x02, 0x4a
	.zero		1
	.zero		1


	//----- nvinfo : EIATTR_EXIT_INSTR_OFFSETS
	.align		4
        /*00b8*/ 	.byte	0x04, 0x1c
        /*00ba*/ 	.short	(.L_241 - .L_240)


	//   ....[0]....
.L_240:
        /*00bc*/ 	.word	0x000000a0


	//   ....[1]....
        /*00c0*/ 	.word	0x000008e0


	//----- nvinfo : EIATTR_CRS_STACK_SIZE
	.align		4
.L_241:
        /*00c4*/ 	.byte	0x04, 0x1e
        /*00c6*/ 	.short	(.L_243 - .L_242)
.L_242:
        /*00c8*/ 	.word	0x00000000


	//----- nvinfo : EIATTR_CBANK_PARAM_SIZE
	.align		4
.L_243:
        /*00cc*/ 	.byte	0x03, 0x19
        /*00ce*/ 	.short	0x0048


	//----- nvinfo : EIATTR_PARAM_CBANK
	.align		4
        /*00d0*/ 	.byte	0x04, 0x0a
        /*00d2*/ 	.short	(.L_245 - .L_244)
	.align		4
.L_244:
        /*00d4*/ 	.word	index@(.nv.constant0.dx_kernel)
        /*00d8*/ 	.short	0x0380
        /*00da*/ 	.short	0x0048


	//----- nvinfo : EIATTR_SW_WAR
	.align		4
.L_245:
        /*00dc*/ 	.byte	0x04, 0x36
        /*00de*/ 	.short	(.L_247 - .L_246)
.L_246:
        /*00e0*/ 	.word	0x00000008
.L_247:


//--------------------- .nv.info.fast_variance_delta_kernel --------------------------
	.section	.nv.info.fast_variance_delta_kernel,"",@"SHT_CUDA_INFO"
	.sectionflags	@""
	.align	4


	//----- nvinfo : EIATTR_CUDA_API_VERSION
	.align		4
        /*0000*/ 	.byte	0x04, 0x37
        /*0002*/ 	.short	(.L_249 - .L_248)
.L_248:
        /*0004*/ 	.word	0x00000082


	//----- nvinfo : EIATTR_KPARAM_INFO
	.align		4
.L_249:
        /*0008*/ 	.byte	0x04, 0x17
        /*000a*/ 	.short	(.L_251 - .L_250)
.L_250:
        /*000c*/ 	.word	0x00000000
        /*0010*/ 	.short	0x0007
        /*0012*/ 	.short	0x0030
        /*0014*/ 	.byte	0x00, 0xf5, 0x21, 0x00


	//----- nvinfo : EIATTR_KPARAM_INFO
	.align		4
.L_251:
        /*0018*/ 	.byte	0x04, 0x17
        /*001a*/ 	.short	(.L_253 - .L_252)
.L_252:
        /*001c*/ 	.word	0x00000000
        /*0020*/ 	.short	0x0006
        /*0022*/ 	.short	0x0028
        /*0024*/ 	.byte	0x00, 0xf0, 0x11, 0x00


	//----- nvinfo : EIATTR_KPARAM_INFO
	.align		4
.L_253:
        /*0028*/ 	.byte	0x04, 0x17
        /*002a*/ 	.short	(.L_255 - .L_254)
.L_254:
        /*002c*/ 	.word	0x00000000
        /*0030*/ 	.short	0x0005
        /*0032*/ 	.short	0x0024
        /*0034*/ 	.byte	0x00, 0xf0, 0x11, 0x00


	//----- nvinfo : EIATTR_KPARAM_INFO
	.align		4
.L_255:
        /*0038*/ 	.byte	0x04, 0x17
        /*003a*/ 	.short	(.L_257 - .L_256)
.L_256:
        /*003c*/ 	.word	0x00000000
        /*0040*/ 	.short	0x0004
        /*0042*/ 	.short	0x0020
        /*0044*/ 	.byte	0x00, 0xf0, 0x11, 0x00


	//----- nvinfo : EIATTR_KPARAM_INFO
	.align		4
.L_257:
        /*0048*/ 	.byte	0x04, 0x17
        /*004a*/ 	.short	(.L_259 - .L_258)
.L_258:
        /*004c*/ 	.word	0x00000000
        /*0050*/ 	.short	0x0003
        /*0052*/ 	.short	0x0018
        /*0054*/ 	.byte	0x00, 0xf5, 0x21, 0x00


	//----- nvinfo : EIATTR_KPARAM_INFO
	.align		4
.L_259:
        /*0058*/ 	.byte	0x04, 0x17
        /*005a*/ 	.short	(.L_261 - .L_260)
.L_260:
        /*005c*/ 	.word	0x00000000
        /*0060*/ 	.short	0x0002
        /*0062*/ 	.short	0x0010
        /*0064*/ 	.byte	0x00, 0xf5, 0x21, 0x00


	//----- nvinfo : EIATTR_KPARAM_INFO
	.align		4
.L_261:
        /*0068*/ 	.byte	0x04, 0x17
        /*006a*/ 	.short	(.L_263 - .L_262)
.L_262:
        /*006c*/ 	.word	0x00000000
        /*0070*/ 	.short	0x0001
        /*0072*/ 	.short	0x0008
        /*0074*/ 	.byte	0x00, 0xf5, 0x21, 0x00


	//----- nvinfo : EIATTR_KPARAM_INFO
	.align		4
.L_263:
        /*0078*/ 	.byte	0x04, 0x17
        /*007a*/ 	.short	(.L_265 - .L_264)
.L_264:
        /*007c*/ 	.word	0x00000000
        /*0080*/ 	.short	0x0000
        /*0082*/ 	.short	0x0000
        /*0084*/ 	.byte	0x00, 0xf5, 0x21, 0x00


	//----- nvinfo : EIATTR_SPARSE_MMA_MASK
	.align		4
.L_265:
        /*0088*/ 	.byte	0x03, 0x50
        /*008a*/ 	.short	0x0000


	//----- nvinfo : EIATTR_MAXREG_COUNT
	.align		4
        /*008c*/ 	.byte	0x03, 0x1b
        /*008e*/ 	.short	0x00ff


	//----- nvinfo : EIATTR_NUM_BARRIERS
	.align		4
        /*0090*/ 	.byte	0x02, 0x4c
        /*0092*/ 	.byte	0x01
	.zero		1


	//----- nvinfo : EIATTR_MERCURY_ISA_VERSION
	.align		4
        /*0094*/ 	.byte	0x03, 0x5f
        /*0096*/ 	.short	0x0101


	//----- nvinfo : EIATTR_VRC_CTA_INIT_COUNT
	.align		4
        /*0098*/ 	.byte	0x02, 0x4a
	.zero		1
	.zero		1


	//----- nvinfo : EIATTR_EXIT_INSTR_OFFSETS
	.align		4
        /*009c*/ 	.byte	0x04, 0x1c
        /*009e*/ 	.short	(.L_267 - .L_266)


	//   ....[0]....
.L_266:
        /*00a0*/ 	.word	0x00000eb0


	//   ....[1]....
        /*00a4*/ 	.word	0x000016e0


	//----- nvinfo : EIATTR_CRS_STACK_SIZE
	.align		4
.L_267:
        /*00a8*/ 	.byte	0x04, 0x1e
        /*00aa*/ 	.short	(.L_269 - .L_268)
.L_268:
        /*00ac*/ 	.word	0x00000000


	//----- nvinfo : EIATTR_CBANK_PARAM_SIZE
	.align		4
.L_269:
        /*00b0*/ 	.byte	0x03, 0x19
        /*00b2*/ 	.short	0x0038


	//----- nvinfo : EIATTR_PARAM_CBANK
	.align		4
        /*00b4*/ 	.byte	0x04, 0x0a
        /*00b6*/ 	.short	(.L_271 - .L_270)
	.align		4
.L_270:
        /*00b8*/ 	.word	index@(.nv.constant0.fast_variance_delta_kernel)
        /*00bc*/ 	.short	0x0380
        /*00be*/ 	.short	0x0038


	//----- nvinfo : EIATTR_SW_WAR
	.align		4
.L_271:
        /*00c0*/ 	.byte	0x04, 0x36
        /*00c2*/ 	.short	(.L_273 - .L_272)
.L_272:
        /*00c4*/ 	.word	0x00000008
.L_273:


//--------------------- .nv.info.full_var_delta_kernel --------------------------
	.section	.nv.info.full_var_delta_kernel,"",@"SHT_CUDA_INFO"
	.sectionflags	@""
	.align	4


	//----- nvinfo : EIATTR_CUDA_API_VERSION
	.align		4
        /*0000*/ 	.byte	0x04, 0x37
        /*0002*/ 	.short	(.L_275 - .L_274)
.L_274:
        /*0004*/ 	.word	0x00000082


	//----- nvinfo : EIATTR_KPARAM_INFO
	.align		4
.L_275:
        /*0008*/ 	.byte	0x04, 0x17
        /*000a*/ 	.short	(.L_277 - .L_276)
.L_276:
        /*000c*/ 	.word	0x00000000
        /*0010*/ 	.short	0x0006
        /*0012*/ 	.short	0x0028
        /*0014*/ 	.byte	0x00, 0xf5, 0x21, 0x00


	//----- nvinfo : EIATTR_KPARAM_INFO
	.align		4
.L_277:
        /*0018*/ 	.byte	0x04, 0x17
        /*001a*/ 	.short	(.L_279 - .L_278)
.L_278:
        /*001c*/ 	.word	0x00000000
        /*0020*/ 	.short	0x0005
        /*0022*/ 	.short	0x0024
        /*0024*/ 	.byte	0x00, 0xf0, 0x11, 0x00


	//----- nvinfo : EIATTR_KPARAM_INFO
	.align		4
.L_279:
        /*0028*/ 	.byte	0x04, 0x17
        /*002a*/ 	.short	(.L_281 - .L_280)
.L_280:
        /*002c*/ 	.word	0x00000000
        /*0030*/ 	.short	0x0004
        /*0032*/ 	.short	0x0020
        /*0034*/ 	.byte	0x00, 0xf0, 0x11, 0x00


	//----- nvinfo : EIATTR_KPARAM_INFO
	.align		4
.L_281:
        /*0038*/ 	.byte	0x04, 0x17
        /*003a*/ 	.short	(.L_283 - .L_282)
.L_282:
        /*003c*/ 	.word	0x00000000
        /*0040*/ 	.short	0x0003
        /*0042*/ 	.short	0x0018
        /*0044*/ 	.byte	0x00, 0xf5, 0x21, 0x00


	//----- nvinfo : EIATTR_KPARAM_INFO
	.align		4
.L_283:
        /*0048*/ 	.byte	0x04, 0x17
        /*004a*/ 	.short	(.L_285 - .L_284)
.L_284:
        /*004c*/ 	.word	0x00000000
        /*0050*/ 	.short	0x0002
        /*0052*/ 	.short	0x0010
        /*0054*/ 	.byte	0x00, 0xf5, 0x21, 0x00


	//----- nvinfo : EIATTR_KPARAM_INFO
	.align		4
.L_285:
        /*0058*/ 	.byte	0x04, 0x17
        /*005a*/ 	.short	(.L_287 - .L_286)
.L_286:
        /*005c*/ 	.word	0x00000000
        /*0060*/ 	.short	0x0001
        /*0062*/ 	.short	0x0008
        /*0064*/ 	.byte	0x00, 0xf5, 0x21, 0x00


	//----- nvinfo : EIATTR_KPARAM_INFO
	.align		4
.L_287:
        /*0068*/ 	.byte	0x04, 0x17
        /*006a*/ 	.short	(.L_289 - .L_288)
.L_288:
        /*006c*/ 	.word	0x00000000
        /*0070*/ 	.short	0x0000
        /*0072*/ 	.short	0x0000
        /*0074*/ 	.byte	0x00, 0xf5, 0x21, 0x00


	//----- nvinfo : EIATTR_SPARSE_MMA_MASK
	.align		4
.L_289:
        /*0078*/ 	.byte	0x03, 0x50
        /*007a*/ 	.short	0x0000


	//----- nvinfo : EIATTR_MAXREG_COUNT
	.align		4
        /*007c*/ 	.byte	0x03, 0x1b
        /*007e*/ 	.short	0x00ff


	//----- nvinfo : EIATTR_MERCURY_ISA_VERSION
	.align		4
        /*0080*/ 	.byte	0x03, 0x5f
        /*0082*/ 	.short	0x0101


	//----- nvinfo : EIATTR_VRC_CTA_INIT_COUNT
	.align		4
        /*0084*/ 	.byte	0x02, 0x4a
	.zero		1
	.zero		1


	//----- nvinfo : EIATTR_EXIT_INSTR_OFFSETS
	.align		4
        /*0088*/ 	.byte	0x04, 0x1c
        /*008a*/ 	.short	(.L_291 - .L_290)


	//   ....[0]....
.L_290:
        /*008c*/ 	.word	0x00000070


	//   ....[1]....
        /*0090*/ 	.word	0x00000650


	//   ....[2]....
        /*0094*/ 	.word	0x00001af0


	//----- nvinfo : EIATTR_CRS_STACK_SIZE
	.align		4
.L_291:
        /*0098*/ 	.byte	0x04, 0x1e
        /*009a*/ 	.short	(.L_293 - .L_292)
.L_292:
        /*009c*/ 	.word	0x00000000


	//----- nvinfo : EIATTR_CBANK_PARAM_SIZE
	.align		4
.L_293:
        /*00a0*/ 	.byte	0x03, 0x19
        /*00a2*/ 	.short	0x0030


	//----- nvinfo : EIATTR_PARAM_CBANK
	.align		4
        /*00a4*/ 	.byte	0x04, 0x0a
        /*00a6*/ 	.short	(.L_295 - .L_294)
	.align		4
.L_294:
        /*00a8*/ 	.word	index@(.nv.constant0.full_var_delta_kernel)
        /*00ac*/ 	.short	0x0380
        /*00ae*/ 	.short	0x0030


	//----- nvinfo : EIATTR_SW_WAR
	.align		4
.L_295:
        /*00b0*/ 	.byte	0x04, 0x36
        /*00b2*/ 	.short	(.L_297 - .L_296)
.L_296:
        /*00b4*/ 	.word	0x00000008
.L_297:


//--------------------- .nv.info.fast_mean_delta_ov_kernel --------------------------
	.section	.nv.info.fast_mean_delta_ov_kernel,"",@"SHT_CUDA_INFO"
	.sectionflags	@""
	.align	4


	//----- nvinfo : EIATTR_CUDA_API_VERSION
	.align		4
        /*0000*/ 	.byte	0x04, 0x37
        /*0002*/ 	.short	(.L_299 - .L_298)
.L_298:
        /*0004*/ 	.word	0x00000082


	//----- nvinfo : EIATTR_KPARAM_INFO
	.align		4
.L_299:
        /*0008*/ 	.byte	0x04, 0x17
        /*000a*/ 	.short	(.L_301 - .L_300)
.L_300:
        /*000c*/ 	.word	0x00000000
        /*0010*/ 	.short	0x0008
        /*0012*/ 	.short	0x0038
        /*0014*/ 	.byte	0x00, 0xf5, 0x21, 0x00


	//----- nvinfo : EIATTR_KPARAM_INFO
	.align		4
.L_301:
        /*0018*/ 	.byte	0x04, 0x17
        /*001a*/ 	.short	(.L_303 - .L_302)
.L_302:
        /*001c*/ 	.word	0x00000000
        /*0020*/ 	.short	0x0007
        /*0022*/ 	.short	0x0030
        /*0024*/ 	.byte	0x00, 0xf0, 0x11, 0x00


	//----- nvinfo : EIATTR_KPARAM_INFO
	.align		4
.L_303:
        /*0028*/ 	.byte	0x04, 0x17
        /*002a*/ 	.short	(.L_305 - .L_304)
.L_304:
        /*002c*/ 	.word	0x00000000
        /*0030*/ 	.short	0x0006
        /*0032*/ 	.short	0x002c
        /*0034*/ 	.byte	0x00, 0xf0, 0x11, 0x00


	//----- nvinfo : EIATTR_KPARAM_INFO
	.align		4
.L_305:
        /*0038*/ 	.byte	0x04, 0x17
        /*003a*/ 	.short	(.L_307 - .L_306)
.L_306:
        /*003c*/ 	.word	0x00000000
        /*0040*/ 	.short	0x0005
        /*0042*/ 	.short	0x0028
        /*0044*/ 	.byte	0x00, 0xf0, 0x11, 0x00


	//----- nvinfo : EIATTR_KPARAM_INFO
	.align		4
.L_307:
        /*0048*/ 	.byte	0x04, 0x17
        /*004a*/ 	.short	(.L_309 - .L_308)
.L_308:
        /*004c*/ 	.word	0x00000000
        /*0050*/ 	.short	0x0004
        /*0052*/ 	.short	0x0020
        /*0054*/ 	.byte	0x00, 0xf5, 0x21, 0x00


	//----- nvinfo : EIATTR_KPARAM_INFO
	.align		4
.L_309:
        /*0058*/ 	.byte	0x04, 0x17
        /*005a*/ 	.short	(.L_311 - .L_310)
.L_310:
        /*005c*/ 	.word	0x00000000
        /*0060*/ 	.short	0x0003
        /*0062*/ 	.short	0x0018
        /*0064*/ 	.byte	0x00, 0xf5, 0x21, 0x00


	//----- nvinfo : EIATTR_KPARAM_INFO
	.align		4
.L_311:
        /*0068*/ 	.byte	0x04, 0x17
        /*006a*/ 	.short	(.L_313 - .L_312)
.L_312:
        /*006c*/ 	.word	0x00000000
        /*0070*/ 	.short	0x0002
        /*0072*/ 	.short	0x0010
        /*0074*/ 	.byte	0x00, 0xf5, 0x21, 0x00


	//----- nvinfo : EIATTR_KPARAM_INFO
	.align		4
.L_313:
        /*0078*/ 	.byte	0x04, 0x17
        /*007a*/ 	.short	(.L_315 - .L_314)
.L_314:
        /*007c*/ 	.word	0x00000000
        /*0080*/ 	.short	0x0001
        /*0082*/ 	.short	0x0008
        /*0084*/ 	.byte	0x00, 0xf5, 0x21, 0x00


	//----- nvinfo : EIATTR_KPARAM_INFO
	.align		4
.L_315:
        /*0088*/ 	.byte	0x04, 0x17
        /*008a*/ 	.short	(.L_317 - .L_316)
.L_316:
        /*008c*/ 	.word	0x00000000
        /*0090*/ 	.short	0x0000
        /*0092*/ 	.short	0x0000
        /*0094*/ 	.byte	0x00, 0xf5, 0x21, 0x00


	//----- nvinfo : EIATTR_SPARSE_MMA_MASK
	.align		4
.L_317:
        /*0098*/ 	.byte	0x03, 0x50
        /*009a*/ 	.short	0x0000


	//----- nvinfo : EIATTR_MAXREG_COUNT
	.align		4
        /*009c*/ 	.byte	0x03, 0x1b
        /*009e*/ 	.short	0x00ff


	//----- nvinfo : EIATTR_NUM_BARRIERS
	.align		4
        /*00a0*/ 	.byte	0x02, 0x4c
        /*00a2*/ 	.byte	0x01
	.zero		1


	//----- nvinfo : EIATTR_MERCURY_ISA_VERSION
	.align		4
        /*00a4*/ 	.byte	0x03, 0x5f
        /*00a6*/ 	.short	0x0101


	//----- nvinfo : EIATTR_VRC_CTA_INIT_COUNT
	.align		4
        /*00a8*/ 	.byte	0x02, 0x4a
	.zero		1
	.zero		1


	//----- nvinfo : EIATTR_EXIT_INSTR_OFFSETS
	.align		4
        /*00ac*/ 	.byte	0x04, 0x1c
        /*00ae*/ 	.short	(.L_319 - .L_318)


	//   ....[0]....
.L_318:
        /*00b0*/ 	.word	0x00000f50


	//   ....[1]....
        /*00b4*/ 	.word	0x000016a0


	//----- nvinfo : EIATTR_CRS_STACK_SIZE
	.align		4
.L_319:
        /*00b8*/ 	.byte	0x04, 0x1e
        /*00ba*/ 	.short	(.L_321 - .L_320)
.L_320:
        /*00bc*/ 	.word	0x00000000


	//----- nvinfo : EIATTR_CBANK_PARAM_SIZE
	.align		4
.L_321:
        /*00c0*/ 	.byte	0x03, 0x19
        /*00c2*/ 	.short	0x0040


	//----- nvinfo : EIATTR_PARAM_CBANK
	.align		4
        /*00c4*/ 	.byte	0x04, 0x0a
        /*00c6*/ 	.short	(.L_323 - .L_322)
	.align		4
.L_322:
        /*00c8*/ 	.word	index@(.nv.constant0.fast_mean_delta_ov_kernel)
        /*00cc*/ 	.short	0x0380
        /*00ce*/ 	.short	0x0040


	//----- nvinfo : EIATTR_SW_WAR
	.align		4
.L_323:
        /*00d0*/ 	.byte	0x04, 0x36
        /*00d2*/ 	.short	(.L_325 - .L_324)
.L_324:
        /*00d4*/ 	.word	0x00000008
.L_325:


//--------------------- .nv.info.fast_mean_delta_kernel --------------------------
	.section	.nv.info.fast_mean_delta_kernel,"",@"SHT_CUDA_INFO"
	.sectionflags	@""
	.align	4


	//----- nvinfo : EIATTR_CUDA_API_VERSION
	.align		4
        /*0000*/ 	.byte	0x04, 0x37
        /*0002*/ 	.short	(.L_327 - .L_326)
.L_326:
        /*0004*/ 	.word	0x00000082


	//----- nvinfo : EIATTR_KPARAM_INFO
	.align		4
.L_327:
        /*0008*/ 	.byte	0x04, 0x17
        /*000a*/ 	.short	(.L_329 - .L_328)
.L_328:
        /*000c*/ 	.word	0x00000000
        /*0010*/ 	.short	0x0005
        /*0012*/ 	.short	0x0020
        /*0014*/ 	.byte	0x00, 0xf5, 0x21, 0x00


	//----- nvinfo : EIATTR_KPARAM_INFO
	.align		4
.L_329:
        /*0018*/ 	.byte	0x04, 0x17
        /*001a*/ 	.short	(.L_331 - .L_330)
.L_330:
        /*001c*/ 	.word	0x00000000
        /*0020*/ 	.short	0x0004
        /*0022*/ 	.short	0x0018
        /*0024*/ 	.byte	0x00, 0xf0, 0x11, 0x00


	//----- nvinfo : EIATTR_KPARAM_INFO
	.align		4
.L_331:
        /*0028*/ 	.byte	0x04, 0x17
        /*002a*/ 	.short	(.L_333 - .L_332)
.L_332:
        /*002c*/ 	.word	0x00000000
        /*0030*/ 	.short	0x0003
        /*0032*/ 	.short	0x0014
        /*0034*/ 	.byte	0x00, 0xf0, 0x11, 0x00


	//----- nvinfo : EIATTR_KPARAM_INFO
	.align		4
.L_333:
        /*0038*/ 	.byte	0x04, 0x17
        /*003a*/ 	.short	(.L_335 - .L_334)
.L_334:
        /*003c*/ 	.word	0x00000000
        /*0040*/ 	.short	0x0002
        /*0042*/ 	.short	0x0010
        /*0044*/ 	.byte	0x00, 0xf0, 0x11, 0x00


	//----- nvinfo : EIATTR_KPARAM_INFO
	.align		4
.L_335:
        /*0048*/ 	.byte	0x04, 0x17
        /*004a*/ 	.short	(.L_337 - .L_336)
.L_336:
        /*004c*/ 	.word	0x00000000
        /*0050*/ 	.short	0x0001
        /*0052*/ 	.short	0x0008
        /*0054*/ 	.byte	0x00, 0xf5, 0x21, 0x00


	//----- nvinfo : EIATTR_KPARAM_INFO
	.align		4
.L_337:
        /*0058*/ 	.byte	0x04, 0x17
        /*005a*/ 	.short	(.L_339 - .L_338)
.L_338:
        /*005c*/ 	.word	0x00000000
        /*0060*/ 	.short	0x0000
        /*0062*/ 	.short	0x0000
        /*0064*/ 	.byte	0x00, 0xf5, 0x21, 0x00


	//----- nvinfo : EIATTR_SPARSE_MMA_MASK
	.align		4
.L_339:
        /*0068*/ 	.byte	0x03, 0x50
        /*006a*/ 	.short	0x0000


	//----- nvinfo : EIATTR_MAXREG_COUNT
	.align		4
        /*006c*/ 	.byte	0x03, 0x1b
        /*006e*/ 	.short	0x00ff


	//----- nvinfo : EIATTR_NUM_BARRIERS
	.align		4
        /*0070*/ 	.byte	0x02, 0x4c
        /*0072*/ 	.byte	0x01
	.zero		1


	//----- nvinfo : EIATTR_MERCURY_ISA_VERSION
	.align		4
        /*0074*/ 	.byte	0x03, 0x5f
        /*0076*/ 	.short	0x0101


	//----- nvinfo : EIATTR_VRC_CTA_INIT_COUNT
	.align		4
        /*0078*/ 	.byte	0x02, 0x4a
	.zero		1
	.zero		1


	//----- nvinfo : EIATTR_EXIT_INSTR_OFFSETS
	.align		4
        /*007c*/ 	.byte	0x04, 0x1c
        /*007e*/ 	.short	(.L_341 - .L_340)


	//   ....[0]....
.L_340:
        /*0080*/ 	.word	0x00000ea0


	//   ....[1]....
        /*0084*/ 	.word	0x00001390


	//----- nvinfo : EIATTR_CRS_STACK_SIZE
	.align		4
.L_341:
        /*0088*/ 	.byte	0x04, 0x1e
        /*008a*/ 	.short	(.L_343 - .L_342)
.L_342:
        /*008c*/ 	.word	0x00000000


	//----- nvinfo : EIATTR_CBANK_PARAM_SIZE
	.align		4
.L_343:
        /*0090*/ 	.byte	0x03, 0x19
        /*0092*/ 	.short	0x0028


	//----- nvinfo : EIATTR_PARAM_CBANK
	.align		4
        /*0094*/ 	.byte	0x04, 0x0a
        /*0096*/ 	.short	(.L_345 - .L_344)
	.align		4
.L_344:
        /*0098*/ 	.word	index@(.nv.constant0.fast_mean_delta_kernel)
        /*009c*/ 	.short	0x0380
        /*009e*/ 	.short	0x0028


	//----- nvinfo : EIATTR_SW_WAR
	.align		4
.L_345:
        /*00a0*/ 	.byte	0x04, 0x36
        /*00a2*/ 	.short	(.L_347 - .L_346)
.L_346:
        /*00a4*/ 	.word	0x00000008
.L_347:


//--------------------- .nv.info.full_mean_delta_ov_kernel --------------------------
	.section	.nv.info.full_mean_delta_ov_kernel,"",@"SHT_CUDA_INFO"
	.sectionflags	@""
	.align	4


	//----- nvinfo : EIATTR_CUDA_API_VERSION
	.align		4
        /*0000*/ 	.byte	0x04, 0x37
        /*0002*/ 	.short	(.L_349 - .L_348)
.L_348:
        /*0004*/ 	.word	0x00000082


	//----- nvinfo : EIATTR_KPARAM_INFO
	.align		4
.L_349:
        /*0008*/ 	.byte	0x04, 0x17
        /*000a*/ 	.short	(.L_351 - .L_350)
.L_350:
        /*000c*/ 	.word	0x00000000
        /*0010*/ 	.short	0x0007
        /*0012*/ 	.short	0x0030
        /*0014*/ 	.byte	0x00, 0xf5, 0x21, 0x00


	//----- nvinfo : EIATTR_KPARAM_INFO
	.align		4
.L_351:
        /*0018*/ 	.byte	0x04, 0x17
        /*001a*/ 	.short	(.L_353 - .L_352)
.L_352:
        /*001c*/ 	.word	0x00000000
        /*0020*/ 	.short	0x0006
        /*0022*/ 	.short	0x002c
        /*0024*/ 	.byte	0x00, 0xf0, 0x11, 0x00


	//----- nvinfo : EIATTR_KPARAM_INFO
	.align		4
.L_353:
        /*0028*/ 	.byte	0x04, 0x17
        /*002a*/ 	.short	(.L_355 - .L_354)
.L_354:
        /*002c*/ 	.word	0x00000000
        /*0030*/ 	.short	0x0005
        /*0032*/ 	.short	0x0028
        /*0034*/ 	.byte	0x00, 0xf0, 0x11, 0x00


	//----- nvinfo : EIATTR_KPARAM_INFO
	.align		4
.L_355:
        /*0038*/ 	.byte	0x04, 0x17
        /*003a*/ 	.short	(.L_357 - .L_356)
.L_356:
        /*003c*/ 	.word	0x00000000
        /*0040*/ 	.short	0x0004
        /*0042*/ 	.short	0x0020
        /*0044*/ 	.byte	0x00, 0xf5, 0x21, 0x00


	//----- nvinfo : EIATTR_KPARAM_INFO
	.align		4
.L_357:
        /*0048*/ 	.byte	0x04, 0x17
        /*004a*/ 	.short	(.L_359 - .L_358)
.L_358:
        /*004c*/ 	.word	0x00000000
        /*0050*/ 	.short	0x0003
        /*0052*/ 	.short	0x0018
        /*0054*/ 	.byte	0x00, 0xf5, 0x21, 0x00


	//----- nvinfo : EIATTR_KPARAM_INFO
	.align		4
.L_359:
        /*0058*/ 	.byte	0x04, 0x17
        /*005a*/ 	.short	(.L_361 - .L_360)
.L_360:
        /*005c*/ 	.word	0x00000000
        /*0060*/ 	.short	0x0002
        /*0062*/ 	.short	0x0010
        /*0064*/ 	.byte	0x00, 0xf5, 0x21, 0x00


	//----- nvinfo : EIATTR_KPARAM_INFO
	.align		4
.L_361:
        /*0068*/ 	.byte	0x04, 0x17
        /*006a*/ 	.short	(.L_363 - .L_362)
.L_362:
        /*006c*/ 	.word	0x00000000
        /*0070*/ 	.short	0x0001
        /*0072*/ 	.short	0x0008
        /*0074*/ 	.byte	0x00, 0xf5, 0x21, 0x00


	//----- nvinfo : EIATTR_KPARAM_INFO
	.align		4
.L_363:
        /*0078*/ 	.byte	0x04, 0x17
        /*007a*/ 	.short	(.L_365 - .L_364)
.L_364:
        /*007c*/ 	.word	0x00000000
        /*0080*/ 	.short	0x0000
        /*0082*/ 	.short	0x0000
        /*0084*/ 	.byte	0x00, 0xf5, 0x21, 0x00


	//----- nvinfo : EIATTR_SPARSE_MMA_MASK
	.align		4
.L_365:
        /*0088*/ 	.byte	0x03, 0x50
        /*008a*/ 	.short	0x0000


	//----- nvinfo : EIATTR_MAXREG_COUNT
	.align		4
        /*008c*/ 	.byte	0x03, 0x1b
        /*008e*/ 	.short	0x00ff


	//----- nvinfo : EIATTR_MERCURY_ISA_VERSION
	.align		4
        /*0090*/ 	.byte	0x03, 0x5f
        /*0092*/ 	.short	0x0101


	//----- nvinfo : EIATTR_VRC_CTA_INIT_COUNT
	.align		4
        /*0094*/ 	.byte	0x02, 0x4a
	.zero		1
	.zero		1


	//----- nvinfo : EIATTR_EXIT_INSTR_OFFSETS
	.align		4
        /*0098*/ 	.byte	0x04, 0x1c
        /*009a*/ 	.short	(.L_367 - .L_366)


	//   ....[0]....
.L_366:
        /*009c*/ 	.word	0x00000070


	//   ....[1]....
        /*00a0*/ 	.word	0x00000290


	//   ....[2]....
        /*00a4*/ 	.word	0x000010d0


	//----- nvinfo : EIATTR_CRS_STACK_SIZE
	.align		4
.L_367:
        /*00a8*/ 	.byte	0x04, 0x1e
        /*00aa*/ 	.short	(.L_369 - .L_368)
.L_368:
        /*00ac*/ 	.word	0x00000000


	//----- nvinfo : EIATTR_CBANK_PARAM_SIZE
	.align		4
.L_369:
        /*00b0*/ 	.byte	0x03, 0x19
        /*00b2*/ 	.short	0x0038


	//----- nvinfo : EIATTR_PARAM_CBANK
	.align		4
        /*00b4*/ 	.byte	0x04, 0x0a
        /*00b6*/ 	.short	(.L_371 - .L_370)
	.align		4
.L_370:
        /*00b8*/ 	.word	index@(.nv.constant0.full_mean_delta_ov_kernel)
        /*00bc*/ 	.short	0x0380
        /*00be*/ 	.short	0x0038


	//----- nvinfo : EIATTR_SW_WAR
	.align		4
.L_371:
        /*00c0*/ 	.byte	0x04, 0x36
        /*00c2*/ 	.short	(.L_373 - .L_372)
.L_372:
        /*00c4*/ 	.word	0x00000008
.L_373:


//--------------------- .nv.info.full_mean_delta_kernel --------------------------
	.section	.nv.info.full_mean_delta_kernel,"",@"SHT_CUDA_INFO"
	.sectionflags	@""
	.align	4


	//----- nvinfo : EIATTR_CUDA_API_VERSION
	.align		4
        /*0000*/ 	.byte	0x04, 0x37
        /*0002*/ 	.short	(.L_375 - .L_374)
.L_374:
        /*0004*/ 	.word	0x00000082


	//----- nvinfo : EIATTR_KPARAM_INFO
	.align		4
.L_375:
        /*0008*/ 	.byte	0x04, 0x17
        /*000a*/ 	.short	(.L_377 - .L_376)
.L_376:
        /*000c*/ 	.word	0x00000000
        /*0010*/ 	.short	0x0004
        /*0012*/ 	.short	0x0018
        /*0014*/ 	.byte	0x00, 0xf5, 0x21, 0x00


	//----- nvinfo : EIATTR_KPARAM_INFO
	.align		4
.L_377:
        /*0018*/ 	.byte	0x04, 0x17
        /*001a*/ 	.short	(.L_379 - .L_378)
.L_378:
        /*001c*/ 	.word	0x00000000
        /*0020*/ 	.short	0x0003
        /*0022*/ 	.short	0x0014
        /*0024*/ 	.byte	0x00, 0xf0, 0x11, 0x00


	//----- nvinfo : EIATTR_KPARAM_INFO
	.align		4
.L_379:
        /*0028*/ 	.byte	0x04, 0x17
        /*002a*/ 	.short	(.L_381 - .L_380)
.L_380:
        /*002c*/ 	.word	0x00000000
        /*0030*/ 	.short	0x0002
        /*0032*/ 	.short	0x0010
        /*0034*/ 	.byte	0x00, 0xf0, 0x11, 0x00


	//----- nvinfo : EIATTR_KPARAM_INFO
	.align		4
.L_381:
        /*0038*/ 	.byte	0x04, 0x17
        /*003a*/ 	.short	(.L_383 - .L_382)
.L_382:
        /*003c*/ 	.word	0x00000000
        /*0040*/ 	.short	0x0001
        /*0042*/ 	.short	0x0008
        /*0044*/ 	.byte	0x00, 0xf5, 0x21, 0x00


	//----- nvinfo : EIATTR_KPARAM_INFO
	.align		4
.L_383:
        /*0048*/ 	.byte	0x04, 0x17
        /*004a*/ 	.short	(.L_385 - .L_384)
.L_384:
        /*004c*/ 	.word	0x00000000
        /*0050*/ 	.short	0x0000
        /*0052*/ 	.short	0x0000
        /*0054*/ 	.byte	0x00, 0xf5, 0x21, 0x00


	//----- nvinfo : EIATTR_SPARSE_MMA_MASK
	.align		4
.L_385:
        /*0058*/ 	.byte	0x03, 0x50
        /*005a*/ 	.short	0x0000


	//----- nvinfo : EIATTR_MAXREG_COUNT
	.align		4
        /*005c*/ 	.byte	0x03, 0x1b
        /*005e*/ 	.short	0x00ff


	//----- nvinfo : EIATTR_MERCURY_ISA_VERSION
	.align		4
        /*0060*/ 	.byte	0x03, 0x5f
        /*0062*/ 	.short	0x0101


	//----- nvinfo : EIATTR_VRC_CTA_INIT_COUNT
	.align		4
        /*0064*/ 	.byte	0x02, 0x4a
	.zero		1
	.zero		1


	//----- nvinfo : EIATTR_EXIT_INSTR_OFFSETS
	.align		4
        /*0068*/ 	.byte	0x04, 0x1c
        /*006a*/ 	.short	(.L_387 - .L_386)


	//   ....[0]....
.L_386:
        /*006c*/ 	.word	0x00000070


	//   ....[1]....
        /*0070*/ 	.word	0x00000390


	//   ....[2]....
        /*0074*/ 	.word	0x00000ee0


	//----- nvinfo : EIATTR_CRS_STACK_SIZE
	.align		4
.L_387:
        /*0078*/ 	.byte	0x04, 0x1e
        /*007a*/ 	.short	(.L_389 - .L_388)
.L_388:
        /*007c*/ 	.word	0x00000000


	//----- nvinfo : EIATTR_CBANK_PARAM_SIZE
	.align		4
.L_389:
        /*0080*/ 	.byte	0x03, 0x19
        /*0082*/ 	.short	0x0020


	//----- nvinfo : EIATTR_PARAM_CBANK
	.align		4
        /*0084*/ 	.byte	0x04, 0x0a
        /*0086*/ 	.short	(.L_391 - .L_390)
	.align		4
.L_390:
        /*0088*/ 	.word	index@(.nv.constant0.full_mean_delta_kernel)
        /*008c*/ 	.short	0x0380
        /*008e*/ 	.short	0x0020


	//----- nvinfo : EIATTR_SW_WAR
	.align		4
.L_391:
        /*0090*/ 	.byte	0x04, 0x36
        /*0092*/ 	.short	(.L_393 - .L_392)
.L_392:
        /*0094*/ 	.word	0x00000008
.L_393:


//--------------------- .nv.info.dxhat_kernel     --------------------------
	.section	.nv.info.dxhat_kernel,"",@"SHT_CUDA_INFO"
	.sectionflags	@""
	.align	4


	//----- nvinfo : EIATTR_CUDA_API_VERSION
	.align		4
        /*0000*/ 	.byte	0x04, 0x37
        /*0002*/ 	.short	(.L_395 - .L_394)
.L_394:
        /*0004*/ 	.word	0x00000082


	//----- nvinfo : EIATTR_KPARAM_INFO
	.align		4
.L_395:
        /*0008*/ 	.byte	0x04, 0x17
        /*000a*/ 	.short	(.L_397 - .L_396)
.L_396:
        /*000c*/ 	.word	0x00000000
        /*0010*/ 	.short	0x0003
        /*0012*/ 	.short	0x0014
        /*0014*/ 	.byte	0x00, 0xf0, 0x11, 0x00


	//----- nvinfo : EIATTR_KPARAM_INFO
	.align		4
.L_397:
        /*0018*/ 	.byte	0x04, 0x17
        /*001a*/ 	.short	(.L_399 - .L_398)
.L_398:
        /*001c*/ 	.word	0x00000000
        /*0020*/ 	.short	0x0002
        /*0022*/ 	.short	0x0010
        /*0024*/ 	.byte	0x00, 0xf0, 0x11, 0x00


	//----- nvinfo : EIATTR_KPARAM_INFO
	.align		4
.L_399:
        /*0028*/ 	.byte	0x04, 0x17
        /*002a*/ 	.short	(.L_401 - .L_400)
.L_400:
        /*002c*/ 	.word	0x00000000
        /*0030*/ 	.short	0x0001
        /*0032*/ 	.short	0x0008
        /*0034*/ 	.byte	0x00, 0xf5, 0x21, 0x00


	//----- nvinfo : EIATTR_KPARAM_INFO
	.align		4
.L_401:
        /*0038*/ 	.byte	0x04, 0x17
        /*003a*/ 	.short	(.L_403 - .L_402)
.L_402:
        /*003c*/ 	.word	0x00000000
        /*0040*/ 	.short	0x0000
        /*0042*/ 	.short	0x0000
        /*0044*/ 	.byte	0x00, 0xf5, 0x21, 0x00


	//----- nvinfo : EIATTR_SPARSE_MMA_MASK
	.align		4
.L_403:
        /*0048*/ 	.byte	0x03, 0x50
        /*004a*/ 	.short	0x0000


	//----- nvinfo : EIATTR_MAXREG_COUNT
	.align		4
        /*004c*/ 	.byte	0x03, 0x1b
        /*004e*/ 	.short	0x00ff


	//----- nvinfo : EIATTR_MERCURY_ISA_VERSION
	.align		4
        /*0050*/ 	.byte	0x03, 0x5f
        /*0052*/ 	.short	0x0101


	//----- nvinfo : EIATTR_VRC_CTA_INIT_COUNT
	.align		4
        /*0054*/ 	.byte	0x02, 0x4a
	.zero		1
	.zero		1


	//----- nvinfo : EIATTR_EXIT_INSTR_OFFSETS
	.align		4
        /*0058*/ 	.byte	0x04, 0x1c
        /*005a*/ 	.short	(.L_405 - .L_404)


	//   ....[0]....
.L_404:
        /*005c*/ 	.word	0x00000070


	//   ....[1]....
        /*0060*/ 	.word	0x00000160


	//----- nvinfo : EIATTR_CBANK_PARAM_SIZE
	.align		4
.L_405:
        /*0064*/ 	.byte	0x03, 0x19
        /*0066*/ 	.short	0x0018


	//----- nvinfo : EIATTR_PARAM_CBANK
	.align		4
        /*0068*/ 	.byte	0x04, 0x0a
        /*006a*/ 	.short	(.L_407 - .L_406)
	.align		4
.L_406:
        /*006c*/ 	.word	index@(.nv.constant0.dxhat_kernel)
        /*0070*/ 	.short	0x0380
        /*0072*/ 	.short	0x0018


	//----- nvinfo : EIATTR_SW_WAR
	.align		4
.L_407:
        /*0074*/ 	.byte	0x04, 0x36
        /*0076*/ 	.short	(.L_409 - .L_408)
.L_408:
        /*0078*/ 	.word	0x00000008
.L_409:


//--------------------- .nv.info.dxhat_kernel2    --------------------------
	.section	.nv.info.dxhat_kernel2,"",@"SHT_CUDA_INFO"
	.sectionflags	@""
	.align	4


	//----- nvinfo : EIATTR_CUDA_API_VERSION
	.align		4
        /*0000*/ 	.byte	0x04, 0x37
        /*0002*/ 	.short	(.L_411 - .L_410)
.L_410:
        /*0004*/ 	.word	0x00000082


	//----- nvinfo : EIATTR_KPARAM_INFO
	.align		4
.L_411:
        /*0008*/ 	.byte	0x04, 0x17
        /*000a*/ 	.short	(.L_413 - .L_412)
.L_412:
        /*000c*/ 	.word	0x00000000
        /*0010*/ 	.short	0x0005
        /*0012*/ 	.short	0x0024
        /*0014*/ 	.byte	0x00, 0xf0, 0x11, 0x00


	//----- nvinfo : EIATTR_KPARAM_INFO
	.align		4
.L_413:
        /*0018*/ 	.byte	0x04, 0x17
        /*001a*/ 	.short	(.L_415 - .L_414)
.L_414:
        /*001c*/ 	.word	0x00000000
        /*0020*/ 	.short	0x0004
        /*0022*/ 	.short	0x0020
        /*0024*/ 	.byte	0x00, 0xf0, 0x11, 0x00


	//----- nvinfo : EIATTR_KPARAM_INFO
	.align		4
.L_415:
        /*0028*/ 	.byte	0x04, 0x17
        /*002a*/ 	.short	(.L_417 - .L_416)
.L_416:
        /*002c*/ 	.word	0x00000000
        /*0030*/ 	.short	0x0003
        /*0032*/ 	.short	0x0018
        /*0034*/ 	.byte	0x00, 0xf5, 0x21, 0x00


	//----- nvinfo : EIATTR_KPARAM_INFO
	.align		4
.L_417:
        /*0038*/ 	.byte	0x04, 0x17
        /*003a*/ 	.short	(.L_419 - .L_418)
.L_418:
        /*003c*/ 	.word	0x00000000
        /*0040*/ 	.short	0x0002
        /*0042*/ 	.short	0x0010
        /*0044*/ 	.byte	0x00, 0xf5, 0x21, 0x00


	//----- nvinfo : EIATTR_KPARAM_INFO
	.align		4
.L_419:
        /*0048*/ 	.byte	0x04, 0x17
        /*004a*/ 	.short	(.L_421 - .L_420)
.L_420:
        /*004c*/ 	.word	0x00000000
        /*0050*/ 	.short	0x0001
        /*0052*/ 	.short	0x0008
        /*0054*/ 	.byte	0x00, 0xf5, 0x21, 0x00


	//----- nvinfo : EIATTR_KPARAM_INFO
	.align		4
.L_421:
        /*0058*/ 	.byte	0x04, 0x17
        /*005a*/ 	.short	(.L_423 - .L_422)
.L_422:
        /*005c*/ 	.word	0x00000000
        /*0060*/ 	.short	0x0000
        /*0062*/ 	.short	0x0000
        /*0064*/ 	.byte	0x00, 0xf0, 0x11, 0x00


	//----- nvinfo : EIATTR_SPARSE_MMA_MASK
	.align		4
.L_423:
        /*0068*/ 	.byte	0x03, 0x50
        /*006a*/ 	.short	0x0000


	//----- nvinfo : EIATTR_MAXREG_COUNT
	.align		4
        /*006c*/ 	.byte	0x03, 0x1b
        /*006e*/ 	.short	0x00ff


	//----- nvinfo : EIATTR_MERCURY_ISA_VERSION
	.align		4
        /*0070*/ 	.byte	0x03, 0x5f
        /*0072*/ 	.short	0x0101


	//----- nvinfo : EIATTR_VRC_CTA_INIT_COUNT
	.align		4
        /*0074*/ 	.byte	0x02, 0x4a
	.zero		1
	.zero		1


	//----- nvinfo : EIATTR_EXIT_INSTR_OFFSETS
	.align		4
        /*0078*/ 	.byte	0x04, 0x1c
        /*007a*/ 	.short	(.L_425 - .L_424)


	//   ....[0]....
.L_424:
        /*007c*/ 	.word	0x000000a0


	//   ....[1]....
        /*0080*/ 	.word	0x00000480


	//----- nvinfo : EIATTR_CBANK_PARAM_SIZE
	.align		4
.L_425:
        /*0084*/ 	.byte	0x03, 0x19
        /*0086*/ 	.short	0x0028


	//----- nvinfo : EIATTR_PARAM_CBANK
	.align		4
        /*0088*/ 	.byte	0x04, 0x0a
        /*008a*/ 	.short	(.L_427 - .L_426)
	.align		4
.L_426:
        /*008c*/ 	.word	index@(.nv.constant0.dxhat_kernel2)
        /*0090*/ 	.short	0x0380
        /*0092*/ 	.short	0x0028


	//----- nvinfo : EIATTR_SW_WAR
	.align		4
.L_427:
        /*0094*/ 	.byte	0x04, 0x36
        /*0096*/ 	.short	(.L_429 - .L_428)
.L_428:
        /*0098*/ 	.word	0x00000008
.L_429:


//--------------------- .nv.info.computeDelta_full --------------------------
	.section	.nv.info.computeDelta_full,"",@"SHT_CUDA_INFO"
	.sectionflags	@""
	.align	4


	//----- nvinfo : EIATTR_CUDA_API_VERSION
	.align		4
        /*0000*/ 	.byte	0x04, 0x37
        /*0002*/ 	.short	(.L_431 - .L_430)
.L_430:
        /*0004*/ 	.word	0x00000082


	//----- nvinfo : EIATTR_KPARAM_INFO
	.align		4
.L_431:
        /*0008*/ 	.byte	0x04, 0x17
        /*000a*/ 	.short	(.L_433 - .L_432)
.L_432:
        /*000c*/ 	.word	0x00000000
        /*0010*/ 	.short	0x0005
        /*0012*/ 	.short	0x0024
        /*0014*/ 	.byte	0x00, 0xf0, 0x11, 0x00


	//----- nvinfo : EIATTR_KPARAM_INFO
	.align		4
.L_433:
        /*0018*/ 	.byte	0x04, 0x17
        /*001a*/ 	.short	(.L_435 - .L_434)
.L_434:
        /*001c*/ 	.word	0x00000000
        /*0020*/ 	.short	0x0004
        /*0022*/ 	.short	0x0020
        /*0024*/ 	.byte	0x00, 0xf0, 0x11, 0x00


	//----- nvinfo : EIATTR_KPARAM_INFO
	.align		4
.L_435:
        /*0028*/ 	.byte	0x04, 0x17
        /*002a*/ 	.short	(.L_437 - .L_436)
.L_436:
        /*002c*/ 	.word	0x00000000
        /*0030*/ 	.short	0x0003
        /*0032*/ 	.short	0x0018
        /*0034*/ 	.byte	0x00, 0xf5, 0x21, 0x00


	//----- nvinfo : EIATTR_KPARAM_INFO
	.align		4
.L_437:
        /*0038*/ 	.byte	0x04, 0x17
        /*003a*/ 	.short	(.L_439 - .L_438)
.L_438:
        /*003c*/ 	.word	0x00000000
        /*0040*/ 	.short	0x0002
        /*0042*/ 	.short	0x0010
        /*0044*/ 	.byte	0x00, 0xf5, 0x21, 0x00


	//----- nvinfo : EIATTR_KPARAM_INFO
	.align		4
.L_439:
        /*0048*/ 	.byte	0x04, 0x17
        /*004a*/ 	.short	(.L_441 - .L_440)
.L_440:
        /*004c*/ 	.word	0x00000000
        /*0050*/ 	.short	0x0001
        /*0052*/ 	.short	0x0008
        /*0054*/ 	.byte	0x00, 0xf5, 0x21, 0x00


	//----- nvinfo : EIATTR_KPARAM_INFO
	.align		4
.L_441:
        /*0058*/ 	.byte	0x04, 0x17
        /*005a*/ 	.short	(.L_443 - .L_442)
.L_442:
        /*005c*/ 	.word	0x00000000
        /*0060*/ 	.short	0x0000
        /*0062*/ 	.short	0x0000
        /*0064*/ 	.byte	0x00, 0xf5, 0x21, 0x00


	//----- nvinfo : EIATTR_SPARSE_MMA_MASK
	.align		4
.L_443:
        /*0068*/ 	.byte	0x03, 0x50
        /*006a*/ 	.short	0x0000


	//----- nvinfo : EIATTR_MAXREG_COUNT
	.align		4
        /*006c*/ 	.byte	0x03, 0x1b
        /*006e*/ 	.short	0x00ff


	//----- nvinfo : EIATTR_MERCURY_ISA_VERSION
	.align		4
        /*0070*/ 	.byte	0x03, 0x5f
        /*0072*/ 	.short	0x0101


	//----- nvinfo : EIATTR_VRC_CTA_INIT_COUNT
	.align		4
        /*0074*/ 	.byte	0x02, 0x4a
	.zero		1
	.zero		1


	//----- nvinfo : EIATTR_EXIT_INSTR_OFFSETS
	.align		4
        /*0078*/ 	.byte	0x04, 0x1c
        /*007a*/ 	.short	(.L_445 - .L_444)


	//   ....[0]....
.L_444:
        /*007c*/ 	.word	0x00000070


	//   ....[1]....
        /*0080*/ 	.word	0x00000170


	//   ....[2]....
        /*0084*/ 	.word	0x000010f0


	//----- nvinfo : EIATTR_CRS_STACK_SIZE
	.align		4
.L_445:
        /*0088*/ 	.byte	0x04, 0x1e
        /*008a*/ 	.short	(.L_447 - .L_446)
.L_446:
        /*008c*/ 	.word	0x00000000


	//----- nvinfo : EIATTR_CBANK_PARAM_SIZE
	.align		4
.L_447:
        /*0090*/ 	.byte	0x03, 0x19
        /*0092*/ 	.short	0x0028


	//----- nvinfo : EIATTR_PARAM_CBANK
	.align		4
        /*0094*/ 	.byte	0x04, 0x0a
        /*0096*/ 	.short	(.L_449 - .L_448)
	.align		4
.L_448:
        /*0098*/ 	.word	index@(.nv.constant0.computeDelta_full)
        /*009c*/ 	.short	0x0380
        /*009e*/ 	.short	0x0028


	//----- nvinfo : EIATTR_SW_WAR
	.align		4
.L_449:
        /*00a0*/ 	.byte	0x04, 0x36
        /*00a2*/ 	.short	(.L_451 - .L_450)
.L_450:
        /*00a4*/ 	.word	0x00000008
.L_451:


//--------------------- .nv.info.dgama_dbeta_kernel --------------------------
	.section	.nv.info.dgama_dbeta_kernel,"",@"SHT_CUDA_INFO"
	.sectionflags	@""
	.align	4


	//----- nvinfo : EIATTR_CUDA_API_VERSION
	.align		4
        /*0000*/ 	.byte	0x04, 0x37
        /*0002*/ 	.short	(.L_453 - .L_452)
.L_452:
        /*0004*/ 	.word	0x00000082


	//----- nvinfo : EIATTR_KPARAM_INFO
	.align		4
.L_453:
        /*0008*/ 	.byte	0x04, 0x17
        /*000a*/ 	.short	(.L_455 - .L_454)
.L_454:
        /*000c*/ 	.word	0x00000000
        /*0010*/ 	.short	0x0006
        /*0012*/ 	.short	0x0028
        /*0014*/ 	.byte	0x00, 0xf5, 0x21, 0x00


	//----- nvinfo : EIATTR_KPARAM_INFO
	.align		4
.L_455:
        /*0018*/ 	.byte	0x04, 0x17
        /*001a*/ 	.short	(.L_457 - .L_456)
.L_456:
        /*001c*/ 	.word	0x00000000
        /*0020*/ 	.short	0x0005
        /*0022*/ 	.short	0x0020
        /*0024*/ 	.byte	0x00, 0xf5, 0x21, 0x00


	//----- nvinfo : EIATTR_KPARAM_INFO
	.align		4
.L_457:
        /*0028*/ 	.byte	0x04, 0x17
        /*002a*/ 	.short	(.L_459 - .L_458)
.L_458:
        /*002c*/ 	.word	0x00000000
        /*0030*/ 	.short	0x0004
        /*0032*/ 	.short	0x0018
        /*0034*/ 	.byte	0x00, 0xf0, 0x11, 0x00


	//----- nvinfo : EIATTR_KPARAM_INFO
	.align		4
.L_459:
        /*0038*/ 	.byte	0x04, 0x17
        /*003a*/ 	.short	(.L_461 - .L_460)
.L_460:
        /*003c*/ 	.word	0x00000000
        /*0040*/ 	.short	0x0003
        /*0042*/ 	.short	0x0014
        /*0044*/ 	.byte	0x00, 0xf0, 0x11, 0x00


	//----- nvinfo : EIATTR_KPARAM_INFO
	.align		4
.L_461:
        /*0048*/ 	.byte	0x04, 0x17
        /*004a*/ 	.short	(.L_463 - .L_462)
.L_462:
        /*004c*/ 	.word	0x00000000
        /*0050*/ 	.short	0x0002
        /*0052*/ 	.short	0x0010
        /*0054*/ 	.byte	0x00, 0xf0, 0x11, 0x00


	//----- nvinfo : EIATTR_KPARAM_INFO
	.align		4
.L_463:
        /*0058*/ 	.byte	0x04, 0x17
        /*005a*/ 	.short	(.L_465 - .L_464)
.L_464:
        /*005c*/ 	.word	0x00000000
        /*0060*/ 	.short	0x0001
        /*0062*/ 	.short	0x0008
        /*0064*/ 	.byte	0x00, 0xf5, 0x21, 0x00


	//----- nvinfo : EIATTR_KPARAM_INFO
	.align		4
.L_465:
        /*0068*/ 	.byte	0x04, 0x17
        /*006a*/ 	.short	(.L_467 - .L_466)
.L_466:
        /*006c*/ 	.word	0x00000000
        /*0070*/ 	.short	0x0000
        /*0072*/ 	.short	0x0000
        /*0074*/ 	.byte	0x00, 0xf5, 0x21, 0x00


	//----- nvinfo : EIATTR_SPARSE_MMA_MASK
	.align		4
.L_467:
        /*0078*/ 	.byte	0x03, 0x50
        /*007a*/ 	.short	0x0000


	//----- nvinfo : EIATTR_MAXREG_COUNT
	.align		4
        /*007c*/ 	.byte	0x03, 0x1b
        /*007e*/ 	.short	0x00ff


	//----- nvinfo : EIATTR_NUM_BARRIERS
	.align		4
        /*0080*/ 	.byte	0x02, 0x4c
        /*0082*/ 	.byte	0x01
	.zero		1


	//----- nvinfo : EIATTR_MERCURY_ISA_VERSION
	.align		4
        /*0084*/ 	.byte	0x03, 0x5f
        /*0086*/ 	.short	0x0101


	//----- nvinfo : EIATTR_VRC_CTA_INIT_COUNT
	.align		4
        /*0088*/ 	.byte	0x02, 0x4a
	.zero		1
	.zero		1


	//----- nvinfo : EIATTR_EXIT_INSTR_OFFSETS
	.align		4
        /*008c*/ 	.byte	0x04, 0x1c
        /*008e*/ 	.short	(.L_469 - .L_468)


	//   ....[0]....
.L_468:
        /*0090*/ 	.word	0x000010f0


	//   ....[1]....
        /*0094*/ 	.word	0x00001440


	//----- nvinfo : EIATTR_CRS_STACK_SIZE
	.align		4
.L_469:
        /*0098*/ 	.byte	0x04, 0x1e
        /*009a*/ 	.short	(.L_471 - .L_470)
.L_470:
        /*009c*/ 	.word	0x00000000


	//----- nvinfo : EIATTR_CBANK_PARAM_SIZE
	.align		4
.L_471:
        /*00a0*/ 	.byte	0x03, 0x19
        /*00a2*/ 	.short	0x0030


	//----- nvinfo : EIATTR_PARAM_CBANK
	.align		4
        /*00a4*/ 	.byte	0x04, 0x0a
        /*00a6*/ 	.short	(.L_473 - .L_472)
	.align		4
.L_472:
        /*00a8*/ 	.word	index@(.nv.constant0.dgama_dbeta_kernel)
        /*00ac*/ 	.short	0x0380
        /*00ae*/ 	.short	0x0030


	//----- nvinfo : EIATTR_SW_WAR
	.align		4
.L_473:
        /*00b0*/ 	.byte	0x04, 0x36
        /*00b2*/ 	.short	(.L_475 - .L_474)
.L_474:
        /*00b4*/ 	.word	0x00000008
.L_475:


//--------------------- .nv.info.dbeta_kernel     --------------------------
	.section	.nv.info.dbeta_kernel,"",@"SHT_CUDA_INFO"
	.sectionflags	@""
	.align	4


	//----- nvinfo : EIATTR_CUDA_API_VERSION
	.align		4
        /*0000*/ 	.byte	0x04, 0x37
        /*0002*/ 	.short	(.L_477 - .L_476)
.L_476:
        /*0004*/ 	.word	0x00000082


	//----- nvinfo : EIATTR_KPARAM_INFO
	.align		4
.L_477:
        /*0008*/ 	.byte	0x04, 0x17
        /*000a*/ 	.short	(.L_479 - .L_478)
.L_478:
        /*000c*/ 	.word	0x00000000
        /*0010*/ 	.short	0x0004
        /*0012*/ 	.short	0x0018
        /*0014*/ 	.byte	0x00, 0xf0, 0x11, 0x00


	//----- nvinfo : EIATTR_KPARAM_INFO
	.align		4
.L_479:
        /*0018*/ 	.byte	0x04, 0x17
        /*001a*/ 	.short	(.L_481 - .L_480)
.L_480:
        /*001c*/ 	.word	0x00000000
        /*0020*/ 	.short	0x0003
        /*0022*/ 	.short	0x0014
        /*0024*/ 	.byte	0x00, 0xf0, 0x11, 0x00


	//----- nvinfo : EIATTR_KPARAM_INFO
	.align		4
.L_481:
        /*0028*/ 	.byte	0x04, 0x17
        /*002a*/ 	.short	(.L_483 - .L_482)
.L_482:
        /*002c*/ 	.word	0x00000000
        /*0030*/ 	.short	0x0002
        /*0032*/ 	.short	0x0010
        /*0034*/ 	.byte	0x00, 0xf0, 0x11, 0x00


	//----- nvinfo : EIATTR_KPARAM_INFO
	.align		4
.L_483:
        /*0038*/ 	.byte	0x04, 0x17
        /*003a*/ 	.short	(.L_485 - .L_484)
.L_484:
        /*003c*/ 	.word	0x00000000
        /*0040*/ 	.short	0x0001
        /*0042*/ 	.short	0x0008
        /*0044*/ 	.byte	0x00, 0xf5, 0x21, 0x00


	//----- nvinfo : EIATTR_KPARAM_INFO
	.align		4
.L_485:
        /*0048*/ 	.byte	0x04, 0x17
        /*004a*/ 	.short	(.L_487 - .L_486)
.L_486:
        /*004c*/ 	.word	0x00000000
        /*0050*/ 	.short	0x0000
        /*0052*/ 	.short	0x0000
        /*0054*/ 	.byte	0x00, 0xf5, 0x21, 0x00


	//----- nvinfo : EIATTR_SPARSE_MMA_MASK
	.align		4
.L_487:
        /*0058*/ 	.byte	0x03, 0x50
        /*005a*/ 	.short	0x0000


	//----- nvinfo : EIATTR_MAXREG_COUNT
	.align		4
        /*005c*/ 	.byte	0x03, 0x1b
        /*005e*/ 	.short	0x00ff


	//----- nvinfo : EIATTR_NUM_BARRIERS
	.align		4
        /*0060*/ 	.byte	0x02, 0x4c
        /*0062*/ 	.byte	0x01
	.zero		1


	//----- nvinfo : EIATTR_MERCURY_ISA_VERSION
	.align		4
        /*0064*/ 	.byte	0x03, 0x5f
        /*0066*/ 	.short	0x0101


	//----- nvinfo : EIATTR_VRC_CTA_INIT_COUNT
	.align		4
        /*0068*/ 	.byte	0x02, 0x4a
	.zero		1
	.zero		1


	//----- nvinfo : EIATTR_EXIT_INSTR_OFFSETS
	.align		4
        /*006c*/ 	.byte	0x04, 0x1c
        /*006e*/ 	.short	(.L_489 - .L_488)


	//   ....[0]....
.L_488:
        /*0070*/ 	.word	0x00000f20


	//   ....[1]....
        /*0074*/ 	.word	0x00001230


	//----- nvinfo : EIATTR_CRS_STACK_SIZE
	.align		4
.L_489:
        /*0078*/ 	.byte	0x04, 0x1e
        /*007a*/ 	.short	(.L_491 - .L_490)
.L_490:
        /*007c*/ 	.word	0x00000000


	//----- nvinfo : EIATTR_CBANK_PARAM_SIZE
	.align		4
.L_491:
        /*0080*/ 	.byte	0x03, 0x19
        /*0082*/ 	.short	0x001c


	//----- nvinfo : EIATTR_PARAM_CBANK
	.align		4
        /*0084*/ 	.byte	0x04, 0x0a
        /*0086*/ 	.short	(.L_493 - .L_492)
	.align		4
.L_492:
        /*0088*/ 	.word	index@(.nv.constant0.dbeta_kernel)
        /*008c*/ 	.short	0x0380
        /*008e*/ 	.short	0x001c


	//----- nvinfo : EIATTR_SW_WAR
	.align		4
.L_493:
        /*0090*/ 	.byte	0x04, 0x36
        /*0092*/ 	.short	(.L_495 - .L_494)
.L_494:
        /*0094*/ 	.word	0x00000008
.L_495:


//--------------------- .nv.info.dgama_kernel2    --------------------------
	.section	.nv.info.dgama_kernel2,"",@"SHT_CUDA_INFO"
	.sectionflags	@""
	.align	4


	//----- nvinfo : EIATTR_CUDA_API_VERSION
	.align		4
        /*0000*/ 	.byte	0x04, 0x37
        /*0002*/ 	.short	(.L_497 - .L_496)
.L_496:
        /*0004*/ 	.word	0x00000082


	//----- nvinfo : EIATTR_KPARAM_INFO
	.align		4
.L_497:
        /*0008*/ 	.byte	0x04, 0x17
        /*000a*/ 	.short	(.L_499 - .L_498)
.L_498:
        /*000c*/ 	.word	0x00000000
        /*0010*/ 	.short	0x0005
        /*0012*/ 	.short	0x0020
        /*0014*/ 	.byte	0x00, 0xf5, 0x21, 0x00


	//----- nvinfo : EIATTR_KPARAM_INFO
	.align		4
.L_499:
        /*0018*/ 	.byte	0x04, 0x17
        /*001a*/ 	.short	(.L_501 - .L_500)
.L_500:
        /*001c*/ 	.word	0x00000000
        /*0020*/ 	.short	0x0004
        /*0022*/ 	.short	0x0018
        /*0024*/ 	.byte	0x00, 0xf0, 0x11, 0x00


	//----- nvinfo : EIATTR_KPARAM_INFO
	.align		4
.L_501:
        /*0028*/ 	.byte	0x04, 0x17
        /*002a*/ 	.short	(.L_503 - .L_502)
.L_502:
        /*002c*/ 	.word	0x00000000
        /*0030*/ 	.short	0x0003
        /*0032*/ 	.short	0x0014
        /*0034*/ 	.byte	0x00, 0xf0, 0x11, 0x00


	//----- nvinfo : EIATTR_KPARAM_INFO
	.align		4
.L_503:
        /*0038*/ 	.byte	0x04, 0x17
        /*003a*/ 	.short	(.L_505 - .L_504)
.L_504:
        /*003c*/ 	.word	0x00000000
        /*0040*/ 	.short	0x0002
        /*0042*/ 	.short	0x0010
        /*0044*/ 	.byte	0x00, 0xf0, 0x11, 0x00


	//----- nvinfo : EIATTR_KPARAM_INFO
	.align		4
.L_505:
        /*0048*/ 	.byte	0x04, 0x17
        /*004a*/ 	.short	(.L_507 - .L_506)
.L_506:
        /*004c*/ 	.word	0x00000000
        /*0050*/ 	.short	0x0001
        /*0052*/ 	.short	0x0008
        /*0054*/ 	.byte	0x00, 0xf5, 0x21, 0x00


	//----- nvinfo : EIATTR_KPARAM_INFO
	.align		4
.L_507:
        /*0058*/ 	.byte	0x04, 0x17
        /*005a*/ 	.short	(.L_509 - .L_508)
.L_508:
        /*005c*/ 	.word	0x00000000
        /*0060*/ 	.short	0x0000
        /*0062*/ 	.short	0x0000
        /*0064*/ 	.byte	0x00, 0xf5, 0x21, 0x00


	//----- nvinfo : EIATTR_SPARSE_MMA_MASK
	.align		4
.L_509:
        /*0068*/ 	.byte	0x03, 0x50
        /*006a*/ 	.short	0x0000


	//----- nvinfo : EIATTR_MAXREG_COUNT
	.align		4
        /*006c*/ 	.byte	0x03, 0x1b
        /*006e*/ 	.short	0x00ff


	//----- nvinfo : EIATTR_NUM_BARRIERS
	.align		4
        /*0070*/ 	.byte	0x02, 0x4c
        /*0072*/ 	.byte	0x01
	.zero		1


	//----- nvinfo : EIATTR_MERCURY_ISA_VERSION
	.align		4
        /*0074*/ 	.byte	0x03, 0x5f
        /*0076*/ 	.short	0x0101


	//----- nvinfo : EIATTR_VRC_CTA_INIT_COUNT
	.align		4
        /*0078*/ 	.byte	0x02, 0x4a
	.zero		1
	.zero		1


	//----- nvinfo : EIATTR_EXIT_INSTR_OFFSETS
	.align		4
        /*007c*/ 	.byte	0x04, 0x1c
        /*007e*/ 	.short	(.L_511 - .L_510)


	//   ....[0]....
.L_510:
        /*0080*/ 	.word	0x00000cb0


	//   ....[1]....
        /*0084*/ 	.word	0x00000fc0


	//----- nvinfo : EIATTR_CRS_STACK_SIZE
	.align		4
.L_511:
        /*0088*/ 	.byte	0x04, 0x1e
        /*008a*/ 	.short	(.L_513 - .L_512)
.L_512:
        /*008c*/ 	.word	0x00000000


	//----- nvinfo : EIATTR_CBANK_PARAM_SIZE
	.align		4
.L_513:
        /*0090*/ 	.byte	0x03, 0x19
        /*0092*/ 	.short	0x0028


	//----- nvinfo : EIATTR_PARAM_CBANK
	.align		4
        /*0094*/ 	.byte	0x04, 0x0a
        /*0096*/ 	.short	(.L_515 - .L_514)
	.align		4
.L_514:
        /*0098*/ 	.word	index@(.nv.constant0.dgama_kernel2)
        /*009c*/ 	.short	0x0380
        /*009e*/ 	.short	0x0028


	//----- nvinfo : EIATTR_SW_WAR
	.align		4
.L_515:
        /*00a0*/ 	.byte	0x04, 0x36
        /*00a2*/ 	.short	(.L_517 - .L_516)
.L_516:
        /*00a4*/ 	.word	0x00000008
.L_517:


//--------------------- .nv.info.dgama_kernel     --------------------------
	.section	.nv.info.dgama_kernel,"",@"SHT_CUDA_INFO"
	.sectionflags	@""
	.align	4


	//----- nvinfo : EIATTR_CUDA_API_VERSION
	.align		4
        /*0000*/ 	.byte	0x04, 0x37
        /*0002*/ 	.short	(.L_519 - .L_518)
.L_518:
        /*0004*/ 	.word	0x00000082


	//----- nvinfo : EIATTR_KPARAM_INFO
	.align		4
.L_519:
        /*0008*/ 	.byte	0x04, 0x17
        /*000a*/ 	.short	(.L_521 - .L_520)
.L_520:
        /*000c*/ 	.word	0x00000000
        /*0010*/ 	.short	0x0005
        /*0012*/ 	.short	0x0020
        /*0014*/ 	.byte	0x00, 0xf5, 0x21, 0x00


	//----- nvinfo : EIATTR_KPARAM_INFO
	.align		4
.L_521:
        /*0018*/ 	.byte	0x04, 0x17
        /*001a*/ 	.short	(.L_523 - .L_522)
.L_522:
        /*001c*/ 	.word	0x00000000
        /*0020*/ 	.short	0x0004
        /*0022*/ 	.short	0x0018
        /*0024*/ 	.byte	0x00, 0xf0, 0x11, 0x00


	//----- nvinfo : EIATTR_KPARAM_INFO
	.align		4
.L_523:
        /*0028*/ 	.byte	0x04, 0x17
        /*002a*/ 	.short	(.L_525 - .L_524)
.L_524:
        /*002c*/ 	.word	0x00000000
        /*0030*/ 	.short	0x0003
        /*0032*/ 	.short	0x0014
        /*0034*/ 	.byte	0x00, 0xf0, 0x11, 0x00


	//----- nvinfo : EIATTR_KPARAM_INFO
	.align		4
.L_525:
        /*0038*/ 	.byte	0x04, 0x17
        /*003a*/ 	.short	(.L_527 - .L_526)
.L_526:
        /*003c*/ 	.word	0x00000000
        /*0040*/ 	.short	0x0002
        /*0042*/ 	.short	0x0010
        /*0044*/ 	.byte	0x00, 0xf0, 0x11, 0x00


	//----- nvinfo : EIATTR_KPARAM_INFO
	.align		4
.L_527:
        /*0048*/ 	.byte	0x04, 0x17
        /*004a*/ 	.short	(.L_529 - .L_528)
.L_528:
        /*004c*/ 	.word	0x00000000
        /*0050*/ 	.short	0x0001
        /*0052*/ 	.short	0x0008
        /*0054*/ 	.byte	0x00, 0xf5, 0x21, 0x00


	//----- nvinfo : EIATTR_KPARAM_INFO
	.align		4
.L_529:
        /*0058*/ 	.byte	0x04, 0x17
        /*005a*/ 	.short	(.L_531 - .L_530)
.L_530:
        /*005c*/ 	.word	0x00000000
        /*0060*/ 	.short	0x0000
        /*0062*/ 	.short	0x0000
        /*0064*/ 	.byte	0x00, 0xf5, 0x21, 0x00


	//----- nvinfo : EIATTR_SPARSE_MMA_MASK
	.align		4
.L_531:
        /*0068*/ 	.byte	0x03, 0x50
        /*006a*/ 	.short	0x0000


	//----- nvinfo : EIATTR_MAXREG_COUNT
	.align		4
        /*006c*/ 	.byte	0x03, 0x1b
        /*006e*/ 	.short	0x00ff


	//----- nvinfo : EIATTR_NUM_BARRIERS
	.align		4
        /*0070*/ 	.byte	0x02, 0x4c
        /*0072*/ 	.byte	0x01
	.zero		1


	//----- nvinfo : EIATTR_MERCURY_ISA_VERSION
	.align		4
        /*0074*/ 	.byte	0x03, 0x5f
        /*0076*/ 	.short	0x0101


	//----- nvinfo : EIATTR_VRC_CTA_INIT_COUNT
	.align		4
        /*0078*/ 	.byte	0x02, 0x4a
	.zero		1
	.zero		1


	//----- nvinfo : EIATTR_EXIT_INSTR_OFFSETS
	.align		4
        /*007c*/ 	.byte	0x04, 0x1c
        /*007e*/ 	.short	(.L_533 - .L_532)


	//   ....[0]....
.L_532:
        /*0080*/ 	.word	0x00000fe0


	//   ....[1]....
        /*0084*/ 	.word	0x000012f0


	//----- nvinfo : EIATTR_CRS_STACK_SIZE
	.align		4
.L_533:
        /*0088*/ 	.byte	0x04, 0x1e
        /*008a*/ 	.short	(.L_535 - .L_534)
.L_534:
        /*008c*/ 	.word	0x00000000


	//----- nvinfo : EIATTR_CBANK_PARAM_SIZE
	.align		4
.L_535:
        /*0090*/ 	.byte	0x03, 0x19
        /*0092*/ 	.short	0x0028


	//----- nvinfo : EIATTR_PARAM_CBANK
	.align		4
        /*0094*/ 	.byte	0x04, 0x0a
        /*0096*/ 	.short	(.L_537 - .L_536)
	.align		4
.L_536:
        /*0098*/ 	.word	index@(.nv.constant0.dgama_kernel)
        /*009c*/ 	.short	0x0380
        /*009e*/ 	.short	0x0028


	//----- nvinfo : EIATTR_SW_WAR
	.align		4
.L_537:
        /*00a0*/ 	.byte	0x04, 0x36
        /*00a2*/ 	.short	(.L_539 - .L_538)
.L_538:
        /*00a4*/ 	.word	0x00000008
.L_539:


//--------------------- .nv.info.normalize_kernel --------------------------
	.section	.nv.info.normalize_kernel,"",@"SHT_CUDA_INFO"
	.sectionflags	@""
	.align	4


	//----- nvinfo : EIATTR_CUDA_API_VERSION
	.align		4
        /*0000*/ 	.byte	0x04, 0x37
        /*0002*/ 	.short	(.L_541 - .L_540)
.L_540:
        /*0004*/ 	.word	0x00000082


	//----- nvinfo : EIATTR_KPARAM_INFO
	.align		4
.L_541:
        /*0008*/ 	.byte	0x04, 0x17
        /*000a*/ 	.short	(.L_543 - .L_542)
.L_542:
        /*000c*/ 	.word	0x00000000
        /*0010*/ 	.short	0x000b
        /*0012*/ 	.short	0x004c
        /*0014*/ 	.byte	0x00, 0xf0, 0x11, 0x00


	//----- nvinfo : EIATTR_KPARAM_INFO
	.align		4
.L_543:
        /*0018*/ 	.byte	0x04, 0x17
        /*001a*/ 	.short	(.L_545 - .L_544)
.L_544:
        /*001c*/ 	.word	0x00000000
        /*0020*/ 	.short	0x000a
        /*0022*/ 	.short	0x0048
        /*0024*/ 	.byte	0x00, 0xf0, 0x11, 0x00


	//----- nvinfo : EIATTR_KPARAM_INFO
	.align		4
.L_545:
        /*0028*/ 	.byte	0x04, 0x17
        /*002a*/ 	.short	(.L_547 - .L_546)
.L_546:
        /*002c*/ 	.word	0x00000000
        /*0030*/ 	.short	0x0009
        /*0032*/ 	.short	0x0044
        /*0034*/ 	.byte	0x00, 0xf0, 0x11, 0x00


	//----- nvinfo : EIATTR_KPARAM_INFO
	.align		4
.L_547:
        /*0038*/ 	.byte	0x04, 0x17
        /*003a*/ 	.short	(.L_549 - .L_548)
.L_548:
        /*003c*/ 	.word	0x00000000
        /*0040*/ 	.short	0x0008
        /*0042*/ 	.short	0x0040
        /*0044*/ 	.byte	0x00, 0xf0, 0x11, 0x00


	//----- nvinfo : EIATTR_KPARAM_INFO
	.align		4
.L_549:
        /*0048*/ 	.byte	0x04, 0x17
        /*004a*/ 	.short	(.L_551 - .L_550)
.L_550:
        /*004c*/ 	.word	0x00000000
        /*0050*/ 	.short	0x0007
        /*0052*/ 	.short	0x0038
        /*0054*/ 	.byte	0x00, 0xf5, 0x21, 0x00


	//----- nvinfo : EIATTR_KPARAM_INFO
	.align		4
.L_551:
        /*0058*/ 	.byte	0x04, 0x17
        /*005a*/ 	.short	(.L_553 - .L_552)
.L_552:
        /*005c*/ 	.word	0x00000000
        /*0060*/ 	.short	0x0006
        /*0062*/ 	.short	0x0030
        /*0064*/ 	.byte	0x00, 0xf5, 0x21, 0x00


	//----- nvinfo : EIATTR_KPARAM_INFO
	.align		4
.L_553:
        /*0068*/ 	.byte	0x04, 0x17
        /*006a*/ 	.short	(.L_555 - .L_554)
.L_554:
        /*006c*/ 	.word	0x00000000
        /*0070*/ 	.short	0x0005
        /*0072*/ 	.short	0x0028
        /*0074*/ 	.byte	0x00, 0xf5, 0x21, 0x00


	//----- nvinfo : EIATTR_KPARAM_INFO
	.align		4
.L_555:
        /*0078*/ 	.byte	0x04, 0x17
        /*007a*/ 	.short	(.L_557 - .L_556)
.L_556:
        /*007c*/ 	.word	0x00000000
        /*0080*/ 	.short	0x0004
        /*0082*/ 	.short	0x0020
        /*0084*/ 	.byte	0x00, 0xf5, 0x21, 0x00


	//----- nvinfo : EIATTR_KPARAM_INFO
	.align		4
.L_557:
        /*0088*/ 	.byte	0x04, 0x17
        /*008a*/ 	.short	(.L_559 - .L_558)
.L_558:
        /*008c*/ 	.word	0x00000000
        /*0090*/ 	.short	0x0003
        /*0092*/ 	.short	0x0018
        /*0094*/ 	.byte	0x00, 0xf5, 0x21, 0x00


	//----- nvinfo : EIATTR_KPARAM_INFO
	.align		4
.L_559:
        /*0098*/ 	.byte	0x04, 0x17
        /*009a*/ 	.short	(.L_561 - .L_560)
.L_560:
        /*009c*/ 	.word	0x00000000
        /*00a0*/ 	.short	0x0002
        /*00a2*/ 	.short	0x0010
        /*00a4*/ 	.byte	0x00, 0xf5, 0x21, 0x00


	//----- nvinfo : EIATTR_KPARAM_INFO
	.align		4
.L_561:
        /*00a8*/ 	.byte	0x04, 0x17
        /*00aa*/ 	.short	(.L_563 - .L_562)
.L_562:
        /*00ac*/ 	.word	0x00000000
        /*00b0*/ 	.short	0x0001
        /*00b2*/ 	.short	0x0008
        /*00b4*/ 	.byte	0x00, 0xf5, 0x21, 0x00


	//----- nvinfo : EIATTR_KPARAM_INFO
	.align		4
.L_563:
        /*00b8*/ 	.byte	0x04, 0x17
        /*00ba*/ 	.short	(.L_565 - .L_564)
.L_564:
        /*00bc*/ 	.word	0x00000000
        /*00c0*/ 	.short	0x0000
        /*00c2*/ 	.short	0x0000
        /*00c4*/ 	.byte	0x00, 0xf0, 0x11, 0x00


	//----- nvinfo : EIATTR_SPARSE_MMA_MASK
	.align		4
.L_565:
        /*00c8*/ 	.byte	0x03, 0x50
        /*00ca*/ 	.short	0x0000


	//----- nvinfo : EIATTR_MAXREG_COUNT
	.align		4
        /*00cc*/ 	.byte	0x03, 0x1b
        /*00ce*/ 	.short	0x00ff


	//----- nvinfo : EIATTR_MERCURY_ISA_VERSION
	.align		4
        /*00d0*/ 	.byte	0x03, 0x5f
        /*00d2*/ 	.short	0x0101


	//----- nvinfo : EIATTR_VRC_CTA_INIT_COUNT
	.align		4
        /*00d4*/ 	.byte	0x02, 0x4a
	.zero		1
	.zero		1


	//----- nvinfo : EIATTR_EXIT_INSTR_OFFSETS
	.align		4
        /*00d8*/ 	.byte	0x04, 0x1c
        /*00da*/ 	.short	(.L_567 - .L_566)


	//   ....[0]....
.L_566:
        /*00dc*/ 	.word	0x000000a0


	//   ....[1]....
        /*00e0*/ 	.word	0x000006e0


	//----- nvinfo : EIATTR_CRS_STACK_SIZE
	.align		4
.L_567:
        /*00e4*/ 	.byte	0x04, 0x1e
        /*00e6*/ 	.short	(.L_569 - .L_568)
.L_568:
        /*00e8*/ 	.word	0x00000000


	//----- nvinfo : EIATTR_CBANK_PARAM_SIZE
	.align		4
.L_569:
        /*00ec*/ 	.byte	0x03, 0x19
        /*00ee*/ 	.short	0x0050


	//----- nvinfo : EIATTR_PARAM_CBANK
	.align		4
        /*00f0*/ 	.byte	0x04, 0x0a
        /*00f2*/ 	.short	(.L_571 - .L_570)
	.align		4
.L_570:
        /*00f4*/ 	.word	index@(.nv.constant0.normalize_kernel)
        /*00f8*/ 	.short	0x0380
        /*00fa*/ 	.short	0x0050


	//----- nvinfo : EIATTR_SW_WAR
	.align		4
.L_571:
        /*00fc*/ 	.byte	0x04, 0x36
        /*00fe*/ 	.short	(.L_573 - .L_572)
.L_572:
        /*0100*/ 	.word	0x00000008
.L_573:


//--------------------- .nv.info.dx_fn            --------------------------
	.section	.nv.info.dx_fn,"",@"SHT_CUDA_INFO"
	.sectionflags	@""
	.align	4


	//----- nvinfo : EIATTR_CUDA_API_VERSION
	.align		4
        /*0000*/ 	.byte	0x04, 0x37
        /*0002*/ 	.short	(.L_575 - .L_574)
.L_574:
        /*0004*/ 	.word	0x00000082


	//----- nvinfo : EIATTR_KPARAM_INFO
	.align		4
.L_575:
        /*0008*/ 	.byte	0x04, 0x17
        /*000a*/ 	.short	(.L_577 - .L_576)
.L_576:
        /*000c*/ 	.word	0x00000000
        /*0010*/ 	.short	0x000a
        /*0012*/ 	.short	0x0040
        /*0014*/ 	.byte	0x00, 0xf0, 0x11, 0x00


	//----- nvinfo : EIATTR_KPARAM_INFO
	.align		4
.L_577:
        /*0018*/ 	.byte	0x04, 0x17
        /*001a*/ 	.short	(.L_579 - .L_578)
.L_578:
        /*001c*/ 	.word	0x00000000
        /*0020*/ 	.short	0x0009
        /*0022*/ 	.short	0x003c
        /*0024*/ 	.byte	0x00, 0xf0, 0x11, 0x00


	//----- nvinfo : EIATTR_KPARAM_INFO
	.align		4
.L_579:
        /*0028*/ 	.byte	0x04, 0x17
        /*002a*/ 	.short	(.L_581 - .L_580)
.L_580:
        /*002c*/ 	.word	0x00000000
        /*0030*/ 	.short	0x0008
        /*0032*/ 	.short	0x0038
        /*0034*/ 	.byte	0x00, 0xf0, 0x11, 0x00


	//----- nvinfo : EIATTR_KPARAM_INFO
	.align		4
.L_581:
        /*0038*/ 	.byte	0x04, 0x17
        /*003a*/ 	.short	(.L_583 - .L_582)
.L_582:
        /*003c*/ 	.word	0x00000000
        /*0040*/ 	.short	0x0007
        /*0042*/ 	.short	0x0034
        /*0044*/ 	.byte	0x00, 0xf0, 0x11, 0x00


	//----- nvinfo : EIATTR_KPARAM_INFO
	.align		4
.L_583:
        /*0048*/ 	.byte	0x04, 0x17
        /*004a*/ 	.short	(.L_585 - .L_584)
.L_584:
        /*004c*/ 	.word	0x00000000
        /*0050*/ 	.short	0x0006
        /*0052*/ 	.short	0x0030
        /*0054*/ 	.byte	0x00, 0xf0, 0x11, 0x00


	//----- nvinfo : EIATTR_KPARAM_INFO
	.align		4
.L_585:
        /*0058*/ 	.byte	0x04, 0x17
        /*005a*/ 	.short	(.L_587 - .L_586)
.L_586:
        /*005c*/ 	.word	0x00000000
        /*0060*/ 	.short	0x0005
        /*0062*/ 	.short	0x0028
        /*0064*/ 	.byte	0x00, 0xf5, 0x21, 0x00


	//----- nvinfo : EIATTR_KPARAM_INFO
	.align		4
.L_587:
        /*0068*/ 	.byte	0x04, 0x17
        /*006a*/ 	.short	(.L_589 - .L_588)
.L_588:
        /*006c*/ 	.word	0x00000000
        /*0070*/ 	.short	0x0004
        /*0072*/ 	.short	0x0020
        /*0074*/ 	.byte	0x00, 0xf5, 0x21, 0x00


	//----- nvinfo : EIATTR_KPARAM_INFO
	.align		4
.L_589:
        /*0078*/ 	.byte	0x04, 0x17
        /*007a*/ 	.short	(.L_591 - .L_590)
.L_590:
        /*007c*/ 	.word	0x00000000
        /*0080*/ 	.short	0x0003
        /*0082*/ 	.short	0x0018
        /*0084*/ 	.byte	0x00, 0xf5, 0x21, 0x00


	//----- nvinfo : EIATTR_KPARAM_INFO
	.align		4
.L_591:
        /*0088*/ 	.byte	0x04, 0x17
        /*008a*/ 	.short	(.L_593 - .L_592)
.L_592:
        /*008c*/ 	.word	0x00000000
        /*0090*/ 	.short	0x0002
        /*0092*/ 	.short	0x0010
        /*0094*/ 	.byte	0x00, 0xf5, 0x21, 0x00


	//----- nvinfo : EIATTR_KPARAM_INFO
	.align		4
.L_593:
        /*0098*/ 	.byte	0x04, 0x17
        /*009a*/ 	.short	(.L_595 - .L_594)
.L_594:
        /*009c*/ 	.word	0x00000000
        /*00a0*/ 	.short	0x0001
        /*00a2*/ 	.short	0x0008
        /*00a4*/ 	.byte	0x00, 0xf5, 0x21, 0x00


	//----- nvinfo : EIATTR_KPARAM_INFO
	.align		4
.L_595:
        /*00a8*/ 	.byte	0x04, 0x17
        /*00aa*/ 	.short	(.L_597 - .L_596)
.L_596:
        /*00ac*/ 	.word	0x00000000
        /*00b0*/ 	.short	0x0000
        /*00b2*/ 	.short	0x0000
        /*00b4*/ 	.byte	0x00, 0xf5, 0x21, 0x00


	//----- nvinfo : EIATTR_SPARSE_MMA_MASK
	.align		4
.L_597:
        /*00b8*/ 	.byte	0x03, 0x50
        /*00ba*/ 	.short	0x0000


	//----- nvinfo : EIATTR_MAXREG_COUNT
	.align		4
        /*00bc*/ 	.byte	0x03, 0x1b
        /*00be*/ 	.short	0x00ff


	//----- nvinfo : EIATTR_MERCURY_ISA_VERSION
	.align		4
        /*00c0*/ 	.byte	0x03, 0x5f
        /*00c2*/ 	.short	0x0101


	//----- nvinfo : EIATTR_VRC_CTA_INIT_COUNT
	.align		4
        /*00c4*/ 	.byte	0x02, 0x4a
	.zero		1
	.zero		1


	//----- nvinfo : EIATTR_EXIT_INSTR_OFFSETS
	.align		4
        /*00c8*/ 	.byte	0x04, 0x1c
        /*00ca*/ 	.short	(.L_599 - .L_598)


	//   ....[0]....
.L_598:
        /*00cc*/ 	.word	0x00000080


	//   ....[1]....
        /*00d0*/ 	.word	0x000000f0


	//   ....[2]....
        /*00d4*/ 	.word	0x00002a90


	//----- nvinfo : EIATTR_CRS_STACK_SIZE
	.align		4
.L_599:
        /*00d8*/ 	.byte	0x04, 0x1e
        /*00da*/ 	.short	(.L_601 - .L_600)
.L_600:
        /*00dc*/ 	.word	0x00000000


	//----- nvinfo : EIATTR_CBANK_PARAM_SIZE
	.align		4
.L_601:
        /*00e0*/ 	.byte	0x03, 0x19
        /*00e2*/ 	.short	0x0044


	//----- nvinfo : EIATTR_PARAM_CBANK
	.align		4
        /*00e4*/ 	.byte	0x04, 0x0a
        /*00e6*/ 	.short	(.L_603 - .L_602)
	.align		4
.L_602:
        /*00e8*/ 	.word	index@(.nv.constant0.dx_fn)
        /*00ec*/ 	.short	0x0380
        /*00ee*/ 	.short	0x0044


	//----- nvinfo : EIATTR_SW_WAR
	.align		4
.L_603:
        /*00f0*/ 	.byte	0x04, 0x36
        /*00f2*/ 	.short	(.L_605 - .L_604)
.L_604:
        /*00f4*/ 	.word	0x00000008
.L_605:


//--------------------- .nv.info.meanDelta        --------------------------
	.section	.nv.info.meanDelta,"",@"SHT_CUDA_INFO"
	.sectionflags	@""
	.align	4


	//----- nvinfo : EIATTR_CUDA_API_VERSION
	.align		4
        /*0000*/ 	.byte	0x04, 0x37
        /*0002*/ 	.short	(.L_607 - .L_606)
.L_606:
        /*0004*/ 	.word	0x00000082


	//----- nvinfo : EIATTR_KPARAM_INFO
	.align		4
.L_607:
        /*0008*/ 	.byte	0x04, 0x17
        /*000a*/ 	.short	(.L_609 - .L_608)
.L_608:
        /*000c*/ 	.word	0x00000000
        /*0010*/ 	.short	0x0008
        /*0012*/ 	.short	0x0030
        /*0014*/ 	.byte	0x00, 0xf0, 0x11, 0x00


	//----- nvinfo : EIATTR_KPARAM_INFO
	.align		4
.L_609:
        /*0018*/ 	.byte	0x04, 0x17
        /*001a*/ 	.short	(.L_611 - .L_610)
.L_610:
        /*001c*/ 	.word	0x00000000
        /*0020*/ 	.short	0x0007
        /*0022*/ 	.short	0x002c
        /*0024*/ 	.byte	0x00, 0xf0, 0x11, 0x00


	//----- nvinfo : EIATTR_KPARAM_INFO
	.align		4
.L_611:
        /*0028*/ 	.byte	0x04, 0x17
        /*002a*/ 	.short	(.L_613 - .L_612)
.L_612:
        /*002c*/ 	.word	0x00000000
        /*0030*/ 	.short	0x0006
        /*0032*/ 	.short	0x0028
        /*0034*/ 	.byte	0x00, 0xf0, 0x11, 0x00


	//----- nvinfo : EIATTR_KPARAM_INFO
	.align		4
.L_613:
        /*0038*/ 	.byte	0x04, 0x17
        /*003a*/ 	.short	(.L_615 - .L_614)
.L_614:
        /*003c*/ 	.word	0x00000000
        /*0040*/ 	.short	0x0005
        /*0042*/ 	.short	0x0024
        /*0044*/ 	.byte	0x00, 0xf0, 0x11, 0x00


	//----- nvinfo : EIATTR_KPARAM_INFO
	.align		4
.L_615:
        /*0048*/ 	.byte	0x04, 0x17
        /*004a*/ 	.short	(.L_617 - .L_616)
.L_616:
        /*004c*/ 	.word	0x00000000
        /*0050*/ 	.short	0x0004
        /*0052*/ 	.short	0x0020
        /*0054*/ 	.byte	0x00, 0xf0, 0x11, 0x00


	//----- nvinfo : EIATTR_KPARAM_INFO
	.align		4
.L_617:
        /*0058*/ 	.byte	0x04, 0x17
        /*005a*/ 	.short	(.L_619 - .L_618)
.L_618:
        /*005c*/ 	.word	0x00000000
        /*0060*/ 	.short	0x0003
        /*0062*/ 	.short	0x0018
        /*0064*/ 	.byte	0x00, 0xf5, 0x21, 0x00


	//----- nvinfo : EIATTR_KPARAM_INFO
	.align		4
.L_619:
        /*0068*/ 	.byte	0x04, 0x17
        /*006a*/ 	.short	(.L_621 - .L_620)
.L_620:
        /*006c*/ 	.word	0x00000000
        /*0070*/ 	.short	0x0002
        /*0072*/ 	.short	0x0010
        /*0074*/ 	.byte	0x00, 0xf5, 0x21, 0x00


	//----- nvinfo : EIATTR_KPARAM_INFO
	.align		4
.L_621:
        /*0078*/ 	.byte	0x04, 0x17
        /*007a*/ 	.short	(.L_623 - .L_622)
.L_622:
        /*007c*/ 	.word	0x00000000
        /*0080*/ 	.short	0x0001
        /*0082*/ 	.short	0x0008
        /*0084*/ 	.byte	0x00, 0xf5, 0x21, 0x00


	//----- nvinfo : EIATTR_KPARAM_INFO
	.align		4
.L_623:
        /*0088*/ 	.byte	0x04, 0x17
        /*008a*/ 	.short	(.L_625 - .L_624)
.L_624:
        /*008c*/ 	.word	0x00000000
        /*0090*/ 	.short	0x0000
        /*0092*/ 	.short	0x0000
        /*0094*/ 	.byte	0x00, 0xf5, 0x21, 0x00


	//----- nvinfo : EIATTR_SPARSE_MMA_MASK
	.align		4
.L_625:
        /*0098*/ 	.byte	0x03, 0x50
        /*009a*/ 	.short	0x0000


	//----- nvinfo : EIATTR_MAXREG_COUNT
	.align		4
        /*009c*/ 	.byte	0x03, 0x1b
        /*009e*/ 	.short	0x00ff


	//----- nvinfo : EIATTR_MERCURY_ISA_VERSION
	.align		4
        /*00a0*/ 	.byte	0x03, 0x5f
        /*00a2*/ 	.short	0x0101


	//----- nvinfo : EIATTR_VRC_CTA_INIT_COUNT
	.align		4
        /*00a4*/ 	.byte	0x02, 0x4a
	.zero		1
	.zero		1


	//----- nvinfo : EIATTR_EXIT_INSTR_OFFSETS
	.align		4
        /*00a8*/ 	.byte	0x04, 0x1c
        /*00aa*/ 	.short	(.L_627 - .L_626)


	//   ....[0]....
.L_626:
        /*00ac*/ 	.word	0x00000070


	//   ....[1]....
        /*00b0*/ 	.word	0x00000170


	//   ....[2]....
        /*00b4*/ 	.word	0x00000240


	//   ....[3]....
        /*00b8*/ 	.word	0x00000310


	//   ....[4]....
        /*00bc*/ 	.word	0x00000ca0


	//----- nvinfo : EIATTR_CRS_STACK_SIZE
	.align		4
.L_627:
        /*00c0*/ 	.byte	0x04, 0x1e
        /*00c2*/ 	.short	(.L_629 - .L_628)
.L_628:
        /*00c4*/ 	.word	0x00000000


	//----- nvinfo : EIATTR_CBANK_PARAM_SIZE
	.align		4
.L_629:
        /*00c8*/ 	.byte	0x03, 0x19
        /*00ca*/ 	.short	0x0034


	//----- nvinfo : EIATTR_PARAM_CBANK
	.align		4
        /*00cc*/ 	.byte	0x04, 0x0a
        /*00ce*/ 	.short	(.L_631 - .L_630)
	.align		4
.L_630:
        /*00d0*/ 	.word	index@(.nv.constant0.meanDelta)
        /*00d4*/ 	.short	0x0380
        /*00d6*/ 	.short	0x0034


	//----- nvinfo : EIATTR_SW_WAR
	.align		4
.L_631:
        /*00d8*/ 	.byte	0x04, 0x36
        /*00da*/ 	.short	(.L_633 - .L_632)
.L_632:
        /*00dc*/ 	.word	0x00000008
.L_633:


//--------------------- .nv.info.computeDParams   --------------------------
	.section	.nv.info.computeDParams,"",@"SHT_CUDA_INFO"
	.sectionflags	@""
	.align	4


	//----- nvinfo : EIATTR_CUDA_API_VERSION
	.align		4
        /*0000*/ 	.byte	0x04, 0x37
        /*0002*/ 	.short	(.L_635 - .L_634)
.L_634:
        /*0004*/ 	.word	0x00000082


	//----- nvinfo : EIATTR_KPARAM_INFO
	.align		4
.L_635:
        /*0008*/ 	.byte	0x04, 0x17
        /*000a*/ 	.short	(.L_637 - .L_636)
.L_636:
        /*000c*/ 	.word	0x00000000
        /*0010*/ 	.short	0x0007
        /*0012*/ 	.short	0x002c
        /*0014*/ 	.byte	0x00, 0xf0, 0x11, 0x00


	//----- nvinfo : EIATTR_KPARAM_INFO
	.align		4
.L_637:
        /*0018*/ 	.byte	0x04, 0x17
        /*001a*/ 	.short	(.L_639 - .L_638)
.L_638:
        /*001c*/ 	.word	0x00000000
        /*0020*/ 	.short	0x0006
        /*0022*/ 	.short	0x0028
        /*0024*/ 	.byte	0x00, 0xf0, 0x11, 0x00


	//----- nvinfo : EIATTR_KPARAM_INFO
	.align		4
.L_639:
        /*0028*/ 	.byte	0x04, 0x17
        /*002a*/ 	.short	(.L_641 - .L_640)
.L_640:
        /*002c*/ 	.word	0x00000000
        /*0030*/ 	.short	0x0005
        /*0032*/ 	.short	0x0024
        /*0034*/ 	.byte	0x00, 0xf0, 0x11, 0x00


	//----- nvinfo : EIATTR_KPARAM_INFO
	.align		4
.L_641:
        /*0038*/ 	.byte	0x04, 0x17
        /*003a*/ 	.short	(.L_643 - .L_642)
.L_642:
        /*003c*/ 	.word	0x00000000
        /*0040*/ 	.short	0x0004
        /*0042*/ 	.short	0x0020
        /*0044*/ 	.byte	0x00, 0xf0, 0x11, 0x00


	//----- nvinfo : EIATTR_KPARAM_INFO
	.align		4
.L_643:
        /*0048*/ 	.byte	0x04, 0x17
        /*004a*/ 	.short	(.L_645 - .L_644)
.L_644:
        /*004c*/ 	.word	0x00000000
        /*0050*/ 	.short	0x0003
        /*0052*/ 	.short	0x0018
        /*0054*/ 	.byte	0x00, 0xf5, 0x21, 0x00


	//----- nvinfo : EIATTR_KPARAM_INFO
	.align		4
.L_645:
        /*0058*/ 	.byte	0x04, 0x17
        /*005a*/ 	.short	(.L_647 - .L_646)
.L_646:
        /*005c*/ 	.word	0x00000000
        /*0060*/ 	.short	0x0002
        /*0062*/ 	.short	0x0010
        /*0064*/ 	.byte	0x00, 0xf5, 0x21, 0x00


	//----- nvinfo : EIATTR_KPARAM_INFO
	.align		4
.L_647:
        /*0068*/ 	.byte	0x04, 0x17
        /*006a*/ 	.short	(.L_649 - .L_648)
.L_648:
        /*006c*/ 	.word	0x00000000
        /*0070*/ 	.short	0x0001
        /*0072*/ 	.short	0x0008
        /*0074*/ 	.byte	0x00, 0xf5, 0x21, 0x00


	//----- nvinfo : EIATTR_KPARAM_INFO
	.align		4
.L_649:
        /*0078*/ 	.byte	0x04, 0x17
        /*007a*/ 	.short	(.L_651 - .L_650)
.L_650:
        /*007c*/ 	.word	0x00000000
        /*0080*/ 	.short	0x0000
        /*0082*/ 	.short	0x0000
        /*0084*/ 	.byte	0x00, 0xf5, 0x21, 0x00


	//----- nvinfo : EIATTR_SPARSE_MMA_MASK
	.align		4
.L_651:
        /*0088*/ 	.byte	0x03, 0x50
        /*008a*/ 	.short	0x0000


	//----- nvinfo : EIATTR_MAXREG_COUNT
	.align		4
        /*008c*/ 	.byte	0x03, 0x1b
        /*008e*/ 	.short	0x00ff


	//----- nvinfo : EIATTR_MERCURY_ISA_VERSION
	.align		4
        /*0090*/ 	.byte	0x03, 0x5f
        /*0092*/ 	.short	0x0101


	//----- nvinfo : EIATTR_VRC_CTA_INIT_COUNT
	.align		4
        /*0094*/ 	.byte	0x02, 0x4a
	.zero		1
	.zero		1


	//----- nvinfo : EIATTR_EXIT_INSTR_OFFSETS
	.align		4
        /*0098*/ 	.byte	0x04, 0x1c
        /*009a*/ 	.short	(.L_653 - .L_652)


	//   ....[0]....
.L_652:
        /*009c*/ 	.word	0x00000070


	//   ....[1]....
        /*00a0*/ 	.word	0x00000170


	//   ....[2]....
        /*00a4*/ 	.word	0x00000240


	//   ....[3]....
        /*00a8*/ 	.word	0x00000310


	//   ....[4]....
        /*00ac*/ 	.word	0x00000fe0


	//----- nvinfo : EIATTR_CRS_STACK_SIZE
	.align		4
.L_653:
        /*00b0*/ 	.byte	0x04, 0x1e
        /*00b2*/ 	.short	(.L_655 - .L_654)
.L_654:
        /*00b4*/ 	.word	0x00000000


	//----- nvinfo : EIATTR_CBANK_PARAM_SIZE
	.align		4
.L_655:
        /*00b8*/ 	.byte	0x03, 0x19
        /*00ba*/ 	.short	0x0030


	//----- nvinfo : EIATTR_PARAM_CBANK
	.align		4
        /*00bc*/ 	.byte	0x04, 0x0a
        /*00be*/ 	.short	(.L_657 - .L_656)
	.align		4
.L_656:
        /*00c0*/ 	.word	index@(.nv.constant0.computeDParams)
        /*00c4*/ 	.short	0x0380
        /*00c6*/ 	.short	0x0030


	//----- nvinfo : EIATTR_SW_WAR
	.align		4
.L_657:
        /*00c8*/ 	.byte	0x04, 0x36
        /*00ca*/ 	.short	(.L_659 - .L_658)
.L_658:
        /*00cc*/ 	.word	0x00000008
.L_659:


//--------------------- .nv.info.computeDgama     --------------------------
	.section	.nv.info.computeDgama,"",@"SHT_CUDA_INFO"
	.sectionflags	@""
	.align	4


	//----- nvinfo : EIATTR_CUDA_API_VERSION
	.align		4
        /*0000*/ 	.byte	0x04, 0x37
        /*0002*/ 	.short	(.L_661 - .L_660)
.L_660:
        /*0004*/ 	.word	0x00000082


	//----- nvinfo : EIATTR_KPARAM_INFO
	.align		4
.L_661:
        /*0008*/ 	.byte	0x04, 0x17
        /*000a*/ 	.short	(.L_663 - .L_662)
.L_662:
        /*000c*/ 	.word	0x00000000
        /*0010*/ 	.short	0x0009
        /*0012*/ 	.short	0x003c
        /*0014*/ 	.byte	0x00, 0xf0, 0x11, 0x00


	//----- nvinfo : EIATTR_KPARAM_INFO
	.align		4
.L_663:
        /*0018*/ 	.byte	0x04, 0x17
        /*001a*/ 	.short	(.L_665 - .L_664)
.L_664:
        /*001c*/ 	.word	0x00000000
        /*0020*/ 	.short	0x0008
        /*0022*/ 	.short	0x0038
        /*0024*/ 	.byte	0x00, 0xf0, 0x11, 0x00


	//----- nvinfo : EIATTR_KPARAM_INFO
	.align		4
.L_665:
        /*0028*/ 	.byte	0x04, 0x17
        /*002a*/ 	.short	(.L_667 - .L_666)
.L_666:
        /*002c*/ 	.word	0x00000000
        /*0030*/ 	.short	0x0007
        /*0032*/ 	.short	0x0034
        /*0034*/ 	.byte	0x00, 0xf0, 0x11, 0x00


	//----- nvinfo : EIATTR_KPARAM_INFO
	.align		4
.L_667:
        /*0038*/ 	.byte	0x04, 0x17
        /*003a*/ 	.short	(.L_669 - .L_668)
.L_668:
        /*003c*/ 	.word	0x00000000
        /*0040*/ 	.short	0x0006
        /*0042*/ 	.short	0x0030
        /*0044*/ 	.byte	0x00, 0xf0, 0x11, 0x00


	//----- nvinfo : EIATTR_KPARAM_INFO
	.align		4
.L_669:
        /*0048*/ 	.byte	0x04, 0x17
        /*004a*/ 	.short	(.L_671 - .L_670)
.L_670:
        /*004c*/ 	.word	0x00000000
        /*0050*/ 	.short	0x0005
        /*0052*/ 	.short	0x0028
        /*0054*/ 	.byte	0x00, 0xf5, 0x21, 0x00


	//----- nvinfo : EIATTR_KPARAM_INFO
	.align		4
.L_671:
        /*0058*/ 	.byte	0x04, 0x17
        /*005a*/ 	.short	(.L_673 - .L_672)
.L_672:
        /*005c*/ 	.word	0x00000000
        /*0060*/ 	.short	0x0004
        /*0062*/ 	.short	0x0020
        /*0064*/ 	.byte	0x00, 0xf5, 0x21, 0x00


	//----- nvinfo : EIATTR_KPARAM_INFO
	.align		4
.L_673:
        /*0068*/ 	.byte	0x04, 0x17
        /*006a*/ 	.short	(.L_675 - .L_674)
.L_674:
        /*006c*/ 	.word	0x00000000
        /*0070*/ 	.short	0x0003
        /*0072*/ 	.short	0x0018
        /*0074*/ 	.byte	0x00, 0xf5, 0x21, 0x00


	//----- nvinfo : EIATTR_KPARAM_INFO
	.align		4
.L_675:
        /*0078*/ 	.byte	0x04, 0x17
        /*007a*/ 	.short	(.L_677 - .L_676)
.L_676:
        /*007c*/ 	.word	0x00000000
        /*0080*/ 	.short	0x0002
        /*0082*/ 	.short	0x0010
        /*0084*/ 	.byte	0x00, 0xf5, 0x21, 0x00


	//----- nvinfo : EIATTR_KPARAM_INFO
	.align		4
.L_677:
        /*0088*/ 	.byte	0x04, 0x17
        /*008a*/ 	.short	(.L_679 - .L_678)
.L_678:
        /*008c*/ 	.word	0x00000000
        /*0090*/ 	.short	0x0001
        /*0092*/ 	.short	0x0008
        /*0094*/ 	.byte	0x00, 0xf5, 0x21, 0x00


	//----- nvinfo : EIATTR_KPARAM_INFO
	.align		4
.L_679:
        /*0098*/ 	.byte	0x04, 0x17
        /*009a*/ 	.short	(.L_681 - .L_680)
.L_680:
        /*009c*/ 	.word	0x00000000
        /*00a0*/ 	.short	0x0000
        /*00a2*/ 	.short	0x0000
        /*00a4*/ 	.byte	0x00, 0xf5, 0x21, 0x00


	//----- nvinfo : EIATTR_SPARSE_MMA_MASK
	.align		4
.L_681:
        /*00a8*/ 	.byte	0x03, 0x50
        /*00aa*/ 	.short	0x0000


	//----- nvinfo : EIATTR_MAXREG_COUNT
	.align		4
        /*00ac*/ 	.byte	0x03, 0x1b
        /*00ae*/ 	.short	0x00ff


	//----- nvinfo : EIATTR_MERCURY_ISA_VERSION
	.align		4
        /*00b0*/ 	.byte	0x03, 0x5f
        /*00b2*/ 	.short	0x0101


	//----- nvinfo : EIATTR_VRC_CTA_INIT_COUNT
	.align		4
        /*00b4*/ 	.byte	0x02, 0x4a
	.zero		1
	.zero		1


	//----- nvinfo : EIATTR_EXIT_INSTR_OFFSETS
	.align		4
        /*00b8*/ 	.byte	0x04, 0x1c
        /*00ba*/ 	.short	(.L_683 - .L_682)


	//   ....[0]....
.L_682:
        /*00bc*/ 	.word	0x00000070


	//   ....[1]....
        /*00c0*/ 	.word	0x00000170


	//   ....[2]....
        /*00c4*/ 	.word	0x00000240


	//   ....[3]....
        /*00c8*/ 	.word	0x00000310


	//   ....[4]....
        /*00cc*/ 	.word	0x00000eb0


	//----- nvinfo : EIATTR_CRS_STACK_SIZE
	.align		4
.L_683:
        /*00d0*/ 	.byte	0x04, 0x1e
        /*00d2*/ 	.short	(.L_685 - .L_684)
.L_684:
        /*00d4*/ 	.word	0x00000000


	//----- nvinfo : EIATTR_CBANK_PARAM_SIZE
	.align		4
.L_685:
        /*00d8*/ 	.byte	0x03, 0x19
        /*00da*/ 	.short	0x0040


	//----- nvinfo : EIATTR_PARAM_CBANK
	.align		4
        /*00dc*/ 	.byte	0x04, 0x0a
        /*00de*/ 	.short	(.L_687 - .L_686)
	.align		4
.L_686:
        /*00e0*/ 	.word	index@(.nv.constant0.computeDgama)
        /*00e4*/ 	.short	0x0380
        /*00e6*/ 	.short	0x0040


	//----- nvinfo : EIATTR_SW_WAR
	.align		4
.L_687:
        /*00e8*/ 	.byte	0x04, 0x36
        /*00ea*/ 	.short	(.L_689 - .L_688)
.L_688:
        /*00ec*/ 	.word	0x00000008
.L_689:


//--------------------- .nv.info.computeDiff      --------------------------
	.section	.nv.info.computeDiff,"",@"SHT_CUDA_INFO"
	.sectionflags	@""
	.align	4


	//----- nvinfo : EIATTR_CUDA_API_VERSION
	.align		4
        /*0000*/ 	.byte	0x04, 0x37
        /*0002*/ 	.short	(.L_691 - .L_690)
.L_690:
        /*0004*/ 	.word	0x00000082


	//----- nvinfo : EIATTR_KPARAM_INFO
	.align		4
.L_691:
        /*0008*/ 	.byte	0x04, 0x17
        /*000a*/ 	.short	(.L_693 - .L_692)
.L_692:
        /*000c*/ 	.word	0x00000000
        /*0010*/ 	.short	0x000a
        /*0012*/ 	.short	0x0040
        /*0014*/ 	.byte	0x00, 0xf0, 0x11, 0x00


	//----- nvinfo : EIATTR_KPARAM_INFO
	.align		4
.L_693:
        /*0018*/ 	.byte	0x04, 0x17
        /*001a*/ 	.short	(.L_695 - .L_694)
.L_694:
        /*001c*/ 	.word	0x00000000
        /*0020*/ 	.short	0x0009
        /*0022*/ 	.short	0x003c
        /*0024*/ 	.byte	0x00, 0xf0, 0x11, 0x00


	//----- nvinfo : EIATTR_KPARAM_INFO
	.align		4
.L_695:
        /*0028*/ 	.byte	0x04, 0x17
        /*002a*/ 	.short	(.L_697 - .L_696)
.L_696:
        /*002c*/ 	.word	0x00000000
        /*0030*/ 	.short	0x0008
        /*0032*/ 	.short	0x0038
        /*0034*/ 	.byte	0x00, 0xf0, 0x11, 0x00


	//----- nvinfo : EIATTR_KPARAM_INFO
	.align		4
.L_697:
        /*0038*/ 	.byte	0x04, 0x17
        /*003a*/ 	.short	(.L_699 - .L_698)
.L_698:
        /*003c*/ 	.word	0x00000000
        /*0040*/ 	.short	0x0007
        /*0042*/ 	.short	0x0034
        /*0044*/ 	.byte	0x00, 0xf0, 0x11, 0x00


	//----- nvinfo : EIATTR_KPARAM_INFO
	.align		4
.L_699:
        /*0048*/ 	.byte	0x04, 0x17
        /*004a*/ 	.short	(.L_701 - .L_700)
.L_700:
        /*004c*/ 	.word	0x00000000
        /*0050*/ 	.short	0x0006
        /*0052*/ 	.short	0x0030
        /*0054*/ 	.byte	0x00, 0xf0, 0x11, 0x00


	//----- nvinfo : EIATTR_KPARAM_INFO
	.align		4
.L_701:
        /*0058*/ 	.byte	0x04, 0x17
        /*005a*/ 	.short	(.L_703 - .L_702)
.L_702:
        /*005c*/ 	.word	0x00000000
        /*0060*/ 	.short	0x0005
        /*0062*/ 	.short	0x0028
        /*0064*/ 	.byte	0x00, 0xf5, 0x21, 0x00


	//----- nvinfo : EIATTR_KPARAM_INFO
	.align		4
.L_703:
        /*0068*/ 	.byte	0x04, 0x17
        /*006a*/ 	.short	(.L_705 - .L_704)
.L_704:
        /*006c*/ 	.word	0x00000000
        /*0070*/ 	.short	0x0004
        /*0072*/ 	.short	0x0020
        /*0074*/ 	.byte	0x00, 0xf5, 0x21, 0x00


	//----- nvinfo : EIATTR_KPARAM_INFO
	.align		4
.L_705:
        /*0078*/ 	.byte	0x04, 0x17
        /*007a*/ 	.short	(.L_707 - .L_706)
.L_706:
        /*007c*/ 	.word	0x00000000
        /*0080*/ 	.short	0x0003
        /*0082*/ 	.short	0x0018
        /*0084*/ 	.byte	0x00, 0xf5, 0x21, 0x00


	//----- nvinfo : EIATTR_KPARAM_INFO
	.align		4
.L_707:
        /*0088*/ 	.byte	0x04, 0x17
        /*008a*/ 	.short	(.L_709 - .L_708)
.L_708:
        /*008c*/ 	.word	0x00000000
        /*0090*/ 	.short	0x0002
        /*0092*/ 	.short	0x0010
        /*0094*/ 	.byte	0x00, 0xf5, 0x21, 0x00


	//----- nvinfo : EIATTR_KPARAM_INFO
	.align		4
.L_709:
        /*0098*/ 	.byte	0x04, 0x17
        /*009a*/ 	.short	(.L_711 - .L_710)
.L_710:
        /*009c*/ 	.word	0x00000000
        /*00a0*/ 	.short	0x0001
        /*00a2*/ 	.short	0x0008
        /*00a4*/ 	.byte	0x00, 0xf5, 0x21, 0x00


	//----- nvinfo : EIATTR_KPARAM_INFO
	.align		4
.L_711:
        /*00a8*/ 	.byte	0x04, 0x17
        /*00aa*/ 	.short	(.L_713 - .L_712)
.L_712:
        /*00ac*/ 	.word	0x00000000
        /*00b0*/ 	.short	0x0000
        /*00b2*/ 	.short	0x0000
        /*00b4*/ 	.byte	0x00, 0xf5, 0x21, 0x00


	//----- nvinfo : EIATTR_SPARSE_MMA_MASK
	.align		4
.L_713:
        /*00b8*/ 	.byte	0x03, 0x50
        /*00ba*/ 	.short	0x0000


	//----- nvinfo : EIATTR_MAXREG_COUNT
	.align		4
        /*00bc*/ 	.byte	0x03, 0x1b
        /*00be*/ 	.short	0x00ff


	//----- nvinfo : EIATTR_MERCURY_ISA_VERSION
	.align		4
        /*00c0*/ 	.byte	0x03, 0x5f
        /*00c2*/ 	.short	0x0101


	//----- nvinfo : EIATTR_VRC_CTA_INIT_COUNT
	.align		4
        /*00c4*/ 	.byte	0x02, 0x4a
	.zero		1
	.zero		1


	//----- nvinfo : EIATTR_EXIT_INSTR_OFFSETS
	.align		4
        /*00c8*/ 	.byte	0x04, 0x1c
        /*00ca*/ 	.short	(.L_715 - .L_714)


	//   ....[0]....
.L_714:
        /*00cc*/ 	.word	0x00000080


	//   ....[1]....
        /*00d0*/ 	.word	0x000000e0


	//   ....[2]....
        /*00d4*/ 	.word	0x00001cc0


	//----- nvinfo : EIATTR_CRS_STACK_SIZE
	.align		4
.L_715:
        /*00d8*/ 	.byte	0x04, 0x1e
        /*00da*/ 	.short	(.L_717 - .L_716)
.L_716:
        /*00dc*/ 	.word	0x00000000


	//----- nvinfo : EIATTR_CBANK_PARAM_SIZE
	.align		4
.L_717:
        /*00e0*/ 	.byte	0x03, 0x19
        /*00e2*/ 	.short	0x0044


	//----- nvinfo : EIATTR_PARAM_CBANK
	.align		4
        /*00e4*/ 	.byte	0x04, 0x0a
        /*00e6*/ 	.short	(.L_719 - .L_718)
	.align		4
.L_718:
        /*00e8*/ 	.word	index@(.nv.constant0.computeDiff)
        /*00ec*/ 	.short	0x0380
        /*00ee*/ 	.short	0x0044


	//----- nvinfo : EIATTR_SW_WAR
	.align		4
.L_719:
        /*00f0*/ 	.byte	0x04, 0x36
        /*00f2*/ 	.short	(.L_721 - .L_720)
.L_720:
        /*00f4*/ 	.word	0x00000008
.L_721:


//--------------------- .nv.info.meanDzSum        --------------------------
	.section	.nv.info.meanDzSum,"",@"SHT_CUDA_INFO"
	.sectionflags	@""
	.align	4


	//----- nvinfo : EIATTR_CUDA_API_VERSION
	.align		4
        /*0000*/ 	.byte	0x04, 0x37
        /*0002*/ 	.short	(.L_723 - .L_722)
.L_722:
        /*0004*/ 	.word	0x00000082


	//----- nvinfo : EIATTR_KPARAM_INFO
	.align		4
.L_723:
        /*0008*/ 	.byte	0x04, 0x17
        /*000a*/ 	.short	(.L_725 - .L_724)
.L_724:
        /*000c*/ 	.word	0x00000000
        /*0010*/ 	.short	0x000c
        /*0012*/ 	.short	0x004c
        /*0014*/ 	.byte	0x00, 0xf0, 0x11, 0x00


	//----- nvinfo : EIATTR_KPARAM_INFO
	.align		4
.L_725:
        /*0018*/ 	.byte	0x04, 0x17
        /*001a*/ 	.short	(.L_727 - .L_726)
.L_726:
        /*001c*/ 	.word	0x00000000
        /*0020*/ 	.short	0x000b
        /*0022*/ 	.short	0x0048
        /*0024*/ 	.byte	0x00, 0xf0, 0x11, 0x00


	//----- nvinfo : EIATTR_KPARAM_INFO
	.align		4
.L_727:
        /*0028*/ 	.byte	0x04, 0x17
        /*002a*/ 	.short	(.L_729 - .L_728)
.L_728:
        /*002c*/ 	.word	0x00000000
        /*0030*/ 	.short	0x000a
        /*0032*/ 	.short	0x0044
        /*0034*/ 	.byte	0x00, 0xf0, 0x11, 0x00


	//----- nvinfo : EIATTR_KPARAM_INFO
	.align		4
.L_729:
        /*0038*/ 	.byte	0x04, 0x17
        /*003a*/ 	.short	(.L_731 - .L_730)
.L_730:
        /*003c*/ 	.word	0x00000000
        /*0040*/ 	.short	0x0009
        /*0042*/ 	.short	0x0040
        /*0044*/ 	.byte	0x00, 0xf0, 0x11, 0x00


	//----- nvinfo : EIATTR_KPARAM_INFO
	.align		4
.L_731:
        /*0048*/ 	.byte	0x04, 0x17
        /*004a*/ 	.short	(.L_733 - .L_732)
.L_732:
        /*004c*/ 	.word	0x00000000
        /*0050*/ 	.short	0x0008
        /*0052*/ 	.short	0x003c
        /*0054*/ 	.byte	0x00, 0xf0, 0x11, 0x00


	//----- nvinfo : EIATTR_KPARAM_INFO
	.align		4
.L_733:
        /*0058*/ 	.byte	0x04, 0x17
        /*005a*/ 	.short	(.L_735 - .L_734)
.L_734:
        /*005c*/ 	.word	0x00000000
        /*0060*/ 	.short	0x0007
        /*0062*/ 	.short	0x0038
        /*0064*/ 	.byte	0x00, 0xf0, 0x11, 0x00


	//----- nvinfo : EIATTR_KPARAM_INFO
	.align		4
.L_735:
        /*0068*/ 	.byte	0x04, 0x17
        /*006a*/ 	.short	(.L_737 - .L_736)
.L_736:
        /*006c*/ 	.word	0x00000000
        /*0070*/ 	.short	0x0006
        /*0072*/ 	.short	0x0030
        /*0074*/ 	.byte	0x00, 0xf5, 0x21, 0x00


	//----- nvinfo : EIATTR_KPARAM_INFO
	.align		4
.L_737:
        /*0078*/ 	.byte	0x04, 0x17
        /*007a*/ 	.short	(.L_739 - .L_738)
.L_738:
        /*007c*/ 	.word	0x00000000
        /*0080*/ 	.short	0x0005
        /*0082*/ 	.short	0x0028
        /*0084*/ 	.byte	0x00, 0xf5, 0x21, 0x00


	//----- nvinfo : EIATTR_KPARAM_INFO
	.align		4
.L_739:
        /*0088*/ 	.byte	0x04, 0x17
        /*008a*/ 	.short	(.L_741 - .L_740)
.L_740:
        /*008c*/ 	.word	0x00000000
        /*0090*/ 	.short	0x0004
        /*0092*/ 	.short	0x0020
        /*0094*/ 	.byte	0x00, 0xf5, 0x21, 0x00


	//----- nvinfo : EIATTR_KPARAM_INFO
	.align		4
.L_741:
        /*0098*/ 	.byte	0x04, 0x17
        /*009a*/ 	.short	(.L_743 - .L_742)
.L_742:
        /*009c*/ 	.word	0x00000000
        /*00a0*/ 	.short	0x0003
        /*00a2*/ 	.short	0x0018
        /*00a4*/ 	.byte	0x00, 0xf5, 0x21, 0x00


	//----- nvinfo : EIATTR_KPARAM_INFO
	.align		4
.L_743:
        /*00a8*/ 	.byte	0x04, 0x17
        /*00aa*/ 	.short	(.L_745 - .L_744)
.L_744:
        /*00ac*/ 	.word	0x00000000
        /*00b0*/ 	.short	0x0002
        /*00b2*/ 	.short	0x0010
        /*00b4*/ 	.byte	0x00, 0xf5, 0x21, 0x00


	//----- nvinfo : EIATTR_KPARAM_INFO
	.align		4
.L_745:
        /*00b8*/ 	.byte	0x04, 0x17
        /*00ba*/ 	.short	(.L_747 - .L_746)
.L_746:
        /*00bc*/ 	.word	0x00000000
        /*00c0*/ 	.short	0x0001
        /*00c2*/ 	.short	0x0008
        /*00c4*/ 	.byte	0x00, 0xf5, 0x21, 0x00


	//----- nvinfo : EIATTR_KPARAM_INFO
	.align		4
.L_747:
        /*00c8*/ 	.byte	0x04, 0x17
        /*00ca*/ 	.short	(.L_749 - .L_748)
.L_748:
        /*00cc*/ 	.word	0x00000000
        /*00d0*/ 	.short	0x0000
        /*00d2*/ 	.short	0x0000
        /*00d4*/ 	.byte	0x00, 0xf5, 0x21, 0x00


	//----- nvinfo : EIATTR_SPARSE_MMA_MASK
	.align		4
.L_749:
        /*00d8*/ 	.byte	0x03, 0x50
        /*00da*/ 	.short	0x0000


	//----- nvinfo : EIATTR_MAXREG_COUNT
	.align		4
        /*00dc*/ 	.byte	0x03, 0x1b
        /*00de*/ 	.short	0x00ff


	//----- nvinfo : EIATTR_MERCURY_ISA_VERSION
	.align		4
        /*00e0*/ 	.byte	0x03, 0x5f
        /*00e2*/ 	.short	0x0101


	//----- nvinfo : EIATTR_VRC_CTA_INIT_COUNT
	.align		4
        /*00e4*/ 	.byte	0x02, 0x4a
	.zero		1
	.zero		1


	//----- nvinfo : EIATTR_EXIT_INSTR_OFFSETS
	.align		4
        /*00e8*/ 	.byte	0x04, 0x1c
        /*00ea*/ 	.short	(.L_751 - .L_750)


	//   ....[0]....
.L_750:
        /*00ec*/ 	.word	0x00000070


	//   ....[1]....
        /*00f0*/ 	.word	0x00000690


	//   ....[2]....
        /*00f4*/ 	.word	0x00000cb0


	//   ....[3]....
        /*00f8*/ 	.word	0x000012d0


	//   ....[4]....
        /*00fc*/ 	.word	0x000031e0


	//----- nvinfo : EIATTR_CRS_STACK_SIZE
	.align		4
.L_751:
        /*0100*/ 	.byte	0x04, 0x1e
        /*0102*/ 	.short	(.L_753 - .L_752)
.L_752:
        /*0104*/ 	.word	0x00000000


	//----- nvinfo : EIATTR_CBANK_PARAM_SIZE
	.align		4
.L_753:
        /*0108*/ 	.byte	0x03, 0x19
        /*010a*/ 	.short	0x0050


	//----- nvinfo : EIATTR_PARAM_CBANK
	.align		4
        /*010c*/ 	.byte	0x04, 0x0a
        /*010e*/ 	.short	(.L_755 - .L_754)
	.align		4
.L_754:
        /*0110*/ 	.word	index@(.nv.constant0.meanDzSum)
        /*0114*/ 	.short	0x0380
        /*0116*/ 	.short	0x0050


	//----- nvinfo : EIATTR_SW_WAR
	.align		4
.L_755:
        /*0118*/ 	.byte	0x04, 0x36
        /*011a*/ 	.short	(.L_757 - .L_756)
.L_756:
        /*011c*/ 	.word	0x00000008
.L_757:


//--------------------- .nv.info.computeDelta     --------------------------
	.section	.nv.info.computeDelta,"",@"SHT_CUDA_INFO"
	.sectionflags	@""
	.align	4


	//----- nvinfo : EIATTR_CUDA_API_VERSION
	.align		4
        /*0000*/ 	.byte	0x04, 0x37
        /*0002*/ 	.short	(.L_759 - .L_758)
.L_758:
        /*0004*/ 	.word	0x00000082


	//----- nvinfo : EIATTR_KPARAM_INFO
	.align		4
.L_759:
        /*0008*/ 	.byte	0x04, 0x17
        /*000a*/ 	.short	(.L_761 - .L_760)
.L_760:
        /*000c*/ 	.word	0x00000000
        /*0010*/ 	.short	0x0009
        /*0012*/ 	.short	0x003c
        /*0014*/ 	.byte	0x00, 0xf0, 0x11, 0x00


	//----- nvinfo : EIATTR_KPARAM_INFO
	.align		4
.L_761:
        /*0018*/ 	.byte	0x04, 0x17
        /*001a*/ 	.short	(.L_763 - .L_762)
.L_762:
        /*001c*/ 	.word	0x00000000
        /*0020*/ 	.short	0x0008
        /*0022*/ 	.short	0x0038
        /*0024*/ 	.byte	0x00, 0xf0, 0x11, 0x00


	//----- nvinfo : EIATTR_KPARAM_INFO
	.align		4
.L_763:
        /*0028*/ 	.byte	0x04, 0x17
        /*002a*/ 	.short	(.L_765 - .L_764)
.L_764:
        /*002c*/ 	.word	0x00000000
        /*0030*/ 	.short	0x0007
        /*0032*/ 	.short	0x0034
        /*0034*/ 	.byte	0x00, 0xf0, 0x11, 0x00


	//----- nvinfo : EIATTR_KPARAM_INFO
	.align		4
.L_765:
        /*0038*/ 	.byte	0x04, 0x17
        /*003a*/ 	.short	(.L_767 - .L_766)
.L_766:
        /*003c*/ 	.word	0x00000000
        /*0040*/ 	.short	0x0006
        /*0042*/ 	.short	0x0030
        /*0044*/ 	.byte	0x00, 0xf0, 0x11, 0x00


	//----- nvinfo : EIATTR_KPARAM_INFO
	.align		4
.L_767:
        /*0048*/ 	.byte	0x04, 0x17
        /*004a*/ 	.short	(.L_769 - .L_768)
.L_768:
        /*004c*/ 	.word	0x00000000
        /*0050*/ 	.short	0x0005
        /*0052*/ 	.short	0x0028
        /*0054*/ 	.byte	0x00, 0xf5, 0x21, 0x00


	//----- nvinfo : EIATTR_KPARAM_INFO
	.align		4
.L_769:
        /*0058*/ 	.byte	0x04, 0x17
        /*005a*/ 	.short	(.L_771 - .L_770)
.L_770:
        /*005c*/ 	.word	0x00000000
        /*0060*/ 	.short	0x0004
        /*0062*/ 	.short	0x0020
        /*0064*/ 	.byte	0x00, 0xf5, 0x21, 0x00


	//----- nvinfo : EIATTR_KPARAM_INFO
	.align		4
.L_771:
        /*0068*/ 	.byte	0x04, 0x17
        /*006a*/ 	.short	(.L_773 - .L_772)
.L_772:
        /*006c*/ 	.word	0x00000000
        /*0070*/ 	.short	0x0003
        /*0072*/ 	.short	0x0018
        /*0074*/ 	.byte	0x00, 0xf5, 0x21, 0x00


	//----- nvinfo : EIATTR_KPARAM_INFO
	.align		4
.L_773:
        /*0078*/ 	.byte	0x04, 0x17
        /*007a*/ 	.short	(.L_775 - .L_774)
.L_774:
        /*007c*/ 	.word	0x00000000
        /*0080*/ 	.short	0x0002
        /*0082*/ 	.short	0x0010
        /*0084*/ 	.byte	0x00, 0xf5, 0x21, 0x00


	//----- nvinfo : EIATTR_KPARAM_INFO
	.align		4
.L_775:
        /*0088*/ 	.byte	0x04, 0x17
        /*008a*/ 	.short	(.L_777 - .L_776)
.L_776:
        /*008c*/ 	.word	0x00000000
        /*0090*/ 	.short	0x0001
        /*0092*/ 	.short	0x0008
        /*0094*/ 	.byte	0x00, 0xf5, 0x21, 0x00


	//----- nvinfo : EIATTR_KPARAM_INFO
	.align		4
.L_777:
        /*0098*/ 	.byte	0x04, 0x17
        /*009a*/ 	.short	(.L_779 - .L_778)
.L_778:
        /*009c*/ 	.word	0x00000000
        /*00a0*/ 	.short	0x0000
        /*00a2*/ 	.short	0x0000
        /*00a4*/ 	.byte	0x00, 0xf5, 0x21, 0x00


	//----- nvinfo : EIATTR_SPARSE_MMA_MASK
	.align		4
.L_779:
        /*00a8*/ 	.byte	0x03, 0x50
        /*00aa*/ 	.short	0x0000


	//----- nvinfo : EIATTR_MAXREG_COUNT
	.align		4
        /*00ac*/ 	.byte	0x03, 0x1b
        /*00ae*/ 	.short	0x00ff


	//----- nvinfo : EIATTR_MERCURY_ISA_VERSION
	.align		4
        /*00b0*/ 	.byte	0x03, 0x5f
        /*00b2*/ 	.short	0x0101


	//----- nvinfo : EIATTR_VRC_CTA_INIT_COUNT
	.align		4
        /*00b4*/ 	.byte	0x02, 0x4a
	.zero		1
	.zero		1


	//----- nvinfo : EIATTR_EXIT_INSTR_OFFSETS
	.align		4
        /*00b8*/ 	.byte	0x04, 0x1c
        /*00ba*/ 	.short	(.L_781 - .L_780)


	//   ....[0]....
.L_780:
        /*00bc*/ 	.word	0x00000070


	//   ....[1]....
        /*00c0*/ 	.word	0x00000170


	//   ....[2]....
        /*00c4*/ 	.word	0x00000240


	//   ....[3]....
        /*00c8*/ 	.word	0x00000310


	//   ....[4]....
        /*00cc*/ 	.word	0x00000ea0


	//----- nvinfo : EIATTR_CRS_STACK_SIZE
	.align		4
.L_781:
        /*00d0*/ 	.byte	0x04, 0x1e
        /*00d2*/ 	.short	(.L_783 - .L_782)
.L_782:
        /*00d4*/ 	.word	0x00000000


	//----- nvinfo : EIATTR_CBANK_PARAM_SIZE
	.align		4
.L_783:
        /*00d8*/ 	.byte	0x03, 0x19
        /*00da*/ 	.short	0x0040


	//----- nvinfo : EIATTR_PARAM_CBANK
	.align		4
        /*00dc*/ 	.byte	0x04, 0x0a
        /*00de*/ 	.short	(.L_785 - .L_784)
	.align		4
.L_784:
        /*00e0*/ 	.word	index@(.nv.constant0.computeDelta)
        /*00e4*/ 	.short	0x0380
        /*00e6*/ 	.short	0x0040


	//----- nvinfo : EIATTR_SW_WAR
	.align		4
.L_785:
        /*00e8*/ 	.byte	0x04, 0x36
        /*00ea*/ 	.short	(.L_787 - .L_786)
.L_786:
        /*00ec*/ 	.word	0x00000008
.L_787:


//--------------------- .nv.info.culOutput_full   --------------------------
	.section	.nv.info.culOutput_full,"",@"SHT_CUDA_INFO"
	.sectionflags	@""
	.align	4


	//----- nvinfo : EIATTR_CUDA_API_VERSION
	.align		4
        /*0000*/ 	.byte	0x04, 0x37
        /*0002*/ 	.short	(.L_789 - .L_788)
.L_788:
        /*0004*/ 	.word	0x00000082


	//----- nvinfo : EIATTR_KPARAM_INFO
	.align		4
.L_789:
        /*0008*/ 	.byte	0x04, 0x17
        /*000a*/ 	.short	(.L_791 - .L_790)
.L_790:
        /*000c*/ 	.word	0x00000000
        /*0010*/ 	.short	0x000a
        /*0012*/ 	.short	0x0044
        /*0014*/ 	.byte	0x00, 0xf0, 0x11, 0x00


	//----- nvinfo : EIATTR_KPARAM_INFO
	.align		4
.L_791:
        /*0018*/ 	.byte	0x04, 0x17
        /*001a*/ 	.short	(.L_793 - .L_792)
.L_792:
        /*001c*/ 	.word	0x00000000
        /*0020*/ 	.short	0x0009
        /*0022*/ 	.short	0x0040
        /*0024*/ 	.byte	0x00, 0xf0, 0x11, 0x00


	//----- nvinfo : EIATTR_KPARAM_INFO
	.align		4
.L_793:
        /*0028*/ 	.byte	0x04, 0x17
        /*002a*/ 	.short	(.L_795 - .L_794)
.L_794:
        /*002c*/ 	.word	0x00000000
        /*0030*/ 	.short	0x0008
        /*0032*/ 	.short	0x003c
        /*0034*/ 	.byte	0x00, 0xf0, 0x11, 0x00


	//----- nvinfo : EIATTR_KPARAM_INFO
	.align		4
.L_795:
        /*0038*/ 	.byte	0x04, 0x17
        /*003a*/ 	.short	(.L_797 - .L_796)
.L_796:
        /*003c*/ 	.word	0x00000000
        /*0040*/ 	.short	0x0007
        /*0042*/ 	.short	0x0038
        /*0044*/ 	.byte	0x00, 0xf0, 0x11, 0x00


	//----- nvinfo : EIATTR_KPARAM_INFO
	.align		4
.L_797:
        /*0048*/ 	.byte	0x04, 0x17
        /*004a*/ 	.short	(.L_799 - .L_798)
.L_798:
        /*004c*/ 	.word	0x00000000
        /*0050*/ 	.short	0x0006
        /*0052*/ 	.short	0x0030
        /*0054*/ 	.byte	0x00, 0xf5, 0x21, 0x00


	//----- nvinfo : EIATTR_KPARAM_INFO
	.align		4
.L_799:
        /*0058*/ 	.byte	0x04, 0x17
        /*005a*/ 	.short	(.L_801 - .L_800)
.L_800:
        /*005c*/ 	.word	0x00000000
        /*0060*/ 	.short	0x0005
        /*0062*/ 	.short	0x0028
        /*0064*/ 	.byte	0x00, 0xf5, 0x21, 0x00


	//----- nvinfo : EIATTR_KPARAM_INFO
	.align		4
.L_801:
        /*0068*/ 	.byte	0x04, 0x17
        /*006a*/ 	.short	(.L_803 - .L_802)
.L_802:
        /*006c*/ 	.word	0x00000000
        /*0070*/ 	.short	0x0004
        /*0072*/ 	.short	0x0020
        /*0074*/ 	.byte	0x00, 0xf5, 0x21, 0x00


	//----- nvinfo : EIATTR_KPARAM_INFO
	.align		4
.L_803:
        /*0078*/ 	.byte	0x04, 0x17
        /*007a*/ 	.short	(.L_805 - .L_804)
.L_804:
        /*007c*/ 	.word	0x00000000
        /*0080*/ 	.short	0x0003
        /*0082*/ 	.short	0x0018
        /*0084*/ 	.byte	0x00, 0xf5, 0x21, 0x00


	//----- nvinfo : EIATTR_KPARAM_INFO
	.align		4
.L_805:
        /*0088*/ 	.byte	0x04, 0x17
        /*008a*/ 	.short	(.L_807 - .L_806)
.L_806:
        /*008c*/ 	.word	0x00000000
        /*0090*/ 	.short	0x0002
        /*0092*/ 	.short	0x0010
        /*0094*/ 	.byte	0x00, 0xf5, 0x21, 0x00


	//----- nvinfo : EIATTR_KPARAM_INFO
	.align		4
.L_807:
        /*0098*/ 	.byte	0x04, 0x17
        /*009a*/ 	.short	(.L_809 - .L_808)
.L_808:
        /*009c*/ 	.word	0x00000000
        /*00a0*/ 	.short	0x0001
        /*00a2*/ 	.short	0x0008
        /*00a4*/ 	.byte	0x00, 0xf5, 0x21, 0x00


	//----- nvinfo : EIATTR_KPARAM_INFO
	.align		4
.L_809:
        /*00a8*/ 	.byte	0x04, 0x17
        /*00aa*/ 	.short	(.L_811 - .L_810)
.L_810:
        /*00ac*/ 	.word	0x00000000
        /*00b0*/ 	.short	0x0000
        /*00b2*/ 	.short	0x0000
        /*00b4*/ 	.byte	0x00, 0xf5, 0x21, 0x00


	//----- nvinfo : EIATTR_SPARSE_MMA_MASK
	.align		4
.L_811:
        /*00b8*/ 	.byte	0x03, 0x50
        /*00ba*/ 	.short	0x0000


	//----- nvinfo : EIATTR_MAXREG_COUNT
	.align		4
        /*00bc*/ 	.byte	0x03, 0x1b
        /*00be*/ 	.short	0x00ff


	//----- nvinfo : EIATTR_MERCURY_ISA_VERSION
	.align		4
        /*00c0*/ 	.byte	0x03, 0x5f
        /*00c2*/ 	.short	0x0101


	//----- nvinfo : EIATTR_VRC_CTA_INIT_COUNT
	.align		4
        /*00c4*/ 	.byte	0x02, 0x4a
	.zero		1
	.zero		1


	//----- nvinfo : EIATTR_EXIT_INSTR_OFFSETS
	.align		4
        /*00c8*/ 	.byte	0x04, 0x1c
        /*00ca*/ 	.short	(.L_813 - .L_812)


	//   ....[0]....
.L_812:
        /*00cc*/ 	.word	0x00000070


	//   ....[1]....
        /*00d0*/ 	.word	0x000000a0


	//   ....[2]....
        /*00d4*/ 	.word	0x00001990


	//----- nvinfo : EIATTR_CRS_STACK_SIZE
	.align		4
.L_813:
        /*00d8*/ 	.byte	0x04, 0x1e
        /*00da*/ 	.short	(.L_815 - .L_814)
.L_814:
        /*00dc*/ 	.word	0x00000000


	//----- nvinfo : EIATTR_CBANK_PARAM_SIZE
	.align		4
.L_815:
        /*00e0*/ 	.byte	0x03, 0x19
        /*00e2*/ 	.short	0x0048


	//----- nvinfo : EIATTR_PARAM_CBANK
	.align		4
        /*00e4*/ 	.byte	0x04, 0x0a
        /*00e6*/ 	.short	(.L_817 - .L_816)
	.align		4
.L_816:
        /*00e8*/ 	.word	index@(.nv.constant0.culOutput_full)
        /*00ec*/ 	.short	0x0380
        /*00ee*/ 	.short	0x0048


	//----- nvinfo : EIATTR_SW_WAR
	.align		4
.L_817:
        /*00f0*/ 	.byte	0x04, 0x36
        /*00f2*/ 	.short	(.L_819 - .L_818)
.L_818:
        /*00f4*/ 	.word	0x00000008
.L_819:


//--------------------- .nv.info.culOutput_cov    --------------------------
	.section	.nv.info.culOutput_cov,"",@"SHT_CUDA_INFO"
	.sectionflags	@""
	.align	4


	//----- nvinfo : EIATTR_CUDA_API_VERSION
	.align		4
        /*0000*/ 	.byte	0x04, 0x37
        /*0002*/ 	.short	(.L_821 - .L_820)
.L_820:
        /*0004*/ 	.word	0x00000082


	//----- nvinfo : EIATTR_KPARAM_INFO
	.align		4
.L_821:
        /*0008*/ 	.byte	0x04, 0x17
        /*000a*/ 	.short	(.L_823 - .L_822)
.L_822:
        /*000c*/ 	.word	0x00000000
        /*0010*/ 	.short	0x000a
        /*0012*/ 	.short	0x0044
        /*0014*/ 	.byte	0x00, 0xf0, 0x11, 0x00


	//----- nvinfo : EIATTR_KPARAM_INFO
	.align		4
.L_823:
        /*0018*/ 	.byte	0x04, 0x17
        /*001a*/ 	.short	(.L_825 - .L_824)
.L_824:
        /*001c*/ 	.word	0x00000000
        /*0020*/ 	.short	0x0009
        /*0022*/ 	.short	0x0040
        /*0024*/ 	.byte	0x00, 0xf0, 0x11, 0x00


	//----- nvinfo : EIATTR_KPARAM_INFO
	.align		4
.L_825:
        /*0028*/ 	.byte	0x04, 0x17
        /*002a*/ 	.short	(.L_827 - .L_826)
.L_826:
        /*002c*/ 	.word	0x00000000
        /*0030*/ 	.short	0x0008
        /*0032*/ 	.short	0x003c
        /*0034*/ 	.byte	0x00, 0xf0, 0x11, 0x00


	//----- nvinfo : EIATTR_KPARAM_INFO
	.align		4
.L_827:
        /*0038*/ 	.byte	0x04, 0x17
        /*003a*/ 	.short	(.L_829 - .L_828)
.L_828:
        /*003c*/ 	.word	0x00000000
        /*0040*/ 	.short	0x0007
        /*0042*/ 	.short	0x0038
        /*0044*/ 	.byte	0x00, 0xf0, 0x11, 0x00


	//----- nvinfo : EIATTR_KPARAM_INFO
	.align		4
.L_829:
        /*0048*/ 	.byte	0x04, 0x17
        /*004a*/ 	.short	(.L_831 - .L_830)
.L_830:
        /*004c*/ 	.word	0x00000000
        /*0050*/ 	.short	0x0006
        /*0052*/ 	.short	0x0030
        /*0054*/ 	.byte	0x00, 0xf5, 0x21, 0x00


	//----- nvinfo : EIATTR_KPARAM_INFO
	.align		4
.L_831:
        /*0058*/ 	.byte	0x04, 0x17
        /*005a*/ 	.short	(.L_833 - .L_832)
.L_832:
        /*005c*/ 	.word	0x00000000
        /*0060*/ 	.short	0x0005
        /*0062*/ 	.short	0x0028
        /*0064*/ 	.byte	0x00, 0xf5, 0x21, 0x00


	//----- nvinfo : EIATTR_KPARAM_INFO
	.align		4
.L_833:
        /*0068*/ 	.byte	0x04, 0x17
        /*006a*/ 	.short	(.L_835 - .L_834)
.L_834:
        /*006c*/ 	.word	0x00000000
        /*0070*/ 	.short	0x0004
        /*0072*/ 	.short	0x0020
        /*0074*/ 	.byte	0x00, 0xf5, 0x21, 0x00


	//----- nvinfo : EIATTR_KPARAM_INFO
	.align		4
.L_835:
        /*0078*/ 	.byte	0x04, 0x17
        /*007a*/ 	.short	(.L_837 - .L_836)
.L_836:
        /*007c*/ 	.word	0x00000000
        /*0080*/ 	.short	0x0003
        /*0082*/ 	.short	0x0018
        /*0084*/ 	.byte	0x00, 0xf5, 0x21, 0x00


	//----- nvinfo : EIATTR_KPARAM_INFO
	.align		4
.L_837:
        /*0088*/ 	.byte	0x04, 0x17
        /*008a*/ 	.short	(.L_839 - .L_838)
.L_838:
        /*008c*/ 	.word	0x00000000
        /*0090*/ 	.short	0x0002
        /*0092*/ 	.short	0x0010
        /*0094*/ 	.byte	0x00, 0xf5, 0x21, 0x00


	//----- nvinfo : EIATTR_KPARAM_INFO
	.align		4
.L_839:
        /*0098*/ 	.byte	0x04, 0x17
        /*009a*/ 	.short	(.L_841 - .L_840)
.L_840:
        /*009c*/ 	.word	0x00000000
        /*00a0*/ 	.short	0x0001
        /*00a2*/ 	.short	0x0008
        /*00a4*/ 	.byte	0x00, 0xf5, 0x21, 0x00


	//----- nvinfo : EIATTR_KPARAM_INFO
	.align		4
.L_841:
        /*00a8*/ 	.byte	0x04, 0x17
        /*00aa*/ 	.short	(.L_843 - .L_842)
.L_842:
        /*00ac*/ 	.word	0x00000000
        /*00b0*/ 	.short	0x0000
        /*00b2*/ 	.short	0x0000
        /*00b4*/ 	.byte	0x00, 0xf5, 0x21, 0x00


	//----- nvinfo : EIATTR_SPARSE_MMA_MASK
	.align		4
.L_843:
        /*00b8*/ 	.byte	0x03, 0x50
        /*00ba*/ 	.short	0x0000


	//----- nvinfo : EIATTR_MAXREG_COUNT
	.align		4
        /*00bc*/ 	.byte	0x03, 0x1b
        /*00be*/ 	.short	0x00ff


	//----- nvinfo : EIATTR_MERCURY_ISA_VERSION
	.align		4
        /*00c0*/ 	.byte	0x03, 0x5f
        /*00c2*/ 	.short	0x0101


	//----- nvinfo : EIATTR_VRC_CTA_INIT_COUNT
	.align		4
        /*00c4*/ 	.byte	0x02, 0x4a
	.zero		1
	.zero		1


	//----- nvinfo : EIATTR_EXIT_INSTR_OFFSETS
	.align		4
        /*00c8*/ 	.byte	0x04, 0x1c
        /*00ca*/ 	.short	(.L_845 - .L_844)


	//   ....[0]....
.L_844:
        /*00cc*/ 	.word	0x00000070


	//   ....[1]....
        /*00d0*/ 	.word	0x000000a0


	//   ....[2]....
        /*00d4*/ 	.word	0x00001c20


	//----- nvinfo : EIATTR_CRS_STACK_SIZE
	.align		4
.L_845:
        /*00d8*/ 	.byte	0x04, 0x1e
        /*00da*/ 	.short	(.L_847 - .L_846)
.L_846:
        /*00dc*/ 	.word	0x00000000


	//----- nvinfo : EIATTR_CBANK_PARAM_SIZE
	.align		4
.L_847:
        /*00e0*/ 	.byte	0x03, 0x19
        /*00e2*/ 	.short	0x0048


	//----- nvinfo : EIATTR_PARAM_CBANK
	.align		4
        /*00e4*/ 	.byte	0x04, 0x0a
        /*00e6*/ 	.short	(.L_849 - .L_848)
	.align		4
.L_848:
        /*00e8*/ 	.word	index@(.nv.constant0.culOutput_cov)
        /*00ec*/ 	.short	0x0380
        /*00ee*/ 	.short	0x0048


	//----- nvinfo : EIATTR_SW_WAR
	.align		4
.L_849:
        /*00f0*/ 	.byte	0x04, 0x36
        /*00f2*/ 	.short	(.L_851 - .L_850)
.L_850:
        /*00f4*/ 	.word	0x00000008
.L_851:


//--------------------- .nv.callgraph             --------------------------
	.section	.nv.callgraph,"",@"SHT_CUDA_CALLGRAPH"
	.align	4
	.sectionentsize	8
	.align		4
        /*0000*/ 	.word	0x00000000
	.align		4
        /*0004*/ 	.word	0xffffffff
	.align		4
        /*0008*/ 	.word	0x00000000
	.align		4
        /*000c*/ 	.word	0xfffffffe
	.align		4
        /*0010*/ 	.word	0x00000000
	.align		4
        /*0014*/ 	.word	0xfffffffd
	.align		4
        /*0018*/ 	.word	0x00000000
	.align		4
        /*001c*/ 	.word	0xfffffffc


//--------------------- .text.dx_kernel_full      --------------------------
	.section	.text.dx_kernel_full,"ax",@progbits
	.align	128
        .global         dx_kernel_full
        .type           dx_kernel_full,@function
        .size           dx_kernel_full,(.L_x_698 - dx_kernel_full)
        .other          dx_kernel_full,@"STO_CUDA_ENTRY STV_DEFAULT"
dx_kernel_full:
.text.dx_kernel_full:
[----:B------:R-:W-:Y:S01]  /*0000*/  LDC R1, c[0x0][0x37c] ;  /* 0x0000df00ff017b82 */ /* 0x000fe20000000800 */
[----:B------:R-:W0:Y:S07]  /*0010*/  S2R R2, SR_TID.X ;  /* 0x0000000000027919 */ /* 0x000e2e0000002100 */
[----:B------:R-:W0:Y:S01]  /*0020*/  S2UR UR4, SR_CTAID.X ;  /* 0x00000000000479c3 */ /* 0x000e220000002500 */
[----:B------:R-:W1:Y:S07]  /*0030*/  LDCU UR5, c[0x0][0x3ac] ;  /* 0x00007580ff0577ac */ /* 0x000e6e0008000800 */
[----:B------:R-:W0:Y:S02]  /*0040*/  LDC R7, c[0x0][0x360] ;  /* 0x0000d800ff077b82 */ /* 0x000e240000000800 */
[----:B0-----:R-:W-:-:S05]  /*0050*/  IMAD R2, R7, UR4, R2 ;  /* 0x0000000407027c24 */ /* 0x001fca000f8e0202 */
[----:B-1----:R-:W-:-:S13]  /*0060*/  ISETP.GE.AND P0, PT, R2, UR5, PT ;  /* 0x0000000502007c0c */ /* 0x002fda000bf06270 */
[----:B------:R-:W-:Y:S05]  /*0070*/  @P0 EXIT ;  /* 0x000000000000094d */ /* 0x000fea0003800000 */
[----:B------:R-:W0:Y:S02]  /*0080*/  LDC R6, c[0x0][0x3a8] ;  /* 0x0000ea00ff067b82 */ /* 0x000e240000000800 */
[----:B0-----:R-:W-:-:S13]  /*0090*/  ISETP.GE.AND P0, PT, R6, 0x1, PT ;  /* 0x000000010600780c */ /* 0x001fda0003f06270 */
[----:B------:R-:W-:Y:S05]  /*00a0*/  @!P0 EXIT ;  /* 0x000000000000894d */ /* 0x000fea0003800000 */
[----:B------:R-:W0:Y:S01]  /*00b0*/  LDCU UR4, c[0x0][0x370] ;  /* 0x00006e00ff0477ac */ /* 0x000e220008000800 */
[C---:B------:R-:W-:Y:S02]  /*00c0*/  LOP3.LUT R4, R6.reuse, 0x7ffffff8, RZ, 0xc0, !PT ;  /* 0x7ffffff806047812 */ /* 0x040fe400078ec0ff */
[C---:B------:R-:W-:Y:S01]  /*00d0*/  LOP3.LUT R3, R6.reuse, 0x7, RZ, 0xc0, !PT ;  /* 0x0000000706037812 */ /* 0x040fe200078ec0ff */
[----:B------:R-:W1:Y:S01]  /*00e0*/  LDCU.64 UR6, c[0x0][0x358] ;  /* 0x00006b00ff0677ac */ /* 0x000e620008000a00 */
[----:B------:R-:W-:Y:S02]  /*00f0*/  LOP3.LUT R5, R6, 0x3, RZ, 0xc0, !PT ;  /* 0x0000000306057812 */ /* 0x000fe400078ec0ff */
[----:B------:R-:W-:Y:S02]  /*0100*/  I2FP.F32.S32 R6, R6 ;  /* 0x0000000600067245 */ /* 0x000fe40000201400 */
[----:B------:R-:W-:Y:S01]  /*0110*/  IADD3 R8, PT, PT, -R4, RZ, RZ ;  /* 0x000000ff04087210 */ /* 0x000fe20007ffe1ff */
[----:B0-----:R-:W-:-:S07]  /*0120*/  IMAD R7, R7, UR4, RZ ;  /* 0x0000000407077c24 */ /* 0x001fce000f8e02ff */
.L_x_70:
[----:B0-2--5:R-:W0:Y:S08]  /*0130*/  LDC.64 R10, c[0x0][0x390] ;  /* 0x0000e400ff0a7b82 */ /* 0x025e300000000a00 */
[----:B------:R-:W2:Y:S08]  /*0140*/  LDC R9, c[0x0][0x3a8] ;  /* 0x0000ea00ff097b82 */ /* 0x000eb00000000800 */
[----:B-1----:R-:W3:Y:S01]  /*0150*/  LDC.64 R12, c[0x0][0x3a0] ;  /* 0x0000e800ff0c7b82 */ /* 0x002ee20000000a00 */
[----:B0-----:R-:W-:-:S07]  /*0160*/  IMAD.WIDE R10, R2, 0x4, R10 ;  /* 0x00000004020a7825 */ /* 0x001fce00078e020a */
[----:B------:R-:W0:Y:S01]  /*0170*/  LDC.64 R14, c[0x0][0x398] ;  /* 0x0000e600ff0e7b82 */ /* 0x000e220000000a00 */
[----:B-1----:R-:W4:Y:S01]  /*0180*/  LDG.E R10, desc[UR6][R10.64] ;  /* 0x000000060a0a7981 */ /* 0x002f22000c1e1900 */
[----:B------:R-:W-:Y:S01]  /*0190*/  BSSY.RECONVERGENT B0, `(.L_x_0) ;  /* 0x0000010000007945 */ /* 0x000fe20003800200 */
[----:B--2---:R-:W-:Y:S01]  /*01a0*/  ISETP.GE.U32.AND P2, PT, R9, 0x8, PT ;  /* 0x000000080900780c */ /* 0x004fe20003f46070 */
[----:B---3--:R-:W-:-:S04]  /*01b0*/  IMAD.WIDE R12, R2, 0x4, R12 ;  /* 0x00000004020c7825 */ /* 0x008fc800078e020c */
[----:B0-----:R-:W-:-:S04]  /*01c0*/  IMAD.WIDE R14, R2, 0x4, R14 ;  /* 0x00000004020e7825 */ /* 0x001fc800078e020e */
[----:B----4-:R-:W-:-:S04]  /*01d0*/  FADD R16, R10, 9.9999997473787516356e-06 ;  /* 0x3727c5ac0a107421 */ /* 0x010fc80000000000 */
[----:B------:R0:W1:Y:S01]  /*01e0*/  MUFU.RSQ R17, R16 ;  /* 0x0000001000117308 */ /* 0x0000620000001400 */
[----:B------:R-:W-:-:S04]  /*01f0*/  IADD3 R0, PT, PT, R16, -0xd000000, RZ ;  /* 0xf300000010007810 */ /* 0x000fc80007ffe0ff */
[----:B------:R-:W-:-:S13]  /*0200*/  ISETP.GT.U32.AND P0, PT, R0, 0x727fffff, PT ;  /* 0x727fffff0000780c */ /* 0x000fda0003f04070 */
[----:B01----:R-:W-:Y:S05]  /*0210*/  @!P0 BRA `(.L_x_1) ;  /* 0x00000000000c8947 */ /* 0x003fea0003800000 */
[----:B------:R-:W-:-:S07]  /*0220*/  MOV R18, 0x240 ;  /* 0x0000024000127802 */ /* 0x000fce0000000f00 */
[----:B------:R-:W-:Y:S05]  /*0230*/  CALL.REL.NOINC `($__internal_0_$__cuda_sm20_sqrt_rn_f32_slowpath) ;  /* 0x0000002400a47944 */ /* 0x000fea0003c00000 */
[----:B------:R-:W-:Y:S05]  /*0240*/  BRA `(.L_x_2) ;  /* 0x0000000000107947 */ /* 0x000fea0003800000 */
.L_x_1:
[----:B------:R-:W-:Y:S01]  /*0250*/  FMUL.FTZ R9, R16, R17 ;  /* 0x0000001110097220 */ /* 0x000fe20000410000 */
[----:B------:R-:W-:-:S03]  /*0260*/  FMUL.FTZ R10, R17, 0.5 ;  /* 0x3f000000110a7820 */ /* 0x000fc60000410000 */
[----:B------:R-:W-:-:S04]  /*0270*/  FFMA R0, -R9, R9, R16 ;  /* 0x0000000909007223 */ /* 0x000fc80000000110 */
[----:B------:R-:W-:-:S07]  /*0280*/  FFMA R9, R0, R10, R9 ;  /* 0x0000000a00097223 */ /* 0x000fce0000000009 */
.L_x_2:
[----:B------:R-:W-:Y:S05]  /*0290*/  BSYNC.RECONVERGENT B0 ;  /* 0x0000000000007941 */ /* 0x000fea0003800200 */
.L_x_0:
[----:B------:R-:W0:Y:S01]  /*02a0*/  LDC.64 R16, c[0x0][0x388] ;  /* 0x0000e200ff107b82 */ /* 0x000e220000000a00 */
[----:B------:R-:W2:Y:S04]  /*02b0*/  LDG.E R27, desc[UR6][R14.64] ;  /* 0x000000060e1b7981 */ /* 0x000ea8000c1e1900 */
[----:B------:R-:W3:Y:S01]  /*02c0*/  LDG.E R12, desc[UR6][R12.64] ;  /* 0x000000060c0c7981 */ /* 0x000ee2000c1e1900 */
[----:B0-----:R-:W-:-:S05]  /*02d0*/  IMAD.WIDE R16, R2, 0x4, R16 ;  /* 0x0000000402107825 */ /* 0x001fca00078e0210 */
[----:B------:R0:W5:Y:S01]  /*02e0*/  LDG.E R10, desc[UR6][R16.64] ;  /* 0x00000006100a7981 */ /* 0x000162000c1e1900 */
[----:B------:R-:W1:Y:S01]  /*02f0*/  MUFU.RCP R11, R6 ;  /* 0x00000006000b7308 */ /* 0x000e620000001000 */
[----:B------:R-:W-:Y:S01]  /*0300*/  BSSY.RECONVERGENT B2, `(.L_x_3) ;  /* 0x000000d000027945 */ /* 0x000fe20003800200 */
[----:B-1----:R-:W-:-:S04]  /*0310*/  FFMA R0, R11, -R6, 1 ;  /* 0x3f8000000b007423 */ /* 0x002fc80000000806 */
[----:B------:R-:W-:Y:S02]  /*0320*/  FFMA R0, R11, R0, R11 ;  /* 0x000000000b007223 */ /* 0x000fe4000000000b */
[----:B--2---:R-:W1:Y:S02]  /*0330*/  FCHK P0, R27, R6 ;  /* 0x000000061b007302 */ /* 0x004e640000000000 */
[----:B------:R-:W-:-:S04]  /*0340*/  FFMA R11, R27, R0, RZ ;  /* 0x000000001b0b7223 */ /* 0x000fc800000000ff */
[----:B------:R-:W-:-:S04]  /*0350*/  FFMA R18, R11, -R6, R27 ;  /* 0x800000060b127223 */ /* 0x000fc8000000001b */
[----:B------:R-:W-:Y:S01]  /*0360*/  FFMA R11, R0, R18, R11 ;  /* 0x00000012000b7223 */ /* 0x000fe2000000000b */
[----:B---3--:R-:W-:Y:S01]  /*0370*/  FADD R18, R12, R12 ;  /* 0x0000000c0c127221 */ /* 0x008fe20000000000 */
[----:B01----:R-:W-:Y:S06]  /*0380*/  @!P0 BRA `(.L_x_4) ;  /* 0x0000000000108947 */ /* 0x003fec0003800000 */
[----:B------:R-:W-:Y:S02]  /*0390*/  MOV R26, R6 ;  /* 0x00000006001a7202 */ /* 0x000fe40000000f00 */
[----:B------:R-:W-:-:S07]  /*03a0*/  MOV R0, 0x3c0 ;  /* 0x000003c000007802 */ /* 0x000fce0000000f00 */
[----:B-----5:R-:W-:Y:S05]  /*03b0*/  CALL.REL.NOINC `($__internal_1_$__cuda_sm3x_div_rn_noftz_f32_slowpath) ;  /* 0x0000002400a07944 */ /* 0x020fea0003c00000 */
[----:B------:R-:W-:-:S07]  /*03c0*/  MOV R11, R23 ;  /* 0x00000017000b7202 */ /* 0x000fce0000000f00 */
.L_x_4:
[----:B------:R-:W-:Y:S05]  /*03d0*/  BSYNC.RECONVERGENT B2 ;  /* 0x0000000000027941 */ /* 0x000fea0003800200 */
.L_x_3:
[----:B------:R-:W-:Y:S01]  /*03e0*/  HFMA2 R15, -RZ, RZ, 0, 0 ;  /* 0x00000000ff0f7431 */ /* 0x000fe200000001ff */
[----:B------:R-:W-:Y:S06]  /*03f0*/  @!P2 BRA `(.L_x_5) ;  /* 0x0000001000a8a947 */ /* 0x000fec0003800000 */
[----:B------:R-:W0:Y:S01]  /*0400*/  LDC R19, c[0x0][0x3ac] ;  /* 0x0000eb00ff137b82 */ /* 0x000e220000000800 */
[----:B------:R-:W-:Y:S02]  /*0410*/  MOV R20, R2 ;  /* 0x0000000200147202 */ /* 0x000fe40000000f00 */
[----:B------:R-:W-:-:S05]  /*0420*/  MOV R21, R8 ;  /* 0x0000000800157202 */ /* 0x000fca0000000f00 */
[----:B------:R-:W1:Y:S02]  /*0430*/  LDC.64 R12, c[0x0][0x3b0] ;  /* 0x0000ec00ff0c7b82 */ /* 0x000e640000000a00 */
.L_x_38:
[----:B-1----:R-:W-:-:S05]  /*0440*/  IMAD.WIDE R30, R20, 0x4, R12 ;  /* 0x00000004141e7825 */ /* 0x002fca00078e020c */
[----:B--2---:R-:W2:Y:S01]  /*0450*/  LDG.E R27, desc[UR6][R30.64] ;  /* 0x000000061e1b7981 */ /* 0x004ea2000c1e1900 */
[----:B------:R-:W1:Y:S01]  /*0460*/  MUFU.RCP R0, R9 ;  /* 0x0000000900007308 */ /* 0x000e620000001000 */
[----:B------:R-:W-:Y:S01]  /*0470*/  IADD3 R21, PT, PT, R21, 0x8, RZ ;  /* 0x0000000815157810 */ /* 0x000fe20007ffe0ff */
[----:B------:R-:W-:Y:S03]  /*0480*/  BSSY.RECONVERGENT B2, `(.L_x_6) ;  /* 0x000000d000027945 */ /* 0x000fe60003800200 */
[----:B------:R-:W-:Y:S01]  /*0490*/  ISETP.NE.AND P2, PT, R21, RZ, PT ;  /* 0x000000ff1500720c */ /* 0x000fe20003f45270 */
[----:B-1----:R-:W-:-:S04]  /*04a0*/  FFMA R15, R0, -R9, 1 ;  /* 0x3f800000000f7423 */ /* 0x002fc80000000809 */
[----:B------:R-:W-:Y:S01]  /*04b0*/  FFMA R0, R0, R15, R0 ;  /* 0x0000000f00007223 */ /* 0x000fe20000000000 */
[----:B--2---:R-:W1:Y:S03]  /*04c0*/  FCHK P0, R27, R9 ;  /* 0x000000091b007302 */ /* 0x004e660000000000 */
[----:B------:R-:W-:-:S04]  /*04d0*/  FFMA R16, R27, R0, RZ ;  /* 0x000000001b107223 */ /* 0x000fc800000000ff */
[----:B------:R-:W-:-:S04]  /*04e0*/  FFMA R15, R16, -R9, R27 ;  /* 0x80000009100f7223 */ /* 0x000fc8000000001b */
[----:B------:R-:W-:Y:S01]  /*04f0*/  FFMA R16, R0, R15, R16 ;  /* 0x0000000f00107223 */ /* 0x000fe20000000010 */
[----:B-1----:R-:W-:Y:S06]  /*0500*/  @!P0 BRA `(.L_x_7) ;  /* 0x0000000000108947 */ /* 0x002fec0003800000 */
[----:B------:R-:W-:Y:S02]  /*0510*/  MOV R26, R9 ;  /* 0x00000009001a7202 */ /* 0x000fe40000000f00 */
[----:B------:R-:W-:-:S07]  /*0520*/  MOV R0, 0x540 ;  /* 0x0000054000007802 */ /* 0x000fce0000000f00 */
[----:B0----5:R-:W-:Y:S05]  /*0530*/  CALL.REL.NOINC `($__internal_1_$__cuda_sm3x_div_rn_noftz_f32_slowpath) ;  /* 0x0000002400407944 */ /* 0x021fea0003c00000 */
[----:B------:R-:W-:-:S07]  /*0540*/  MOV R16, R23 ;  /* 0x0000001700107202 */ /* 0x000fce0000000f00 */
.L_x_7:
[----:B------:R-:W-:Y:S05]  /*0550*/  BSYNC.RECONVERGENT B2 ;  /* 0x0000000000027941 */ /* 0x000fea0003800200 */
.L_x_6:
[----:B------:R-:W1:Y:S02]  /*0560*/  LDC.64 R14, c[0x0][0x380] ;  /* 0x0000e000ff0e7b82 */ /* 0x000e640000000a00 */
[----:B-1----:R-:W-:-:S05]  /*0570*/  IMAD.WIDE R14, R20, 0x4, R14 ;  /* 0x00000004140e7825 */ /* 0x002fca00078e020e */
[----:B------:R-:W2:Y:S01]  /*0580*/  LDG.E R17, desc[UR6][R14.64] ;  /* 0x000000060e117981 */ /* 0x000ea2000c1e1900 */
[----:B------:R-:W1:Y:S01]  /*0590*/  MUFU.RCP R23, R6 ;  /* 0x0000000600177308 */ /* 0x000e620000001000 */
[----:B------:R-:W-:Y:S01]  /*05a0*/  BSSY.RECONVERGENT B2, `(.L_x_8) ;  /* 0x000000d000027945 */ /* 0x000fe20003800200 */
[----:B-1----:R-:W-:-:S04]  /*05b0*/  FFMA R0, R23, -R6, 1 ;  /* 0x3f80000017007423 */ /* 0x002fc80000000806 */
[----:B------:R-:W-:Y:S01]  /*05c0*/  FFMA R0, R23, R0, R23 ;  /* 0x0000000017007223 */ /* 0x000fe20000000017 */
[----:B--2--5:R-:W-:-:S04]  /*05d0*/  FADD R17, -R10, R17 ;  /* 0x000000110a117221 */ /* 0x024fc80000000100 */
[----:B------:R-:W-:-:S04]  /*05e0*/  FMUL R27, R18, R17 ;  /* 0x00000011121b7220 */ /* 0x000fc80000400000 */
[----:B------:R-:W1:Y:S01]  /*05f0*/  FCHK P0, R27, R6 ;  /* 0x000000061b007302 */ /* 0x000e620000000000 */
[----:B------:R-:W-:-:S04]  /*0600*/  FFMA R17, R0, R27, RZ ;  /* 0x0000001b00117223 */ /* 0x000fc800000000ff */
[----:B------:R-:W-:-:S04]  /*0610*/  FFMA R22, R17, -R6, R27 ;  /* 0x8000000611167223 */ /* 0x000fc8000000001b */
[----:B------:R-:W-:Y:S01]  /*0620*/  FFMA R23, R0, R22, R17 ;  /* 0x0000001600177223 */ /* 0x000fe20000000011 */
[----:B-1----:R-:W-:Y:S06]  /*0630*/  @!P0 BRA `(.L_x_9) ;  /* 0x00000000000c8947 */ /* 0x002fec0003800000 */
[----:B------:R-:W-:Y:S02]  /*0640*/  MOV R26, R6 ;  /* 0x00000006001a7202 */ /* 0x000fe40000000f00 */
[----:B------:R-:W-:-:S07]  /*0650*/  MOV R0, 0x670 ;  /* 0x0000067000007802 */ /* 0x000fce0000000f00 */
[----:B0-----:R-:W-:Y:S05]  /*0660*/  CALL.REL.NOINC `($__internal_1_$__cuda_sm3x_div_rn_noftz_f32_slowpath) ;  /* 0x0000002000f47944 */ /* 0x001fea0003c00000 */
.L_x_9:
[----:B------:R-:W-:Y:S05]  /*0670*/  BSYNC.RECONVERGENT B2 ;  /* 0x0000000000027941 */ /* 0x000fea0003800200 */
.L_x_8:
[----:B------:R-:W-:Y:S01]  /*0680*/  FADD R16, R23, R16 ;  /* 0x0000001017107221 */ /* 0x000fe20000000000 */
[----:B0-----:R-:W-:-:S04]  /*0690*/  IMAD.WIDE R32, R19, 0x4, R30 ;  /* 0x0000000413207825 */ /* 0x001fc800078e021e */
[----:B------:R-:W-:-:S05]  /*06a0*/  FADD R17, R16, R11 ;  /* 0x0000000b10117221 */ /* 0x000fca0000000000 */
[----:B------:R0:W-:Y:S04]  /*06b0*/  STG.E desc[UR6][R30.64], R17 ;  /* 0x000000111e007986 */ /* 0x0001e8000c101906 */
[----:B------:R-:W2:Y:S01]  /*06c0*/  LDG.E R27, desc[UR6][R32.64] ;  /* 0x00000006201b7981 */ /* 0x000ea2000c1e1900 */
        /* <DEDUP_REMOVED lines=8> */
[----:B01----:R-:W-:Y:S06]  /*0750*/  @!P0 BRA `(.L_x_11) ;  /* 0x0000000000108947 */ /* 0x003fec0003800000 */
[----:B------:R-:W-:Y:S02]  /*0760*/  MOV R26, R9 ;  /* 0x00000009001a7202 */ /* 0x000fe40000000f00 */
[----:B------:R-:W-:-:S07]  /*0770*/  MOV R0, 0x790 ;  /* 0x0000079000007802 */ /* 0x000fce0000000f00 */
[----:B------:R-:W-:Y:S05]  /*0780*/  CALL.REL.NOINC `($__internal_1_$__cuda_sm3x_div_rn_noftz_f32_slowpath) ;  /* 0x0000002000ac7944 */ /* 0x000fea0003c00000 */
[----:B------:R-:W-:-:S07]  /*0790*/  MOV R16, R23 ;  /* 0x0000001700107202 */ /* 0x000fce0000000f00 */
.L_x_11:
[----:B------:R-:W-:Y:S05]  /*07a0*/  BSYNC.RECONVERGENT B2 ;  /* 0x0000000000027941 */ /* 0x000fea0003800200 */
.L_x_10:
[----:B------:R-:W-:-:S05]  /*07b0*/  IMAD.WIDE R14, R19, 0x4, R14 ;  /* 0x00000004130e7825 */ /* 0x000fca00078e020e */
[----:B------:R-:W2:Y:S01]  /*07c0*/  LDG.E R17, desc[UR6][R14.64] ;  /* 0x000000060e117981 */ /* 0x000ea2000c1e1900 */
[----:B------:R-:W0:Y:S01]  /*07d0*/  MUFU.RCP R23, R6 ;  /* 0x0000000600177308 */ /* 0x000e220000001000 */
[----:B------:R-:W-:Y:S01]  /*07e0*/  BSSY.RECONVERGENT B2, `(.L_x_12) ;  /* 0x000000d000027945 */ /* 0x000fe20003800200 */
[----:B0-----:R-:W-:-:S04]  /*07f0*/  FFMA R0, R23, -R6, 1 ;  /* 0x3f80000017007423 */ /* 0x001fc80000000806 */
[----:B------:R-:W-:Y:S01]  /*0800*/  FFMA R0, R23, R0, R23 ;  /* 0x0000000017007223 */ /* 0x000fe20000000017 */
[----:B--2---:R-:W-:-:S04]  /*0810*/  FADD R17, -R10, R17 ;  /* 0x000000110a117221 */ /* 0x004fc80000000100 */
[----:B------:R-:W-:-:S04]  /*0820*/  FMUL R27, R18, R17 ;  /* 0x00000011121b7220 */ /* 0x000fc80000400000 */
[----:B------:R-:W0:Y:S01]  /*0830*/  FCHK P0, R27, R6 ;  /* 0x000000061b007302 */ /* 0x000e220000000000 */
[----:B------:R-:W-:-:S04]  /*0840*/  FFMA R17, R0, R27, RZ ;  /* 0x0000001b00117223 */ /* 0x000fc800000000ff */
[----:B------:R-:W-:-:S04]  /*0850*/  FFMA R22, R17, -R6, R27 ;  /* 0x8000000611167223 */ /* 0x000fc8000000001b */
[----:B------:R-:W-:Y:S01]  /*0860*/  FFMA R23, R0, R22, R17 ;  /* 0x0000001600177223 */ /* 0x000fe20000000011 */
[----:B0-----:R-:W-:Y:S06]  /*0870*/  @!P0 BRA `(.L_x_13) ;  /* 0x00000000000c8947 */ /* 0x001fec0003800000 */
[----:B------:R-:W-:Y:S02]  /*0880*/  MOV R26, R6 ;  /* 0x00000006001a7202 */ /* 0x000fe40000000f00 */
[----:B------:R-:W-:-:S07]  /*0890*/  MOV R0, 0x8b0 ;  /* 0x000008b000007802 */ /* 0x000fce0000000f00 */
[----:B------:R-:W-:Y:S05]  /*08a0*/  CALL.REL.NOINC `($__internal_1_$__cuda_sm3x_div_rn_noftz_f32_slowpath) ;  /* 0x0000002000647944 */ /* 0x000fea0003c00000 */
.L_x_13:
[----:B------:R-:W-:Y:S05]  /*08b0*/  BSYNC.RECONVERGENT B2 ;  /* 0x0000000000027941 */ /* 0x000fea0003800200 */
.L_x_12:
[----:B------:R-:W-:Y:S01]  /*08c0*/  FADD R16, R23, R16 ;  /* 0x0000001017107221 */ /* 0x000fe20000000000 */
[----:B------:R-:W-:-:S04]  /*08d0*/  IMAD.WIDE R30, R19, 0x4, R32 ;  /* 0x00000004131e7825 */ /* 0x000fc800078e0220 */
        /* <DEDUP_REMOVED lines=16> */
.L_x_15:
[----:B------:R-:W-:Y:S05]  /*09e0*/  BSYNC.RECONVERGENT B2 ;  /* 0x0000000000027941 */ /* 0x000fea0003800200 */
.L_x_14:
        /* <DEDUP_REMOVED lines=16> */
.L_x_17:
[----:B------:R-:W-:Y:S05]  /*0af0*/  BSYNC.RECONVERGENT B2 ;  /* 0x0000000000027941 */ /* 0x000fea0003800200 */
.L_x_16:
        /* <DEDUP_REMOVED lines=18> */
.L_x_19:
[----:B------:R-:W-:Y:S05]  /*0c20*/  BSYNC.RECONVERGENT B2 ;  /* 0x0000000000027941 */ /* 0x000fea0003800200 */
.L_x_18:
        /* <DEDUP_REMOVED lines=16> */
.L_x_21:
[----:B------:R-:W-:Y:S05]  /*0d30*/  BSYNC.RECONVERGENT B2 ;  /* 0x0000000000027941 */ /* 0x000fea0003800200 */
.L_x_20:
        /* <DEDUP_REMOVED lines=18> */
.L_x_23:
[----:B------:R-:W-:Y:S05]  /*0e60*/  BSYNC.RECONVERGENT B2 ;  /* 0x0000000000027941 */ /* 0x000fea0003800200 */
.L_x_22:
        /* <DEDUP_REMOVED lines=16> */
.L_x_25:
[----:B------:R-:W-:Y:S05]  /*0f70*/  BSYNC.RECONVERGENT B2 ;  /* 0x0000000000027941 */ /* 0x000fea0003800200 */
.L_x_24:
        /* <DEDUP_REMOVED lines=18> */
.L_x_27:
[----:B------:R-:W-:Y:S05]  /*10a0*/  BSYNC.RECONVERGENT B2 ;  /* 0x0000000000027941 */ /* 0x000fea0003800200 */
.L_x_26:
        /* <DEDUP_REMOVED lines=16> */
.L_x_29:
[----:B------:R-:W-:Y:S05]  /*11b0*/  BSYNC.RECONVERGENT B2 ;  /* 0x0000000000027941 */ /* 0x000fea0003800200 */
.L_x_28:
        /* <DEDUP_REMOVED lines=18> */
.L_x_31:
[----:B------:R-:W-:Y:S05]  /*12e0*/  BSYNC.RECONVERGENT B2 ;  /* 0x0000000000027941 */ /* 0x000fea0003800200 */
.L_x_30:
        /* <DEDUP_REMOVED lines=16> */
.L_x_33:
[----:B------:R-:W-:Y:S05]  /*13f0*/  BSYNC.RECONVERGENT B2 ;  /* 0x0000000000027941 */ /* 0x000fea0003800200 */
.L_x_32:
[----:B------:R-:W-:-:S04]  /*1400*/  FADD R16, R23, R16 ;  /* 0x0000001017107221 */ /* 0x000fc80000000000 */
[----:B------:R-:W-:Y:S01]  /*1410*/  FADD R23, R16, R11 ;  /* 0x0000000b10177221 */ /* 0x000fe20000000000 */
[----:B------:R-:W-:-:S04]  /*1420*/  IMAD.WIDE R16, R19, 0x4, R30 ;  /* 0x0000000413107825 */ /* 0x000fc800078e021e */
        /* <DEDUP_REMOVED lines=15> */
.L_x_35:
[----:B------:R-:W-:Y:S05]  /*1520*/  BSYNC.RECONVERGENT B2 ;  /* 0x0000000000027941 */ /* 0x000fea0003800200 */
.L_x_34:
[----:B------:R-:W-:-:S06]  /*1530*/  IMAD.WIDE R14, R19, 0x4, R14 ;  /* 0x00000004130e7825 */ /* 0x000fcc00078e020e */
        /* <DEDUP_REMOVED lines=15> */
.L_x_37:
[----:B------:R-:W-:Y:S05]  /*1630*/  BSYNC.RECONVERGENT B2 ;  /* 0x0000000000027941 */ /* 0x000fea0003800200 */
.L_x_36:
[----:B------:R-:W-:Y:S01]  /*1640*/  FADD R22, R23, R22 ;  /* 0x0000001617167221 */ /* 0x000fe20000000000 */
[----:B------:R-:W-:-:S03]  /*1650*/  LEA R20, R19, R20, 0x3 ;  /* 0x0000001413147211 */ /* 0x000fc600078e18ff */
[----:B------:R-:W-:-:S05]  /*1660*/  FADD R15, R22, R11 ;  /* 0x0000000b160f7221 */ /* 0x000fca0000000000 */
[----:B------:R2:W-:Y:S01]  /*1670*/  STG.E desc[UR6][R16.64], R15 ;  /* 0x0000000f10007986 */ /* 0x0005e2000c101906 */
[----:B------:R-:W-:Y:S05]  /*1680*/  @P2 BRA `(.L_x_38) ;  /* 0xffffffec006c2947 */ /* 0x000fea000383ffff */
[----:B--2---:R-:W-:-:S07]  /*1690*/  MOV R15, R4 ;  /* 0x00000004000f7202 */ /* 0x004fce0000000f00 */
.L_x_5:
[----:B------:R-:W-:-:S13]  /*16a0*/  ISETP.NE.AND P0, PT, R3, RZ, PT ;  /* 0x000000ff0300720c */ /* 0x000fda0003f05270 */
[----:B------:R-:W-:Y:S05]  /*16b0*/  @!P0 BRA `(.L_x_39) ;  /* 0x0000001000708947 */ /* 0x000fea0003800000 */
[----:B------:R-:W-:-:S04]  /*16c0*/  IADD3 R0, PT, PT, R3, -0x1, RZ ;  /* 0xffffffff03007810 */ /* 0x000fc80007ffe0ff */
[----:B------:R-:W-:-:S13]  /*16d0*/  ISETP.GE.U32.AND P0, PT, R0, 0x3, PT ;  /* 0x000000030000780c */ /* 0x000fda0003f06070 */
[----:B------:R-:W-:Y:S05]  /*16e0*/  @!P0 BRA `(.L_x_40) ;  /* 0x00000008006c8947 */ /* 0x000fea0003800000 */
[----:B------:R-:W0:Y:S01]  /*16f0*/  LDC.64 R30, c[0x0][0x3b0] ;  /* 0x0000ec00ff1e7b82 */ /* 0x000e220000000a00 */
[----:B------:R-:W1:Y:S02]  /*1700*/  LDCU UR4, c[0x0][0x3ac] ;  /* 0x00007580ff0477ac */ /* 0x000e640008000800 */
[----:B-1----:R-:W-:-:S04]  /*1710*/  IMAD R20, R15, UR4, R2 ;  /* 0x000000040f147c24 */ /* 0x002fc8000f8e0202 */
[----:B0-----:R-:W-:-:S05]  /*1720*/  IMAD.WIDE R30, R20, 0x4, R30 ;  /* 0x00000004141e7825 */ /* 0x001fca00078e021e */
[----:B------:R-:W2:Y:S01]  /*1730*/  LDG.E R27, desc[UR6][R30.64] ;  /* 0x000000061e1b7981 */ /* 0x000ea2000c1e1900 */
[----:B------:R-:W0:Y:S01]  /*1740*/  MUFU.RCP R12, R9 ;  /* 0x00000009000c7308 */ /* 0x000e220000001000 */
[----:B------:R-:W-:Y:S01]  /*1750*/  BSSY.RECONVERGENT B2, `(.L_x_41) ;  /* 0x000000c000027945 */ /* 0x000fe20003800200 */
[----:B0-----:R-:W-:-:S04]  /*1760*/  FFMA R13, R12, -R9, 1 ;  /* 0x3f8000000c0d7423 */ /* 0x001fc80000000809 */
[----:B------:R-:W-:Y:S02]  /*1770*/  FFMA R12, R12, R13, R12 ;  /* 0x0000000d0c0c7223 */ /* 0x000fe4000000000c */
[----:B--2---:R-:W0:Y:S02]  /*1780*/  FCHK P0, R27, R9 ;  /* 0x000000091b007302 */ /* 0x004e240000000000 */
[----:B------:R-:W-:-:S04]  /*1790*/  FFMA R0, R12, R27, RZ ;  /* 0x0000001b0c007223 */ /* 0x000fc800000000ff */
[----:B------:R-:W-:-:S04]  /*17a0*/  FFMA R13, R0, -R9, R27 ;  /* 0x80000009000d7223 */ /* 0x000fc8000000001b */
[----:B------:R-:W-:Y:S01]  /*17b0*/  FFMA R12, R12, R13, R0 ;  /* 0x0000000d0c0c7223 */ /* 0x000fe20000000000 */
[----:B0-----:R-:W-:Y:S06]  /*17c0*/  @!P0 BRA `(.L_x_42) ;  /* 0x0000000000108947 */ /* 0x001fec0003800000 */
[----:B------:R-:W-:Y:S02]  /*17d0*/  MOV R26, R9 ;  /* 0x00000009001a7202 */ /* 0x000fe40000000f00 */
[----:B------:R-:W-:-:S07]  /*17e0*/  MOV R0, 0x1800 ;  /* 0x0000180000007802 */ /* 0x000fce0000000f00 */
[----:B-----5:R-:W-:Y:S05]  /*17f0*/  CALL.REL.NOINC `($__internal_1_$__cuda_sm3x_div_rn_noftz_f32_slowpath) ;  /* 0x0000001000907944 */ /* 0x020fea0003c00000 */
[----:B------:R-:W-:-:S07]  /*1800*/  MOV R12, R23 ;  /* 0x00000017000c7202 */ /* 0x000fce0000000f00 */
.L_x_42:
[----:B------:R-:W-:Y:S05]  /*1810*/  BSYNC.RECONVERGENT B2 ;  /* 0x0000000000027941 */ /* 0x000fea0003800200 */
.L_x_41:
[----:B------:R-:W0:Y:S02]  /*1820*/  LDC.64 R16, c[0x0][0x380] ;  /* 0x0000e000ff107b82 */ /* 0x000e240000000a00 */
[----:B0-----:R-:W-:-:S05]  /*1830*/  IMAD.WIDE R20, R20, 0x4, R16 ;  /* 0x0000000414147825 */ /* 0x001fca00078e0210 */
[----:B------:R-:W2:Y:S01]  /*1840*/  LDG.E R13, desc[UR6][R20.64] ;  /* 0x00000006140d7981 */ /* 0x000ea2000c1e1900 */
[----:B------:R-:W0:Y:S01]  /*1850*/  MUFU.RCP R17, R6 ;  /* 0x0000000600117308 */ /* 0x000e220000001000 */
[----:B------:R-:W-:Y:S01]  /*1860*/  BSSY.RECONVERGENT B2, `(.L_x_43) ;  /* 0x000000d000027945 */ /* 0x000fe20003800200 */
[----:B0-----:R-:W-:-:S04]  /*1870*/  FFMA R0, R17, -R6, 1 ;  /* 0x3f80000011007423 */ /* 0x001fc80000000806 */
[----:B------:R-:W-:Y:S01]  /*1880*/  FFMA R0, R17, R0, R17 ;  /* 0x0000000011007223 */ /* 0x000fe20000000011 */
[----:B--2--5:R-:W-:-:S04]  /*1890*/  FADD R13, -R10, R13 ;  /* 0x0000000d0a0d7221 */ /* 0x024fc80000000100 */
        /* <DEDUP_REMOVED lines=9> */
.L_x_44:
[----:B------:R-:W-:Y:S05]  /*1930*/  BSYNC.RECONVERGENT B2 ;  /* 0x0000000000027941 */ /* 0x000fea0003800200 */
.L_x_43:
[----:B------:R-:W0:Y:S01]  /*1940*/  LDC R17, c[0x0][0x3ac] ;  /* 0x0000eb00ff117b82 */ /* 0x000e220000000800 */
[----:B------:R-:W-:-:S04]  /*1950*/  FADD R12, R23, R12 ;  /* 0x0000000c170c7221 */ /* 0x000fc80000000000 */
[----:B------:R-:W-:-:S05]  /*1960*/  FADD R13, R12, R11 ;  /* 0x0000000b0c0d7221 */ /* 0x000fca0000000000 */
[----:B------:R1:W-:Y:S01]  /*1970*/  STG.E desc[UR6][R30.64], R13 ;  /* 0x0000000d1e007986 */ /* 0x0003e2000c101906 */
        /* <DEDUP_REMOVED lines=15> */
.L_x_46:
[----:B------:R-:W-:Y:S05]  /*1a70*/  BSYNC.RECONVERGENT B2 ;  /* 0x0000000000027941 */ /* 0x000fea0003800200 */
.L_x_45:
[----:B------:R-:W0:Y:S02]  /*1a80*/  LDC R13, c[0x0][0x3ac] ;  /* 0x0000eb00ff0d7b82 */ /* 0x000e240000000800 */
[----:B0-----:R-:W-:-:S05]  /*1a90*/  IMAD.WIDE R20, R13, 0x4, R20 ;  /* 0x000000040d147825 */ /* 0x001fca00078e0214 */
        /* <DEDUP_REMOVED lines=15> */
.L_x_48:
[----:B------:R-:W-:Y:S05]  /*1b90*/  BSYNC.RECONVERGENT B2 ;  /* 0x0000000000027941 */ /* 0x000fea0003800200 */
.L_x_47:
        /* <DEDUP_REMOVED lines=19> */
.L_x_50:
[----:B------:R-:W-:Y:S05]  /*1cd0*/  BSYNC.RECONVERGENT B2 ;  /* 0x0000000000027941 */ /* 0x000fea0003800200 */
.L_x_49:
        /* <DEDUP_REMOVED lines=17> */
.L_x_52:
[----:B------:R-:W-:Y:S05]  /*1df0*/  BSYNC.RECONVERGENT B2 ;  /* 0x0000000000027941 */ /* 0x000fea0003800200 */
.L_x_51:
        /* <DEDUP_REMOVED lines=19> */
.L_x_54:
[----:B------:R-:W-:Y:S05]  /*1f30*/  BSYNC.RECONVERGENT B2 ;  /* 0x0000000000027941 */ /* 0x000fea0003800200 */
.L_x_53:
[----:B------:R-:W0:Y:S02]  /*1f40*/  LDC R13, c[0x0][0x3ac] ;  /* 0x0000eb00ff0d7b82 */ /* 0x000e240000000800 */
[----:B0-----:R-:W-:-:S06]  /*1f50*/  IMAD.WIDE R20, R13, 0x4, R20 ;  /* 0x000000040d147825 */ /* 0x001fcc00078e0214 */
        /* <DEDUP_REMOVED lines=15> */
.L_x_56:
[----:B------:R-:W-:Y:S05]  /*2050*/  BSYNC.RECONVERGENT B2 ;  /* 0x0000000000027941 */ /* 0x000fea0003800200 */
.L_x_55:
[----:B------:R-:W-:Y:S01]  /*2060*/  FADD R12, R23, R12 ;  /* 0x0000000c170c7221 */ /* 0x000fe20000000000 */
[----:B------:R-:W-:-:S03]  /*2070*/  IADD3 R15, PT, PT, R15, 0x4, RZ ;  /* 0x000000040f0f7810 */ /* 0x000fc60007ffe0ff */
[----:B------:R-:W-:-:S05]  /*2080*/  FADD R13, R12, R11 ;  /* 0x0000000b0c0d7221 */ /* 0x000fca0000000000 */
[----:B------:R0:W-:Y:S02]  /*2090*/  STG.E desc[UR6][R16.64], R13 ;  /* 0x0000000d10007986 */ /* 0x0001e4000c101906 */
.L_x_40:
[----:B------:R-:W-:-:S13]  /*20a0*/  ISETP.NE.AND P0, PT, R5, RZ, PT ;  /* 0x000000ff0500720c */ /* 0x000fda0003f05270 */
[----:B------:R-:W-:Y:S05]  /*20b0*/  @!P0 BRA `(.L_x_39) ;  /* 0x0000000400f08947 */ /* 0x000fea0003800000 */
[----:B------:R-:W-:-:S13]  /*20c0*/  ISETP.NE.AND P0, PT, R5, 0x1, PT ;  /* 0x000000010500780c */ /* 0x000fda0003f05270 */
[----:B------:R-:W-:Y:S05]  /*20d0*/  @!P0 BRA `(.L_x_57) ;  /* 0x00000004003c8947 */ /* 0x000fea0003800000 */
[----:B0-----:R-:W0:Y:S01]  /*20e0*/  LDC.64 R16, c[0x0][0x3b0] ;  /* 0x0000ec00ff107b82 */ /* 0x001e220000000a00 */
        /* <DEDUP_REMOVED lines=17> */
.L_x_59:
[----:B------:R-:W-:Y:S05]  /*2200*/  BSYNC.RECONVERGENT B2 ;  /* 0x0000000000027941 */ /* 0x000fea0003800200 */
.L_x_58:
        /* <DEDUP_REMOVED lines=17> */
.L_x_61:
[----:B------:R-:W-:Y:S05]  /*2320*/  BSYNC.RECONVERGENT B2 ;  /* 0x0000000000027941 */ /* 0x000fea0003800200 */
.L_x_60:
        /* <DEDUP_REMOVED lines=19> */
.L_x_63:
[----:B------:R-:W-:Y:S05]  /*2460*/  BSYNC.RECONVERGENT B2 ;  /* 0x0000000000027941 */ /* 0x000fea0003800200 */
.L_x_62:
        /* <DEDUP_REMOVED lines=17> */
.L_x_65:
[----:B------:R-:W-:Y:S05]  /*2580*/  BSYNC.RECONVERGENT B2 ;  /* 0x0000000000027941 */ /* 0x000fea0003800200 */
.L_x_64:
[----:B------:R-:W-:Y:S01]  /*2590*/  FADD R12, R23, R12 ;  /* 0x0000000c170c7221 */ /* 0x000fe20000000000 */
[----:B------:R-:W-:-:S03]  /*25a0*/  IADD3 R15, PT, PT, R15, 0x2, RZ ;  /* 0x000000020f0f7810 */ /* 0x000fc60007ffe0ff */
[----:B------:R-:W-:-:S05]  /*25b0*/  FADD R13, R12, R11 ;  /* 0x0000000b0c0d7221 */ /* 0x000fca0000000000 */
[----:B------:R1:W-:Y:S02]  /*25c0*/  STG.E desc[UR6][R30.64], R13 ;  /* 0x0000000d1e007986 */ /* 0x0003e4000c101906 */
.L_x_57:
[----:B------:R-:W2:Y:S02]  /*25d0*/  LDCU UR4, c[0x0][0x3a8] ;  /* 0x00007500ff0477ac */ /* 0x000ea40008000800 */
[----:B--2---:R-:W-:-:S09]  /*25e0*/  ULOP3.LUT UP0, URZ, UR4, 0x1, URZ, 0xc0, !UPT ;  /* 0x0000000104ff7892 */ /* 0x004fd2000f80c0ff */
[----:B------:R-:W-:Y:S05]  /*25f0*/  BRA.U !UP0, `(.L_x_39) ;  /* 0x0000000108a07547 */ /* 0x000fea000b800000 */
[----:B0-----:R-:W0:Y:S01]  /*2600*/  LDC.64 R16, c[0x0][0x3b0] ;  /* 0x0000ec00ff107b82 */ /* 0x001e220000000a00 */
[----:B------:R-:W2:Y:S02]  /*2610*/  LDCU UR4, c[0x0][0x3ac] ;  /* 0x00007580ff0477ac */ /* 0x000ea40008000800 */
[----:B--2---:R-:W-:-:S04]  /*2620*/  IMAD R12, R15, UR4, R2 ;  /* 0x000000040f0c7c24 */ /* 0x004fc8000f8e0202 */
[----:B0-----:R-:W-:-:S05]  /*2630*/  IMAD.WIDE R14, R12, 0x4, R16 ;  /* 0x000000040c0e7825 */ /* 0x001fca00078e0210 */
[----:B------:R-:W2:Y:S01]  /*2640*/  LDG.E R27, desc[UR6][R14.64] ;  /* 0x000000060e1b7981 */ /* 0x000ea2000c1e1900 */
[----:B------:R-:W1:Y:S01]  /*2650*/  MUFU.RCP R0, R9 ;  /* 0x0000000900007308 */ /* 0x000e620000001000 */
[----:B------:R-:W-:Y:S01]  /*2660*/  BSSY.RECONVERGENT B2, `(.L_x_66) ;  /* 0x000000c000027945 */ /* 0x000fe20003800200 */
[----:B-1----:R-:W-:-:S04]  /*2670*/  FFMA R13, R0, -R9, 1 ;  /* 0x3f800000000d7423 */ /* 0x002fc80000000809 */
        /* <DEDUP_REMOVED lines=10> */
.L_x_67:
[----:B------:R-:W-:Y:S05]  /*2720*/  BSYNC.RECONVERGENT B2 ;  /* 0x0000000000027941 */ /* 0x000fea0003800200 */
.L_x_66:
[----:B------:R-:W0:Y:S02]  /*2730*/  LDC.64 R16, c[0x0][0x380] ;  /* 0x0000e000ff107b82 */ /* 0x000e240000000a00 */
[----:B0-----:R-:W-:-:S06]  /*2740*/  IMAD.WIDE R16, R12, 0x4, R16 ;  /* 0x000000040c107825 */ /* 0x001fcc00078e0210 */
        /* <DEDUP_REMOVED lines=15> */
.L_x_69:
[----:B------:R-:W-:Y:S05]  /*2840*/  BSYNC.RECONVERGENT B2 ;  /* 0x0000000000027941 */ /* 0x000fea0003800200 */
.L_x_68:
[----:B------:R-:W-:-:S04]  /*2850*/  FADD R0, R23, R13 ;  /* 0x0000000d17007221 */ /* 0x000fc80000000000 */
[----:B------:R-:W-:-:S05]  /*2860*/  FADD R11, R0, R11 ;  /* 0x0000000b000b7221 */ /* 0x000fca0000000000 */
[----:B------:R2:W-:Y:S02]  /*2870*/  STG.E desc[UR6][R14.64], R11 ;  /* 0x0000000b0e007986 */ /* 0x0005e4000c101906 */
.L_x_39:
[----:B------:R-:W3:Y:S01]  /*2880*/  LDCU UR4, c[0x0][0x3ac] ;  /* 0x00007580ff0477ac */ /* 0x000ee20008000800 */
[----:B------:R-:W-:-:S04]  /*2890*/  IADD3 R2, PT, PT, R7, R2, RZ ;  /* 0x0000000207027210 */ /* 0x000fc80007ffe0ff */
[----:B---3--:R-:W-:-:S13]  /*28a0*/  ISETP.GE.AND P0, PT, R2, UR4, PT ;  /* 0x0000000402007c0c */ /* 0x008fda000bf06270 */
[----:B------:R-:W-:Y:S05]  /*28b0*/  @!P0 BRA `(.L_x_70) ;  /* 0xffffffd8001c8947 */ /* 0x000fea000383ffff */
[----:B------:R-:W-:Y:S05]  /*28c0*/  EXIT ;  /* 0x000000000000794d */ /* 0x000fea0003800000 */
        .weak           $__internal_0_$__cuda_sm20_sqrt_rn_f32_slowpath
        .type           $__internal_0_$__cuda_sm20_sqrt_rn_f32_slowpath,@function
        .size           $__internal_0_$__cuda_sm20_sqrt_rn_f32_slowpath,($__internal_1_$__cuda_sm3x_div_rn_noftz_f32_slowpath - $__internal_0_$__cuda_sm20_sqrt_rn_f32_slowpath)
$__internal_0_$__cuda_sm20_sqrt_rn_f32_slowpath:
[----:B------:R-:W-:-:S13]  /*28d0*/  LOP3.LUT P0, RZ, R16, 0x7fffffff, RZ, 0xc0, !PT ;  /* 0x7fffffff10ff7812 */ /* 0x000fda000780c0ff */
[----:B------:R-:W-:Y:S01]  /*28e0*/  @!P0 MOV R9, R16 ;  /* 0x0000001000098202 */ /* 0x000fe20000000f00 */
[----:B------:R-:W-:Y:S06]  /*28f0*/  @!P0 BRA `(.L_x_71) ;  /* 0x0000000000448947 */ /* 0x000fec0003800000 */
[----:B------:R-:W-:Y:S02]  /*2900*/  FSETP.GEU.FTZ.AND P0, PT, R16, RZ, PT ;  /* 0x000000ff1000720b */ /* 0x000fe40003f1e000 */
[----:B------:R-:W-:-:S11]  /*2910*/  MOV R0, R16 ;  /* 0x0000001000007202 */ /* 0x000fd60000000f00 */
[----:B------:R-:W-:Y:S01]  /*2920*/  @!P0 MOV R9, 0x7fffffff ;  /* 0x7fffffff00098802 */ /* 0x000fe20000000f00 */
[----:B------:R-:W-:Y:S06]  /*2930*/  @!P0 BRA `(.L_x_71) ;  /* 0x0000000000348947 */ /* 0x000fec0003800000 */
[----:B------:R-:W-:-:S13]  /*2940*/  FSETP.GTU.FTZ.AND P0, PT, |R0|, +INF , PT ;  /* 0x7f8000000000780b */ /* 0x000fda0003f1c200 */
[----:B------:R-:W-:Y:S01]  /*2950*/  @P0 FADD.FTZ R9, R0, 1 ;  /* 0x3f80000000090421 */ /* 0x000fe20000010000 */
[----:B------:R-:W-:Y:S06]  /*2960*/  @P0 BRA `(.L_x_71) ;  /* 0x0000000000280947 */ /* 0x000fec0003800000 */
[----:B------:R-:W-:-:S13]  /*2970*/  FSETP.NEU.FTZ.AND P0, PT, |R0|, +INF , PT ;  /* 0x7f8000000000780b */ /* 0x000fda0003f1d200 */
[----:B------:R-:W-:-:S04]  /*2980*/  @P0 FFMA R10, R0, 1.84467440737095516160e+19, RZ ;  /* 0x5f800000000a0823 */ /* 0x000fc800000000ff */
[----:B------:R-:W0:Y:S02]  /*2990*/  @P0 MUFU.RSQ R9, R10 ;  /* 0x0000000a00090308 */ /* 0x000e240000001400 */
[----:B0-----:R-:W-:Y:S01]  /*29a0*/  @P0 FMUL.FTZ R11, R10, R9 ;  /* 0x000000090a0b0220 */ /* 0x001fe20000410000 */
[----:B------:R-:W-:Y:S01]  /*29b0*/  @P0 FMUL.FTZ R17, R9, 0.5 ;  /* 0x3f00000009110820 */ /* 0x000fe20000410000 */
[----:B------:R-:W-:Y:S02]  /*29c0*/  @!P0 MOV R9, R0 ;  /* 0x0000000000098202 */ /* 0x000fe40000000f00 */
[----:B------:R-:W-:-:S04]  /*29d0*/  @P0 FADD.FTZ R16, -R11, -RZ ;  /* 0x800000ff0b100221 */ /* 0x000fc80000010100 */
[----:B------:R-:W-:-:S04]  /*29e0*/  @P0 FFMA R16, R11, R16, R10 ;  /* 0x000000100b100223 */ /* 0x000fc8000000000a */
[----:B------:R-:W-:-:S04]  /*29f0*/  @P0 FFMA R16, R16, R17, R11 ;  /* 0x0000001110100223 */ /* 0x000fc8000000000b */
[----:B------:R-:W-:-:S07]  /*2a00*/  @P0 FMUL.FTZ R9, R16, 2.3283064365386962891e-10 ;  /* 0x2f80000010090820 */ /* 0x000fce0000410000 */
.L_x_71:
[----:B------:R-:W-:Y:S01]  /*2a10*/  HFMA2 R11, -RZ, RZ, 0, 0 ;  /* 0x00000000ff0b7431 */ /* 0x000fe200000001ff */
[----:B------:R-:W-:-:S04]  /*2a20*/  MOV R10, R18 ;  /* 0x00000012000a7202 */ /* 0x000fc80000000f00 */
[----:B------:R-:W-:Y:S05]  /*2a30*/  RET.REL.NODEC R10 `(dx_kernel_full) ;  /* 0xffffffd40a707950 */ /* 0x000fea0003c3ffff */
        .weak           $__internal_1_$__cuda_sm3x_div_rn_noftz_f32_slowpath
        .type           $__internal_1_$__cuda_sm3x_div_rn_noftz_f32_slowpath,@function
        .size           $__internal_1_$__cuda_sm3x_div_rn_noftz_f32_slowpath,(.L_x_698 - $__internal_1_$__cuda_sm3x_div_rn_noftz_f32_slowpath)
$__internal_1_$__cuda_sm3x_div_rn_noftz_f32_slowpath:
[----:B------:R-:W-:Y:S01]  /*2a40*/  SHF.R.U32.HI R24, RZ, 0x17, R26 ;  /* 0x00000017ff187819 */ /* 0x000fe2000001161a */
[----:B------:R-:W-:Y:S01]  /*2a50*/  BSSY.RECONVERGENT B0, `(.L_x_72) ;  /* 0x0000064000007945 */ /* 0x000fe20003800200 */
[----:B------:R-:W-:Y:S02]  /*2a60*/  SHF.R.U32.HI R25, RZ, 0x17, R27 ;  /* 0x00000017ff197819 */ /* 0x000fe4000001161b */
[----:B------:R-:W-:Y:S02]  /*2a70*/  LOP3.LUT R24, R24, 0xff, RZ, 0xc0, !PT ;  /* 0x000000ff18187812 */ /* 0x000fe400078ec0ff */
[----:B------:R-:W-:Y:S02]  /*2a80*/  LOP3.LUT R25, R25, 0xff, RZ, 0xc0, !PT ;  /* 0x000000ff19197812 */ /* 0x000fe400078ec0ff */
[----:B------:R-:W-:-:S04]  /*2a90*/  IADD3 R23, PT, PT, R24, -0x1, RZ ;  /* 0xffffffff18177810 */ /* 0x000fc80007ffe0ff */
[----:B------:R-:W-:Y:S02]  /*2aa0*/  ISETP.GT.U32.AND P0, PT, R23, 0xfd, PT ;  /* 0x000000fd1700780c */ /* 0x000fe40003f04070 */
[----:B------:R-:W-:-:S04]  /*2ab0*/  IADD3 R23, PT, PT, R25, -0x1, RZ ;  /* 0xffffffff19177810 */ /* 0x000fc80007ffe0ff */
[----:B------:R-:W-:-:S13]  /*2ac0*/  ISETP.GT.U32.OR P0, PT, R23, 0xfd, P0 ;  /* 0x000000fd1700780c */ /* 0x000fda0000704470 */
[----:B------:R-:W-:Y:S01]  /*2ad0*/  @!P0 MOV R23, RZ ;  /* 0x000000ff00178202 */ /* 0x000fe20000000f00 */
[----:B------:R-:W-:Y:S06]  /*2ae0*/  @!P0 BRA `(.L_x_73) ;  /* 0x0000000000648947 */ /* 0x000fec0003800000 */
[----:B------:R-:W-:Y:S02]  /*2af0*/  FSETP.GTU.FTZ.AND P0, PT, |R27|, +INF , PT ;  /* 0x7f8000001b00780b */ /* 0x000fe40003f1c200 */
[----:B------:R-:W-:-:S04]  /*2b00*/  FSETP.GTU.FTZ.AND P1, PT, |R26|, +INF , PT ;  /* 0x7f8000001a00780b */ /* 0x000fc80003f3c200 */
[----:B------:R-:W-:-:S13]  /*2b10*/  PLOP3.LUT P0, PT, P0, P1, PT, 0xf8, 0x8f ;  /* 0x00000000008f781c */ /* 0x000fda0000703f70 */
[----:B------:R-:W-:Y:S05]  /*2b20*/  @P0 BRA `(.L_x_74) ;  /* 0x0000000400540947 */ /* 0x000fea0003800000 */
[----:B------:R-:W-:-:S13]  /*2b30*/  LOP3.LUT P0, RZ, R26, 0x7fffffff, R27, 0xc8, !PT ;  /* 0x7fffffff1aff7812 */ /* 0x000fda000780c81b */
[----:B------:R-:W-:Y:S05]  /*2b40*/  @!P0 BRA `(.L_x_75) ;  /* 0x0000000400448947 */ /* 0x000fea0003800000 */
[C---:B------:R-:W-:Y:S02]  /*2b50*/  FSETP.NEU.FTZ.AND P3, PT, |R27|.reuse, +INF , PT ;  /* 0x7f8000001b00780b */ /* 0x040fe40003f7d200 */
[----:B------:R-:W-:Y:S02]  /*2b60*/  FSETP.NEU.FTZ.AND P1, PT, |R26|, +INF , PT ;  /* 0x7f8000001a00780b */ /* 0x000fe40003f3d200 */
[----:B------:R-:W-:-:S11]  /*2b70*/  FSETP.NEU.FTZ.AND P0, PT, |R27|, +INF , PT ;  /* 0x7f8000001b00780b */ /* 0x000fd60003f1d200 */
[----:B------:R-:W-:Y:S05]  /*2b80*/  @!P1 BRA !P3, `(.L_x_75) ;  /* 0x0000000400349947 */ /* 0x000fea0005800000 */
[----:B------:R-:W-:-:S04]  /*2b90*/  LOP3.LUT P3, RZ, R27, 0x7fffffff, RZ, 0xc0, !PT ;  /* 0x7fffffff1bff7812 */ /* 0x000fc8000786c0ff */
[----:B------:R-:W-:-:S13]  /*2ba0*/  PLOP3.LUT P1, PT, P1, P3, PT, 0x2f, 0xf2 ;  /* 0x0000000000f2781c */ /* 0x000fda0000f26577 */
[----:B------:R-:W-:Y:S05]  /*2bb0*/  @P1 BRA `(.L_x_76) ;  /* 0x0000000400201947 */ /* 0x000fea0003800000 */
[----:B------:R-:W-:-:S04]  /*2bc0*/  LOP3.LUT P1, RZ, R26, 0x7fffffff, RZ, 0xc0, !PT ;  /* 0x7fffffff1aff7812 */ /* 0x000fc8000782c0ff */
[----:B------:R-:W-:-:S13]  /*2bd0*/  PLOP3.LUT P0, PT, P0, P1, PT, 0x2f, 0xf2 ;  /* 0x0000000000f2781c */ /* 0x000fda0000702577 */
[----:B------:R-:W-:Y:S05]  /*2be0*/  @P0 BRA `(.L_x_77) ;  /* 0x0000000400080947 */ /* 0x000fea0003800000 */
[----:B------:R-:W-:-:S04]  /*2bf0*/  IADD3 R23, PT, PT, R25, -0x1, RZ ;  /* 0xffffffff19177810 */ /* 0x000fc80007ffe0ff */
[----:B------:R-:W-:Y:S02]  /*2c00*/  ISETP.GE.AND P0, PT, R23, RZ, PT ;  /* 0x000000ff1700720c */ /* 0x000fe40003f06270 */
[----:B------:R-:W-:-:S04]  /*2c10*/  IADD3 R23, PT, PT, R24, -0x1, RZ ;  /* 0xffffffff18177810 */ /* 0x000fc80007ffe0ff */
[----:B------:R-:W-:-:S07]  /*2c20*/  ISETP.GE.AND P1, PT, R23, RZ, PT ;  /* 0x000000ff1700720c */ /* 0x000fce0003f26270 */
[----:B------:R-:W-:Y:S01]  /*2c30*/  @P0 MOV R23, RZ ;  /* 0x000000ff00170202 */ /* 0x000fe20000000f00 */
[----:B------:R-:W-:Y:S01]  /*2c40*/  @!P0 FFMA R27, R27, 1.84467440737095516160e+19, RZ ;  /* 0x5f8000001b1b8823 */ /* 0x000fe200000000ff */
[----:B------:R-:W-:-:S04]  /*2c50*/  @!P0 MOV R23, 0xffffffc0 ;  /* 0xffffffc000178802 */ /* 0x000fc80000000f00 */
[----:B------:R-:W-:Y:S01]  /*2c60*/  @!P1 FFMA R26, R26, 1.84467440737095516160e+19, RZ ;  /* 0x5f8000001a1a9823 */ /* 0x000fe200000000ff */
[----:B------:R-:W-:-:S07]  /*2c70*/  @!P1 IADD3 R23, PT, PT, R23, 0x40, RZ ;  /* 0x0000004017179810 */ /* 0x000fce0007ffe0ff */
.L_x_73:
[----:B------:R-:W-:Y:S01]  /*2c80*/  LEA R29, R24, 0xc0800000, 0x17 ;  /* 0xc0800000181d7811 */ /* 0x000fe200078eb8ff */
[----:B------:R-:W-:Y:S01]  /*2c90*/  BSSY.RECONVERGENT B1, `(.L_x_78) ;  /* 0x0000036000017945 */ /* 0x000fe20003800200 */
[----:B------:R-:W-:Y:S02]  /*2ca0*/  IADD3 R25, PT, PT, R25, -0x7f, RZ ;  /* 0xffffff8119197810 */ /* 0x000fe40007ffe0ff */
[----:B------:R-:W-:Y:S02]  /*2cb0*/  IADD3 R34, PT, PT, -R29, R26, RZ ;  /* 0x0000001a1d227210 */ /* 0x000fe40007ffe1ff */
[C---:B------:R-:W-:Y:S01]  /*2cc0*/  IADD3 R24, PT, PT, R25.reuse, 0x7f, -R24 ;  /* 0x0000007f19187810 */ /* 0x040fe20007ffe818 */
[----:B------:R-:W-:Y:S01]  /*2cd0*/  IMAD R28, R25, -0x800000, R27 ;  /* 0xff800000191c7824 */ /* 0x000fe200078e021b */
[----:B------:R-:W0:Y:S01]  /*2ce0*/  MUFU.RCP R26, R34 ;  /* 0x00000022001a7308 */ /* 0x000e220000001000 */
[----:B------:R-:W-:Y:S01]  /*2cf0*/  FADD.FTZ R29, -R34, -RZ ;  /* 0x800000ff221d7221 */ /* 0x000fe20000010100 */
[----:B------:R-:W-:-:S03]  /*2d00*/  IADD3 R27, PT, PT, R24, R23, RZ ;  /* 0x00000017181b7210 */ /* 0x000fc60007ffe0ff */
[----:B0-----:R-:W-:-:S04]  /*2d10*/  FFMA R23, R26, R29, 1 ;  /* 0x3f8000001a177423 */ /* 0x001fc8000000001d */
[----:B------:R-:W-:-:S04]  /*2d20*/  FFMA R26, R26, R23, R26 ;  /* 0x000000171a1a7223 */ /* 0x000fc8000000001a */
[----:B------:R-:W-:-:S04]  /*2d30*/  FFMA R23, R28, R26, RZ ;  /* 0x0000001a1c177223 */ /* 0x000fc800000000ff */
[----:B------:R-:W-:-:S04]  /*2d40*/  FFMA R25, R29, R23, R28 ;  /* 0x000000171d197223 */ /* 0x000fc8000000001c */
[----:B------:R-:W-:-:S04]  /*2d50*/  FFMA R25, R26, R25, R23 ;  /* 0x000000191a197223 */ /* 0x000fc80000000017 */
[----:B------:R-:W-:-:S04]  /*2d60*/  FFMA R28, R29, R25, R28 ;  /* 0x000000191d1c7223 */ /* 0x000fc8000000001c */
[----:B------:R-:W-:-:S05]  /*2d70*/  FFMA R23, R26, R28, R25 ;  /* 0x0000001c1a177223 */ /* 0x000fca0000000019 */
[----:B------:R-:W-:-:S04]  /*2d80*/  SHF.R.U32.HI R24, RZ, 0x17, R23 ;  /* 0x00000017ff187819 */ /* 0x000fc80000011617 */
[----:B------:R-:W-:-:S04]  /*2d90*/  LOP3.LUT R24, R24, 0xff, RZ, 0xc0, !PT ;  /* 0x000000ff18187812 */ /* 0x000fc800078ec0ff */
[----:B------:R-:W-:-:S04]  /*2da0*/  IADD3 R24, PT, PT, R24, R27, RZ ;  /* 0x0000001b18187210 */ /* 0x000fc80007ffe0ff */
[----:B------:R-:W-:-:S04]  /*2db0*/  IADD3 R29, PT, PT, R24, -0x1, RZ ;  /* 0xffffffff181d7810 */ /* 0x000fc80007ffe0ff */
[----:B------:R-:W-:-:S13]  /*2dc0*/  ISETP.GE.U32.AND P0, PT, R29, 0xfe, PT ;  /* 0x000000fe1d00780c */ /* 0x000fda0003f06070 */
[----:B------:R-:W-:Y:S05]  /*2dd0*/  @!P0 BRA `(.L_x_79) ;  /* 0x0000000000808947 */ /* 0x000fea0003800000 */
[----:B------:R-:W-:-:S13]  /*2de0*/  ISETP.GT.AND P0, PT, R24, 0xfe, PT ;  /* 0x000000fe1800780c */ /* 0x000fda0003f04270 */
[----:B------:R-:W-:Y:S05]  /*2df0*/  @P0 BRA `(.L_x_80) ;  /* 0x00000000006c0947 */ /* 0x000fea0003800000 */
[----:B------:R-:W-:-:S13]  /*2e00*/  ISETP.GE.AND P0, PT, R24, 0x1, PT ;  /* 0x000000011800780c */ /* 0x000fda0003f06270 */
[----:B------:R-:W-:Y:S05]  /*2e10*/  @P0 BRA `(.L_x_81) ;  /* 0x0000000000740947 */ /* 0x000fea0003800000 */
[----:B------:R-:W-:Y:S02]  /*2e20*/  ISETP.GE.AND P0, PT, R24, -0x18, PT ;  /* 0xffffffe81800780c */ /* 0x000fe40003f06270 */
[----:B------:R-:W-:-:S11]  /*2e30*/  LOP3.LUT R23, R23, 0x80000000, RZ, 0xc0, !PT ;  /* 0x8000000017177812 */ /* 0x000fd600078ec0ff */
[----:B------:R-:W-:Y:S05]  /*2e40*/  @!P0 BRA `(.L_x_81) ;  /* 0x0000000000688947 */ /* 0x000fea0003800000 */
[CCC-:B------:R-:W-:Y:S01]  /*2e50*/  FFMA.RP R27, R26.reuse, R28.reuse, R25.reuse ;  /* 0x0000001c1a1b7223 */ /* 0x1c0fe20000008019 */
[CCC-:B------:R-:W-:Y:S01]  /*2e60*/  FFMA.RM R29, R26.reuse, R28.reuse, R25.reuse ;  /* 0x0000001c1a1d7223 */ /* 0x1c0fe20000004019 */
[----:B------:R-:W-:Y:S01]  /*2e70*/  FFMA.RZ R25, R26, R28, R25 ;  /* 0x0000001c1a197223 */ /* 0x000fe2000000c019 */
[C---:B------:R-:W-:Y:S02]  /*2e80*/  ISETP.NE.AND P3, PT, R24.reuse, RZ, PT ;  /* 0x000000ff1800720c */ /* 0x040fe40003f65270 */
[----:B------:R-:W-:Y:S02]  /*2e90*/  ISETP.NE.AND P1, PT, R24, RZ, PT ;  /* 0x000000ff1800720c */ /* 0x000fe40003f25270 */
[----:B------:R-:W-:Y:S02]  /*2ea0*/  LOP3.LUT R25, R25, 0x7fffff, RZ, 0xc0, !PT ;  /* 0x007fffff19197812 */ /* 0x000fe400078ec0ff */
[----:B------:R-:W-:Y:S02]  /*2eb0*/  FSETP.NEU.FTZ.AND P0, PT, R27, R29, PT ;  /* 0x0000001d1b00720b */ /* 0x000fe40003f1d000 */
[----:B------:R-:W-:-:S02]  /*2ec0*/  LOP3.LUT R26, R25, 0x800000, RZ, 0xfc, !PT ;  /* 0x00800000191a7812 */ /* 0x000fc400078efcff */
[C---:B------:R-:W-:Y:S02]  /*2ed0*/  IADD3 R25, PT, PT, R24.reuse, 0x20, RZ ;  /* 0x0000002018197810 */ /* 0x040fe40007ffe0ff */
[----:B------:R-:W-:Y:S02]  /*2ee0*/  IADD3 R24, PT, PT, -R24, RZ, RZ ;  /* 0x000000ff18187210 */ /* 0x000fe40007ffe1ff */
[----:B------:R-:W-:Y:S02]  /*2ef0*/  SHF.L.U32 R25, R26, R25, RZ ;  /* 0x000000191a197219 */ /* 0x000fe400000006ff */
[----:B------:R-:W-:Y:S02]  /*2f00*/  SEL R27, R24, RZ, P3 ;  /* 0x000000ff181b7207 */ /* 0x000fe40001800000 */
[----:B------:R-:W-:Y:S02]  /*2f10*/  ISETP.NE.AND P1, PT, R25, RZ, P1 ;  /* 0x000000ff1900720c */ /* 0x000fe40000f25270 */
[----:B------:R-:W-:-:S02]  /*2f20*/  SHF.R.U32.HI R27, RZ, R27, R26 ;  /* 0x0000001bff1b7219 */ /* 0x000fc4000001161a */
[----:B------:R-:W-:Y:S02]  /*2f30*/  PLOP3.LUT P0, PT, P0, P1, PT, 0xf8, 0x8f ;  /* 0x00000000008f781c */ /* 0x000fe40000703f70 */
[----:B------:R-:W-:Y:S02]  /*2f40*/  SHF.R.U32.HI R25, RZ, 0x1, R27 ;  /* 0x00000001ff197819 */ /* 0x000fe4000001161b */
[----:B------:R-:W-:-:S04]  /*2f50*/  SEL R24, RZ, 0x1, !P0 ;  /* 0x00000001ff187807 */ /* 0x000fc80004000000 */
[----:B------:R-:W-:-:S04]  /*2f60*/  LOP3.LUT R24, R24, 0x1, R25, 0xf8, !PT ;  /* 0x0000000118187812 */ /* 0x000fc800078ef819 */
[----:B------:R-:W-:-:S04]  /*2f70*/  LOP3.LUT R24, R24, R27, RZ, 0xc0, !PT ;  /* 0x0000001b18187212 */ /* 0x000fc800078ec0ff */
[----:B------:R-:W-:-:S04]  /*2f80*/  IADD3 R24, PT, PT, R25, R24, RZ ;  /* 0x0000001819187210 */ /* 0x000fc80007ffe0ff */
[----:B------:R-:W-:Y:S01]  /*2f90*/  LOP3.LUT R23, R24, R23, RZ, 0xfc, !PT ;  /* 0x0000001718177212 */ /* 0x000fe200078efcff */
[----:B------:R-:W-:Y:S06]  /*2fa0*/  BRA `(.L_x_81) ;  /* 0x0000000000107947 */ /* 0x000fec0003800000 */
.L_x_80:
[----:B------:R-:W-:-:S04]  /*2fb0*/  LOP3.LUT R23, R23, 0x80000000, RZ, 0xc0, !PT ;  /* 0x8000000017177812 */ /* 0x000fc800078ec0ff */
[----:B------:R-:W-:Y:S01]  /*2fc0*/  LOP3.LUT R23, R23, 0x7f800000, RZ, 0xfc, !PT ;  /* 0x7f80000017177812 */ /* 0x000fe200078efcff */
[----:B------:R-:W-:Y:S06]  /*2fd0*/  BRA `(.L_x_81) ;  /* 0x0000000000047947 */ /* 0x000fec0003800000 */
.L_x_79:
[----:B------:R-:W-:-:S07]  /*2fe0*/  LEA R23, R27, R23, 0x17 ;  /* 0x000000171b177211 */ /* 0x000fce00078eb8ff */
.L_x_81:
[----:B------:R-:W-:Y:S05]  /*2ff0*/  BSYNC.RECONVERGENT B1 ;  /* 0x0000000000017941 */ /* 0x000fea0003800200 */
.L_x_78:
[----:B------:R-:W-:Y:S05]  /*3000*/  BRA `(.L_x_82) ;  /* 0x0000000000207947 */ /* 0x000fea0003800000 */
.L_x_77:
[----:B------:R-:W-:-:S04]  /*3010*/  LOP3.LUT R26, R26, 0x80000000, R27, 0x48, !PT ;  /* 0x800000001a1a7812 */ /* 0x000fc800078e481b */
[----:B------:R-:W-:Y:S01]  /*3020*/  LOP3.LUT R23, R26, 0x7f800000, RZ, 0xfc, !PT ;  /* 0x7f8000001a177812 */ /* 0x000fe200078efcff */
[----:B------:R-:W-:Y:S06]  /*3030*/  BRA `(.L_x_82) ;  /* 0x0000000000147947 */ /* 0x000fec0003800000 */
.L_x_76:
[----:B------:R-:W-:Y:S01]  /*3040*/  LOP3.LUT R23, R26, 0x80000000, R27, 0x48, !PT ;  /* 0x800000001a177812 */ /* 0x000fe200078e481b */
[----:B------:R-:W-:Y:S06]  /*3050*/  BRA `(.L_x_82) ;  /* 0x00000000000c7947 */ /* 0x000fec0003800000 */
.L_x_75:
[----:B------:R-:W0:Y:S01]  /*3060*/  MUFU.RSQ R23, -QNAN ;  /* 0xffc0000000177908 */ /* 0x000e220000001400 */
[----:B------:R-:W-:Y:S05]  /*3070*/  BRA `(.L_x_82) ;  /* 0x0000000000047947 */ /* 0x000fea0003800000 */
.L_x_74:
[----:B------:R-:W-:-:S07]  /*3080*/  FADD.FTZ R23, R27, R26 ;  /* 0x0000001a1b177221 */ /* 0x000fce0000010000 */
.L_x_82:
[----:B------:R-:W-:Y:S05]  /*3090*/  BSYNC.RECONVERGENT B0 ;  /* 0x0000000000007941 */ /* 0x000fea0003800200 */
.L_x_72:
[----:B------:R-:W-:Y:S01]  /*30a0*/  HFMA2 R25, -RZ, RZ, 0, 0 ;  /* 0x00000000ff197431 */ /* 0x000fe200000001ff */
[----:B------:R-:W-:-:S04]  /*30b0*/  MOV R24, R0 ;  /* 0x0000000000187202 */ /* 0x000fc80000000f00 */
[----:B0-----:R-:W-:Y:S05]  /*30c0*/  RET.REL.NODEC R24 `(dx_kernel_full) ;  /* 0xffffffcc18cc7950 */ /* 0x001fea0003c3ffff */
.L_x_83:
[----:B------:R-:W-:-:S00]  /*30d0*/  BRA `(.L_x_83) ;  /* 0xfffffffc00fc7947 */ /* 0x000fc0000383ffff */
[----:B------:R-:W-:-:S00]  /*30e0*/  NOP ;  /* 0x0000000000007918 */ /* 0x000fc00000000000 */
        /* <DEDUP_REMOVED lines=9> */
.L_x_698:


//--------------------- .text.dx_kernel           --------------------------
	.section	.text.dx_kernel,"ax",@progbits
	.align	128
        .global         dx_kernel
        .type           dx_kernel,@function
        .size           dx_kernel,(.L_x_700 - dx_kernel)
        .other          dx_kernel,@"STO_CUDA_ENTRY STV_DEFAULT"
dx_kernel:
.text.dx_kernel:
[----:B------:R-:W-:Y:S01]  /*0000*/  LDC R1, c[0x0][0x37c] ;  /* 0x0000df00ff017b82 */ /* 0x000fe20000000800 */
[----:B------:R-:W0:Y:S07]  /*0010*/  S2R R0, SR_TID.X ;  /* 0x0000000000007919 */ /* 0x000e2e0000002100 */
[----:B------:R-:W-:Y:S01]  /*0020*/  S2UR UR4, SR_CTAID.X ;  /* 0x00000000000479c3 */ /* 0x000fe20000002500 */
[----:B------:R-:W1:Y:S01]  /*0030*/  LDCU UR6, c[0x0][0x370] ;  /* 0x00006e00ff0677ac */ /* 0x000e620008000800 */
[----:B------:R-:W2:Y:S06]  /*0040*/  LDCU UR7, c[0x0][0x380] ;  /* 0x00007000ff0777ac */ /* 0x000eac0008000800 */
[----:B------:R-:W1:Y:S08]  /*0050*/  S2UR UR5, SR_CTAID.Y ;  /* 0x00000000000579c3 */ /* 0x000e700000002600 */
[----:B------:R-:W0:Y:S01]  /*0060*/  LDC R7, c[0x0][0x360] ;  /* 0x0000d800ff077b82 */ /* 0x000e220000000800 */
[----:B-1----:R-:W-:-:S06]  /*0070*/  UIMAD UR4, UR5, UR6, UR4 ;  /* 0x00000006050472a4 */ /* 0x002fcc000f8e0204 */
[----:B0-----:R-:W-:-:S05]  /*0080*/  IMAD R7, R7, UR4, R0 ;  /* 0x0000000407077c24 */ /* 0x001fca000f8e0200 */
[----:B--2---:R-:W-:-:S13]  /*0090*/  ISETP.GE.AND P0, PT, R7, UR7, PT ;  /* 0x0000000707007c0c */ /* 0x004fda000bf06270 */
[----:B------:R-:W-:Y:S05]  /*00a0*/  @P0 EXIT ;  /* 0x000000000000094d */ /* 0x000fea0003800000 */
[----:B------:R-:W0:Y:S01]  /*00b0*/  LDC R2, c[0x0][0x3b8] ;  /* 0x0000ee00ff027b82 */ /* 0x000e220000000800 */
[----:B------:R-:W-:Y:S01]  /*00c0*/  IABS R8, R7 ;  /* 0x0000000700087213 */ /* 0x000fe20000000000 */
[----:B------:R-:W1:Y:S06]  /*00d0*/  LDCU.64 UR6, c[0x0][0x358] ;  /* 0x00006b00ff0677ac */ /* 0x000e6c0008000a00 */
[----:B------:R-:W2:Y:S01]  /*00e0*/  LDC R0, c[0x0][0x3b4] ;  /* 0x0000ed00ff007b82 */ /* 0x000ea20000000800 */
[----:B0-----:R-:W-:-:S04]  /*00f0*/  IABS R10, R2 ;  /* 0x00000002000a7213 */ /* 0x001fc80000000000 */
[----:B------:R-:W0:Y:S01]  /*0100*/  I2F.RP R3, R10 ;  /* 0x0000000a00037306 */ /* 0x000e220000209400 */
[----:B--2---:R-:W-:-:S07]  /*0110*/  IABS R6, R0 ;  /* 0x0000000000067213 */ /* 0x004fce0000000000 */
[----:B0-----:R-:W0:Y:S02]  /*0120*/  MUFU.RCP R3, R3 ;  /* 0x0000000300037308 */ /* 0x001e240000001000 */
[----:B0-----:R-:W-:-:S06]  /*0130*/  VIADD R4, R3, 0xffffffe ;  /* 0x0ffffffe03047836 */ /* 0x001fcc0000000000 */
[----:B------:R0:W2:Y:S02]  /*0140*/  F2I.FTZ.U32.TRUNC.NTZ R5, R4 ;  /* 0x0000000400057305 */ /* 0x0000a4000021f000 */
[----:B0-----:R-:W-:Y:S02]  /*0150*/  HFMA2 R4, -RZ, RZ, 0, 0 ;  /* 0x00000000ff047431 */ /* 0x001fe400000001ff */
[----:B--2---:R-:W-:-:S04]  /*0160*/  IMAD.MOV R9, RZ, RZ, -R5 ;  /* 0x000000ffff097224 */ /* 0x004fc800078e0a05 */
[----:B------:R-:W-:-:S04]  /*0170*/  IMAD R9, R9, R10, RZ ;  /* 0x0000000a09097224 */ /* 0x000fc800078e02ff */
[----:B------:R-:W-:Y:S01]  /*0180*/  IMAD.HI.U32 R5, R5, R9, R4 ;  /* 0x0000000905057227 */ /* 0x000fe200078e0004 */
[----:B------:R-:W-:-:S03]  /*0190*/  LOP3.LUT R4, R7, R2, RZ, 0x3c, !PT ;  /* 0x0000000207047212 */ /* 0x000fc600078e3cff */
[----:B------:R-:W-:Y:S01]  /*01a0*/  IMAD.MOV.U32 R9, RZ, RZ, R6 ;  /* 0x000000ffff097224 */ /* 0x000fe200078e0006 */
[----:B------:R-:W-:Y:S01]  /*01b0*/  ISETP.GE.AND P1, PT, R4, RZ, PT ;  /* 0x000000ff0400720c */ /* 0x000fe20003f26270 */
[----:B------:R-:W-:Y:S02]  /*01c0*/  IMAD.HI.U32 R5, R5, R8, RZ ;  /* 0x0000000805057227 */ /* 0x000fe400078e00ff */
[----:B------:R-:W0:Y:S02]  /*01d0*/  I2F.RP R6, R9 ;  /* 0x0000000900067306 */ /* 0x000e240000209400 */
[----:B------:R-:W-:-:S04]  /*01e0*/  IMAD.MOV R3, RZ, RZ, -R5 ;  /* 0x000000ffff037224 */ /* 0x000fc800078e0a05 */
[----:B------:R-:W-:-:S05]  /*01f0*/  IMAD R3, R10, R3, R8 ;  /* 0x000000030a037224 */ /* 0x000fca00078e0208 */
[----:B------:R-:W-:Y:S01]  /*0200*/  ISETP.GT.U32.AND P2, PT, R10, R3, PT ;  /* 0x000000030a00720c */ /* 0x000fe20003f44070 */
[----:B0-----:R-:W0:-:S12]  /*0210*/  MUFU.RCP R6, R6 ;  /* 0x0000000600067308 */ /* 0x001e180000001000 */
[-C--:B------:R-:W-:Y:S01]  /*0220*/  @!P2 IADD3 R3, PT, PT, R3, -R10.reuse, RZ ;  /* 0x8000000a0303a210 */ /* 0x080fe20007ffe0ff */
[----:B------:R-:W-:Y:S01]  /*0230*/  @!P2 VIADD R5, R5, 0x1 ;  /* 0x000000010505a836 */ /* 0x000fe20000000000 */
[----:B------:R-:W-:Y:S02]  /*0240*/  ISETP.NE.AND P2, PT, R2, RZ, PT ;  /* 0x000000ff0200720c */ /* 0x000fe40003f45270 */
[----:B------:R-:W-:Y:S01]  /*0250*/  ISETP.GE.U32.AND P0, PT, R3, R10, PT ;  /* 0x0000000a0300720c */ /* 0x000fe20003f06070 */
[----:B0-----:R-:W-:-:S04]  /*0260*/  VIADD R8, R6, 0xffffffe ;  /* 0x0ffffffe06087836 */ /* 0x001fc80000000000 */
[----:B------:R-:W0:Y:S08]  /*0270*/  F2I.FTZ.U32.TRUNC.NTZ R3, R8 ;  /* 0x0000000800037305 */ /* 0x000e30000021f000 */
[----:B------:R-:W-:-:S05]  /*0280*/  @P0 IADD3 R5, PT, PT, R5, 0x1, RZ ;  /* 0x0000000105050810 */ /* 0x000fca0007ffe0ff */
[----:B------:R-:W-:Y:S01]  /*0290*/  @!P1 IMAD.MOV R5, RZ, RZ, -R5 ;  /* 0x000000ffff059224 */ /* 0x000fe200078e0a05 */
[----:B------:R-:W-:Y:S02]  /*02a0*/  @!P2 LOP3.LUT R5, RZ, R2, RZ, 0x33, !PT ;  /* 0x00000002ff05a212 */ /* 0x000fe400078e33ff */
[----:B------:R-:W-:Y:S01]  /*02b0*/  MOV R2, RZ ;  /* 0x000000ff00027202 */ /* 0x000fe20000000f00 */
[--C-:B0-----:R-:W-:Y:S01]  /*02c0*/  IMAD.MOV R4, RZ, RZ, -R3.reuse ;  /* 0x000000ffff047224 */ /* 0x101fe200078e0a03 */
[----:B------:R-:W-:Y:S02]  /*02d0*/  IABS R6, R5 ;  /* 0x0000000500067213 */ /* 0x000fe40000000000 */
[----:B------:R-:W-:Y:S01]  /*02e0*/  ISETP.GE.AND P2, PT, R5, RZ, PT ;  /* 0x000000ff0500720c */ /* 0x000fe20003f46270 */
[----:B------:R-:W-:Y:S02]  /*02f0*/  IMAD R11, R4, R9, RZ ;  /* 0x00000009040b7224 */ /* 0x000fe400078e02ff */
[----:B------:R-:W0:Y:S02]  /*0300*/  LDC.64 R4, c[0x0][0x3c0] ;  /* 0x0000f000ff047b82 */ /* 0x000e240000000a00 */
[----:B------:R-:W-:-:S06]  /*0310*/  IMAD.HI.U32 R2, R3, R11, R2 ;  /* 0x0000000b03027227 */ /* 0x000fcc00078e0002 */
[----:B------:R-:W-:-:S04]  /*0320*/  IMAD.HI.U32 R2, R2, R6, RZ ;  /* 0x0000000602027227 */ /* 0x000fc800078e00ff */
[----:B------:R-:W-:-:S04]  /*0330*/  IMAD.MOV R2, RZ, RZ, -R2 ;  /* 0x000000ffff027224 */ /* 0x000fc800078e0a02 */
[C---:B------:R-:W-:Y:S02]  /*0340*/  IMAD R6, R9.reuse, R2, R6 ;  /* 0x0000000209067224 */ /* 0x040fe400078e0206 */
[----:B------:R-:W2:Y:S03]  /*0350*/  LDC.64 R2, c[0x0][0x398] ;  /* 0x0000e600ff027b82 */ /* 0x000ea60000000a00 */
[----:B------:R-:W-:-:S13]  /*0360*/  ISETP.GT.U32.AND P0, PT, R9, R6, PT ;  /* 0x000000060900720c */ /* 0x000fda0003f04070 */
[----:B------:R-:W-:Y:S01]  /*0370*/  @!P0 IMAD.IADD R6, R6, 0x1, -R9 ;  /* 0x0000000106068824 */ /* 0x000fe200078e0a09 */
[----:B------:R-:W-:-:S04]  /*0380*/  ISETP.NE.AND P0, PT, R0, RZ, PT ;  /* 0x000000ff0000720c */ /* 0x000fc80003f05270 */
[----:B------:R-:W-:-:S13]  /*0390*/  ISETP.GT.U32.AND P1, PT, R9, R6, PT ;  /* 0x000000060900720c */ /* 0x000fda0003f24070 */
[----:B------:R-:W-:-:S05]  /*03a0*/  @!P1 IADD3 R6, PT, PT, R6, -R9, RZ ;  /* 0x8000000906069210 */ /* 0x000fca0007ffe0ff */
[----:B------:R-:W-:Y:S01]  /*03b0*/  @!P2 IMAD.MOV R6, RZ, RZ, -R6 ;  /* 0x000000ffff06a224 */ /* 0x000fe200078e0a06 */
[----:B------:R-:W-:-:S05]  /*03c0*/  @!P0 LOP3.LUT R6, RZ, R0, RZ, 0x33, !PT ;  /* 0x00000000ff068212 */ /* 0x000fca00078e33ff */
[----:B--2---:R-:W-:-:S06]  /*03d0*/  IMAD.WIDE R2, R6, 0x4, R2 ;  /* 0x0000000406027825 */ /* 0x004fcc00078e0202 */
[----:B-1----:R-:W2:Y:S01]  /*03e0*/  LDG.E R2, desc[UR6][R2.64] ;  /* 0x0000000602027981 */ /* 0x002ea2000c1e1900 */
[----:B0-----:R-:W-:-:S05]  /*03f0*/  IMAD.WIDE R4, R7, 0x4, R4 ;  /* 0x0000000407047825 */ /* 0x001fca00078e0204 */
[----:B------:R0:W5:Y:S01]  /*0400*/  LDG.E R0, desc[UR6][R4.64] ;  /* 0x0000000604007981 */ /* 0x000162000c1e1900 */
[----:B------:R-:W-:Y:S01]  /*0410*/  BSSY.RECONVERGENT B0, `(.L_x_84) ;  /* 0x000000e000007945 */ /* 0x000fe20003800200 */
[----:B--2---:R-:W-:-:S04]  /*0420*/  FADD R2, R2, 9.9999997473787516356e-06 ;  /* 0x3727c5ac02027421 */ /* 0x004fc80000000000 */
[----:B------:R-:W-:Y:S01]  /*0430*/  VIADD R8, R2, 0xf3000000 ;  /* 0xf300000002087836 */ /* 0x000fe20000000000 */
[----:B------:R0:W1:Y:S04]  /*0440*/  MUFU.RSQ R9, R2 ;  /* 0x0000000200097308 */ /* 0x0000680000001400 */
[----:B------:R-:W-:-:S13]  /*0450*/  ISETP.GT.U32.AND P0, PT, R8, 0x727fffff, PT ;  /* 0x727fffff0800780c */ /* 0x000fda0003f04070 */
[----:B01----:R-:W-:Y:S05]  /*0460*/  @!P0 BRA `(.L_x_85) ;  /* 0x0000000000108947 */ /* 0x003fea0003800000 */
[----:B------:R-:W-:-:S07]  /*0470*/  MOV R12, 0x490 ;  /* 0x00000490000c7802 */ /* 0x000fce0000000f00 */
[----:B-----5:R-:W-:Y:S05]  /*0480*/  CALL.REL.NOINC `($__internal_2_$__cuda_sm20_sqrt_rn_f32_slowpath) ;  /* 0x0000000400187944 */ /* 0x020fea0003c00000 */
[----:B------:R-:W-:Y:S01]  /*0490*/  MOV R3, R8 ;  /* 0x0000000800037202 */ /* 0x000fe20000000f00 */
[----:B------:R-:W-:Y:S06]  /*04a0*/  BRA `(.L_x_86) ;  /* 0x0000000000107947 */ /* 0x000fec0003800000 */
.L_x_85:
[----:B------:R-:W-:Y:S01]  /*04b0*/  FMUL.FTZ R3, R2, R9 ;  /* 0x0000000902037220 */ /* 0x000fe20000410000 */
[----:B------:R-:W-:-:S03]  /*04c0*/  FMUL.FTZ R8, R9, 0.5 ;  /* 0x3f00000009087820 */ /* 0x000fc60000410000 */
[----:B------:R-:W-:-:S04]  /*04d0*/  FFMA R2, -R3, R3, R2 ;  /* 0x0000000303027223 */ /* 0x000fc80000000102 */
[----:B------:R-:W-:-:S07]  /*04e0*/  FFMA R3, R2, R8, R3 ;  /* 0x0000000802037223 */ /* 0x000fce0000000003 */
.L_x_86:
[----:B------:R-:W-:Y:S05]  /*04f0*/  BSYNC.RECONVERGENT B0 ;  /* 0x0000000000007941 */ /* 0x000fea0003800200 */
.L_x_84:
[----:B------:R-:W0:Y:S01]  /*0500*/  MUFU.RCP R2, R3 ;  /* 0x0000000300027308 */ /* 0x000e220000001000 */
[----:B------:R-:W-:Y:S07]  /*0510*/  BSSY.RECONVERGENT B0, `(.L_x_87) ;  /* 0x000000b000007945 */ /* 0x000fee0003800200 */
[----:B-----5:R-:W1:Y:S01]  /*0520*/  FCHK P0, R0, R3 ;  /* 0x0000000300007302 */ /* 0x020e620000000000 */
[----:B0-----:R-:W-:-:S04]  /*0530*/  FFMA R9, R2, -R3, 1 ;  /* 0x3f80000002097423 */ /* 0x001fc80000000803 */
[----:B------:R-:W-:-:S04]  /*0540*/  FFMA R9, R2, R9, R2 ;  /* 0x0000000902097223 */ /* 0x000fc80000000002 */
[----:B------:R-:W-:-:S04]  /*0550*/  FFMA R2, R0, R9, RZ ;  /* 0x0000000900027223 */ /* 0x000fc800000000ff */
[----:B------:R-:W-:-:S04]  /*0560*/  FFMA R8, R2, -R3, R0 ;  /* 0x8000000302087223 */ /* 0x000fc80000000000 */
[----:B------:R-:W-:Y:S01]  /*0570*/  FFMA R2, R9, R8, R2 ;  /* 0x0000000809027223 */ /* 0x000fe20000000002 */
[----:B-1----:R-:W-:Y:S06]  /*0580*/  @!P0 BRA `(.L_x_88) ;  /* 0x00000000000c8947 */ /* 0x002fec0003800000 */
[----:B------:R-:W-:-:S07]  /*0590*/  MOV R8, 0x5b0 ;  /* 0x000005b000087802 */ /* 0x000fce0000000f00 */
[----:B------:R-:W-:Y:S05]  /*05a0*/  CALL.REL.NOINC `($__internal_3_$__cuda_sm3x_div_rn_noftz_f32_slowpath) ;  /* 0x00000004002c7944 */ /* 0x000fea0003c00000 */
[----:B------:R-:W-:-:S07]  /*05b0*/  IMAD.MOV.U32 R2, RZ, RZ, R0 ;  /* 0x000000ffff027224 */ /* 0x000fce00078e0000 */
.L_x_88:
[----:B------:R-:W-:Y:S05]  /*05c0*/  BSYNC.RECONVERGENT B0 ;  /* 0x0000000000007941 */ /* 0x000fea0003800200 */
.L_x_87:
[----:B------:R-:W0:Y:S01]  /*05d0*/  LDC.64 R10, c[0x0][0x388] ;  /* 0x0000e200ff0a7b82 */ /* 0x000e220000000a00 */
[----:B------:R-:W1:Y:S01]  /*05e0*/  LDCU UR5, c[0x0][0x3b8] ;  /* 0x00007700ff0577ac */ /* 0x000e620008000800 */
[----:B------:R-:W1:Y:S06]  /*05f0*/  LDCU UR4, c[0x0][0x3b0] ;  /* 0x00007600ff0477ac */ /* 0x000e6c0008000800 */
[----:B------:R-:W2:Y:S08]  /*0600*/  LDC.64 R12, c[0x0][0x390] ;  /* 0x0000e400ff0c7b82 */ /* 0x000eb00000000a00 */
[----:B------:R-:W3:Y:S01]  /*0610*/  LDC.64 R8, c[0x0][0x3a8] ;  /* 0x0000ea00ff087b82 */ /* 0x000ee20000000a00 */
[----:B0-----:R-:W-:-:S06]  /*0620*/  IMAD.WIDE R10, R7, 0x4, R10 ;  /* 0x00000004070a7825 */ /* 0x001fcc00078e020a */
[----:B------:R-:W4:Y:S01]  /*0630*/  LDG.E R10, desc[UR6][R10.64] ;  /* 0x000000060a0a7981 */ /* 0x000f22000c1e1900 */
[----:B--2---:R-:W-:-:S06]  /*0640*/  IMAD.WIDE R12, R6, 0x4, R12 ;  /* 0x00000004060c7825 */ /* 0x004fcc00078e020c */
[----:B------:R-:W4:Y:S01]  /*0650*/  LDG.E R13, desc[UR6][R12.64] ;  /* 0x000000060c0d7981 */ /* 0x000f22000c1e1900 */
[----:B---3--:R-:W-:-:S06]  /*0660*/  IMAD.WIDE R8, R6, 0x4, R8 ;  /* 0x0000000406087825 */ /* 0x008fcc00078e0208 */
[----:B------:R-:W2:Y:S01]  /*0670*/  LDG.E R8, desc[UR6][R8.64] ;  /* 0x0000000608087981 */ /* 0x000ea2000c1e1900 */
[----:B-1----:R-:W-:-:S06]  /*0680*/  UIMAD UR4, UR5, UR4, URZ ;  /* 0x00000004050472a4 */ /* 0x002fcc000f8e02ff */
[----:B------:R-:W-:-:S04]  /*0690*/  I2FP.F32.S32 R3, UR4 ;  /* 0x0000000400037c45 */ /* 0x000fc80008201400 */
[----:B------:R-:W0:Y:S01]  /*06a0*/  MUFU.RCP R14, R3 ;  /* 0x00000003000e7308 */ /* 0x000e220000001000 */
[----:B------:R-:W-:Y:S01]  /*06b0*/  BSSY.RECONVERGENT B0, `(.L_x_89) ;  /* 0x000000e000007945 */ /* 0x000fe20003800200 */
[----:B0-----:R-:W-:-:S04]  /*06c0*/  FFMA R15, -R3, R14, 1 ;  /* 0x3f800000030f7423 */ /* 0x001fc8000000010e */
[----:B------:R-:W-:Y:S01]  /*06d0*/  FFMA R15, R14, R15, R14 ;  /* 0x0000000f0e0f7223 */ /* 0x000fe2000000000e */
[----:B----4-:R-:W-:Y:S01]  /*06e0*/  FADD R7, R10, -R13 ;  /* 0x8000000d0a077221 */ /* 0x010fe20000000000 */
[----:B--2---:R-:W-:-:S04]  /*06f0*/  FADD R0, R8, R8 ;  /* 0x0000000808007221 */ /* 0x004fc80000000000 */
[----:B------:R-:W-:-:S04]  /*0700*/  FMUL R0, R0, R7 ;  /* 0x0000000700007220 */ /* 0x000fc80000400000 */
[----:B------:R-:W0:Y:S01]  /*0710*/  FCHK P0, R0, R3 ;  /* 0x0000000300007302 */ /* 0x000e220000000000 */
[----:B------:R-:W-:-:S04]  /*0720*/  FFMA R8, R0, R15, RZ ;  /* 0x0000000f00087223 */ /* 0x000fc800000000ff */
[----:B------:R-:W-:-:S04]  /*0730*/  FFMA R7, -R3, R8, R0 ;  /* 0x0000000803077223 */ /* 0x000fc80000000100 */
[----:B------:R-:W-:Y:S01]  /*0740*/  FFMA R15, R15, R7, R8 ;  /* 0x000000070f0f7223 */ /* 0x000fe20000000008 */
[----:B0-----:R-:W-:Y:S06]  /*0750*/  @!P0 BRA `(.L_x_90) ;  /* 0x00000000000c8947 */ /* 0x001fec0003800000 */
[----:B------:R-:W-:-:S07]  /*0760*/  MOV R8, 0x780 ;  /* 0x0000078000087802 */ /* 0x000fce0000000f00 */
[----:B------:R-:W-:Y:S05]  /*0770*/  CALL.REL.NOINC `($__internal_3_$__cuda_sm3x_div_rn_noftz_f32_slowpath) ;  /* 0x0000000000b87944 */ /* 0x000fea0003c00000 */
[----:B------:R-:W-:-:S07]  /*0780*/  IMAD.MOV.U32 R15, RZ, RZ, R0 ;  /* 0x000000ffff0f7224 */ /* 0x000fce00078e0000 */
.L_x_90:
[----:B------:R-:W-:Y:S05]  /*0790*/  BSYNC.RECONVERGENT B0 ;  /* 0x0000000000007941 */ /* 0x000fea0003800200 */
.L_x_89:
[----:B------:R-:W0:Y:S02]  /*07a0*/  LDC.64 R8, c[0x0][0x3a0] ;  /* 0x0000e800ff087b82 */ /* 0x000e240000000a00 */
[----:B0-----:R-:W-:-:S06]  /*07b0*/  IMAD.WIDE R6, R6, 0x4, R8 ;  /* 0x0000000406067825 */ /* 0x001fcc00078e0208 */
[----:B------:R-:W2:Y:S01]  /*07c0*/  LDG.E R6, desc[UR6][R6.64] ;  /* 0x0000000606067981 */ /* 0x000ea2000c1e1900 */
[----:B------:R-:W0:Y:S01]  /*07d0*/  MUFU.RCP R0, R3 ;  /* 0x0000000300007308 */ /* 0x000e220000001000 */
[----:B------:R-:W-:Y:S01]  /*07e0*/  BSSY.RECONVERGENT B0, `(.L_x_91) ;  /* 0x000000d000007945 */ /* 0x000fe20003800200 */
[----:B------:R-:W-:Y:S01]  /*07f0*/  FADD R2, R15, R2 ;  /* 0x000000020f027221 */ /* 0x000fe20000000000 */
[----:B0-----:R-:W-:-:S04]  /*0800*/  FFMA R9, -R3, R0, 1 ;  /* 0x3f80000003097423 */ /* 0x001fc80000000100 */
[----:B------:R-:W-:Y:S01]  /*0810*/  FFMA R0, R0, R9, R0 ;  /* 0x0000000900007223 */ /* 0x000fe20000000000 */
[----:B--2---:R-:W0:Y:S03]  /*0820*/  FCHK P0, R6, R3 ;  /* 0x0000000306007302 */ /* 0x004e260000000000 */
[----:B------:R-:W-:-:S04]  /*0830*/  FFMA R8, R0, R6, RZ ;  /* 0x0000000600087223 */ /* 0x000fc800000000ff */
[----:B------:R-:W-:-:S04]  /*0840*/  FFMA R9, -R3, R8, R6 ;  /* 0x0000000803097223 */ /* 0x000fc80000000106 */
[----:B------:R-:W-:Y:S01]  /*0850*/  FFMA R9, R0, R9, R8 ;  /* 0x0000000900097223 */ /* 0x000fe20000000008 */
[----:B0-----:R-:W-:Y:S06]  /*0860*/  @!P0 BRA `(.L_x_92) ;  /* 0x0000000000108947 */ /* 0x001fec0003800000 */
[----:B------:R-:W-:Y:S02]  /*0870*/  MOV R0, R6 ;  /* 0x0000000600007202 */ /* 0x000fe40000000f00 */
[----:B------:R-:W-:-:S07]  /*0880*/  MOV R8, 0x8a0 ;  /* 0x000008a000087802 */ /* 0x000fce0000000f00 */
[----:B------:R-:W-:Y:S05]  /*0890*/  CALL.REL.NOINC `($__internal_3_$__cuda_sm3x_div_rn_noftz_f32_slowpath) ;  /* 0x0000000000707944 */ /* 0x000fea0003c00000 */
[----:B------:R-:W-:-:S07]  /*08a0*/  IMAD.MOV.U32 R9, RZ, RZ, R0 ;  /* 0x000000ffff097224 */ /* 0x000fce00078e0000 */
.L_x_92:
[----:B------:R-:W-:Y:S05]  /*08b0*/  BSYNC.RECONVERGENT B0 ;  /* 0x0000000000007941 */ /* 0x000fea0003800200 */
.L_x_91:
[----:B------:R-:W-:-:S05]  /*08c0*/  FADD R9, R2, R9 ;  /* 0x0000000902097221 */ /* 0x000fca0000000000 */
[----:B------:R-:W-:Y:S01]  /*08d0*/  STG.E desc[UR6][R4.64], R9 ;  /* 0x0000000904007986 */ /* 0x000fe2000c101906 */
[----:B------:R-:W-:Y:S05]  /*08e0*/  EXIT ;  /* 0x000000000000794d */ /* 0x000fea0003800000 */
        .weak           $__internal_2_$__cuda_sm20_sqrt_rn_f32_slowpath
        .type           $__internal_2_$__cuda_sm20_sqrt_rn_f32_slowpath,@function
        .size           $__internal_2_$__cuda_sm20_sqrt_rn_f32_slowpath,($__internal_3_$__cuda_sm3x_div_rn_noftz_f32_slowpath - $__internal_2_$__cuda_sm20_sqrt_rn_f32_slowpath)
$__internal_2_$__cuda_sm20_sqrt_rn_f32_slowpath:
[----:B------:R-:W-:-:S13]  /*08f0*/  LOP3.LUT P0, RZ, R2, 0x7fffffff, RZ, 0xc0, !PT ;  /* 0x7fffffff02ff7812 */ /* 0x000fda000780c0ff */
[----:B------:R-:W-:Y:S01]  /*0900*/  @!P0 IMAD.MOV.U32 R3, RZ, RZ, R2 ;  /* 0x000000ffff038224 */ /* 0x000fe200078e0002 */
[----:B------:R-:W-:Y:S06]  /*0910*/  @!P0 BRA `(.L_x_93) ;  /* 0x0000000000408947 */ /* 0x000fec0003800000 */
[----:B------:R-:W-:-:S13]  /*0920*/  FSETP.GEU.FTZ.AND P0, PT, R2, RZ, PT ;  /* 0x000000ff0200720b */ /* 0x000fda0003f1e000 */
        /* <DEDUP_REMOVED lines=10> */
[----:B------:R-:W-:Y:S02]  /*09d0*/  @!P0 IMAD.MOV.U32 R3, RZ, RZ, R2 ;  /* 0x000000ffff038224 */ /* 0x000fe400078e0002 */
[----:B------:R-:W-:-:S04]  /*09e0*/  @P0 FADD.FTZ R10, -R9, -RZ ;  /* 0x800000ff090a0221 */ /* 0x000fc80000010100 */
[----:B------:R-:W-:-:S04]  /*09f0*/  @P0 FFMA R10, R9, R10, R8 ;  /* 0x0000000a090a0223 */ /* 0x000fc80000000008 */
[----:B------:R-:W-:-:S04]  /*0a00*/  @P0 FFMA R10, R10, R11, R9 ;  /* 0x0000000b0a0a0223 */ /* 0x000fc80000000009 */
[----:B------:R-:W-:-:S07]  /*0a10*/  @P0 FMUL.FTZ R3, R10, 2.3283064365386962891e-10 ;  /* 0x2f8000000a030820 */ /* 0x000fce0000410000 */
.L_x_93:
[----:B------:R-:W-:Y:S01]  /*0a20*/  IMAD.MOV.U32 R8, RZ, RZ, R3 ;  /* 0x000000ffff087224 */ /* 0x000fe200078e0003 */
[----:B------:R-:W-:Y:S01]  /*0a30*/  MOV R2, R12 ;  /* 0x0000000c00027202 */ /* 0x000fe20000000f00 */
[----:B------:R-:W-:-:S04]  /*0a40*/  IMAD.MOV.U32 R3, RZ, RZ, 0x0 ;  /* 0x00000000ff037424 */ /* 0x000fc800078e00ff */
[----:B------:R-:W-:Y:S05]  /*0a50*/  RET.REL.NODEC R2 `(dx_kernel) ;  /* 0xfffffff402687950 */ /* 0x000fea0003c3ffff */
        .weak           $__internal_3_$__cuda_sm3x_div_rn_noftz_f32_slowpath
        .type           $__internal_3_$__cuda_sm3x_div_rn_noftz_f32_slowpath,@function
        .size           $__internal_3_$__cuda_sm3x_div_rn_noftz_f32_slowpath,(.L_x_700 - $__internal_3_$__cuda_sm3x_div_rn_noftz_f32_slowpath)
$__internal_3_$__cuda_sm3x_div_rn_noftz_f32_slowpath:
[----:B------:R-:W-:Y:S01]  /*0a60*/  SHF.R.U32.HI R10, RZ, 0x17, R3 ;  /* 0x00000017ff0a7819 */ /* 0x000fe20000011603 */
[----:B------:R-:W-:Y:S01]  /*0a70*/  BSSY.RECONVERGENT B1, `(.L_x_94) ;  /* 0x0000063000017945 */ /* 0x000fe20003800200 */
[----:B------:R-:W-:Y:S02]  /*0a80*/  SHF.R.U32.HI R9, RZ, 0x17, R0 ;  /* 0x00000017ff097819 */ /* 0x000fe40000011600 */
[----:B------:R-:W-:Y:S02]  /*0a90*/  LOP3.LUT R10, R10, 0xff, RZ, 0xc0, !PT ;  /* 0x000000ff0a0a7812 */ /* 0x000fe400078ec0ff */
[----:B------:R-:W-:Y:S02]  /*0aa0*/  LOP3.LUT R14, R9, 0xff, RZ, 0xc0, !PT ;  /* 0x000000ff090e7812 */ /* 0x000fe400078ec0ff */
[----:B------:R-:W-:Y:S02]  /*0ab0*/  IADD3 R13, PT, PT, R10, -0x1, RZ ;  /* 0xffffffff0a0d7810 */ /* 0x000fe40007ffe0ff */
[----:B------:R-:W-:Y:S01]  /*0ac0*/  MOV R11, R3 ;  /* 0x00000003000b7202 */ /* 0x000fe20000000f00 */
[----:B------:R-:W-:Y:S01]  /*0ad0*/  VIADD R12, R14, 0xffffffff ;  /* 0xffffffff0e0c7836 */ /* 0x000fe20000000000 */
[----:B------:R-:W-:-:S04]  /*0ae0*/  ISETP.GT.U32.AND P0, PT, R13, 0xfd, PT ;  /* 0x000000fd0d00780c */ /* 0x000fc80003f04070 */
[----:B------:R-:W-:-:S13]  /*0af0*/  ISETP.GT.U32.OR P0, PT, R12, 0xfd, P0 ;  /* 0x000000fd0c00780c */ /* 0x000fda0000704470 */
[----:B------:R-:W-:Y:S01]  /*0b00*/  @!P0 IMAD.MOV.U32 R9, RZ, RZ, RZ ;  /* 0x000000ffff098224 */ /* 0x000fe200078e00ff */
        /* <DEDUP_REMOVED lines=17> */
[----:B------:R-:W-:Y:S02]  /*0c20*/  ISETP.GE.AND P0, PT, R12, RZ, PT ;  /* 0x000000ff0c00720c */ /* 0x000fe40003f06270 */
[----:B------:R-:W-:-:S11]  /*0c30*/  ISETP.GE.AND P1, PT, R13, RZ, PT ;  /* 0x000000ff0d00720c */ /* 0x000fd60003f26270 */
[----:B------:R-:W-:Y:S01]  /*0c40*/  @P0 MOV R9, RZ ;  /* 0x000000ff00090202 */ /* 0x000fe20000000f00 */
[----:B------:R-:W-:Y:S02]  /*0c50*/  @!P0 IMAD.MOV.U32 R9, RZ, RZ, -0x40 ;  /* 0xffffffc0ff098424 */ /* 0x000fe400078e00ff */
[----:B------:R-:W-:Y:S01]  /*0c60*/  @!P0 FFMA R0, R0, 1.84467440737095516160e+19, RZ ;  /* 0x5f80000000008823 */ /* 0x000fe200000000ff */
[----:B------:R-:W-:Y:S02]  /*0c70*/  @!P1 FFMA R11, R3, 1.84467440737095516160e+19, RZ ;  /* 0x5f800000030b9823 */ /* 0x000fe400000000ff */
[----:B------:R-:W-:-:S07]  /*0c80*/  @!P1 IADD3 R9, PT, PT, R9, 0x40, RZ ;  /* 0x0000004009099810 */ /* 0x000fce0007ffe0ff */
.L_x_95:
[----:B------:R-:W-:Y:S01]  /*0c90*/  LEA R12, R10, 0xc0800000, 0x17 ;  /* 0xc08000000a0c7811 */ /* 0x000fe200078eb8ff */
[----:B------:R-:W-:Y:S04]  /*0ca0*/  BSSY.RECONVERGENT B2, `(.L_x_100) ;  /* 0x0000036000027945 */ /* 0x000fe80003800200 */
[----:B------:R-:W-:Y:S01]  /*0cb0*/  IMAD.IADD R12, R11, 0x1, -R12 ;  /* 0x000000010b0c7824 */ /* 0x000fe200078e0a0c */
[----:B------:R-:W-:-:S03]  /*0cc0*/  IADD3 R11, PT, PT, R14, -0x7f, RZ ;  /* 0xffffff810e0b7810 */ /* 0x000fc60007ffe0ff */
[----:B------:R0:W1:Y:S01]  /*0cd0*/  MUFU.RCP R13, R12 ;  /* 0x0000000c000d7308 */ /* 0x0000620000001000 */
[----:B------:R-:W-:Y:S01]  /*0ce0*/  FADD.FTZ R15, -R12, -RZ ;  /* 0x800000ff0c0f7221 */ /* 0x000fe20000010100 */
[C---:B------:R-:W-:Y:S01]  /*0cf0*/  IMAD R0, R11.reuse, -0x800000, R0 ;  /* 0xff8000000b007824 */ /* 0x040fe200078e0200 */
[----:B0-----:R-:W-:-:S05]  /*0d00*/  IADD3 R12, PT, PT, R11, 0x7f, -R10 ;  /* 0x0000007f0b0c7810 */ /* 0x001fca0007ffe80a */
[----:B------:R-:W-:Y:S02]  /*0d10*/  IMAD.IADD R9, R12, 0x1, R9 ;  /* 0x000000010c097824 */ /* 0x000fe400078e0209 */
[----:B-1----:R-:W-:-:S04]  /*0d20*/  FFMA R14, R13, R15, 1 ;  /* 0x3f8000000d0e7423 */ /* 0x002fc8000000000f */
        /* <DEDUP_REMOVED lines=8> */
[----:B------:R-:W-:-:S05]  /*0db0*/  IADD3 R15, PT, PT, R10, R9, RZ ;  /* 0x000000090a0f7210 */ /* 0x000fca0007ffe0ff */
[----:B------:R-:W-:-:S05]  /*0dc0*/  VIADD R10, R15, 0xffffffff ;  /* 0xffffffff0f0a7836 */ /* 0x000fca0000000000 */
        /* <DEDUP_REMOVED lines=9> */
[CCC-:B------:R-:W-:Y:S01]  /*0e60*/  FFMA.RZ R9, R16.reuse, R14.reuse, R13.reuse ;  /* 0x0000000e10097223 */ /* 0x1c0fe2000000c00d */
[C---:B------:R-:W-:Y:S01]  /*0e70*/  IADD3 R12, PT, PT, R15.reuse, 0x20, RZ ;  /* 0x000000200f0c7810 */ /* 0x040fe20007ffe0ff */
[CCC-:B------:R-:W-:Y:S01]  /*0e80*/  FFMA.RM R10, R16.reuse, R14.reuse, R13.reuse ;  /* 0x0000000e100a7223 */ /* 0x1c0fe2000000400d */
[----:B------:R-:W-:Y:S02]  /*0e90*/  ISETP.NE.AND P2, PT, R15, RZ, PT ;  /* 0x000000ff0f00720c */ /* 0x000fe40003f45270 */
[----:B------:R-:W-:Y:S01]  /*0ea0*/  LOP3.LUT R11, R9, 0x7fffff, RZ, 0xc0, !PT ;  /* 0x007fffff090b7812 */ /* 0x000fe200078ec0ff */
[----:B------:R-:W-:Y:S01]  /*0eb0*/  FFMA.RP R9, R16, R14, R13 ;  /* 0x0000000e10097223 */ /* 0x000fe2000000800d */
[----:B------:R-:W-:Y:S01]  /*0ec0*/  IMAD.MOV R13, RZ, RZ, -R15 ;  /* 0x000000ffff0d7224 */ /* 0x000fe200078e0a0f */
[----:B------:R-:W-:Y:S02]  /*0ed0*/  ISETP.NE.AND P1, PT, R15, RZ, PT ;  /* 0x000000ff0f00720c */ /* 0x000fe40003f25270 */
[----:B------:R-:W-:-:S02]  /*0ee0*/  LOP3.LUT R11, R11, 0x800000, RZ, 0xfc, !PT ;  /* 0x008000000b0b7812 */ /* 0x000fc400078efcff */
[----:B------:R-:W-:Y:S02]  /*0ef0*/  FSETP.NEU.FTZ.AND P0, PT, R9, R10, PT ;  /* 0x0000000a0900720b */ /* 0x000fe40003f1d000 */
[----:B------:R-:W-:Y:S02]  /*0f00*/  SHF.L.U32 R12, R11, R12, RZ ;  /* 0x0000000c0b0c7219 */ /* 0x000fe400000006ff */
[----:B------:R-:W-:Y:S02]  /*0f10*/  SEL R10, R13, RZ, P2 ;  /* 0x000000ff0d0a7207 */ /* 0x000fe40001000000 */
[----:B------:R-:W-:Y:S02]  /*0f20*/  ISETP.NE.AND P1, PT, R12, RZ, P1 ;  /* 0x000000ff0c00720c */ /* 0x000fe40000f25270 */
[----:B------:R-:W-:Y:S02]  /*0f30*/  SHF.R.U32.HI R10, RZ, R10, R11 ;  /* 0x0000000aff0a7219 */ /* 0x000fe4000001160b */
[----:B------:R-:W-:-:S02]  /*0f40*/  PLOP3.LUT P0, PT, P0, P1, PT, 0xf8, 0x8f ;  /* 0x00000000008f781c */ /* 0x000fc40000703f70 */
[----:B------:R-:W-:Y:S02]  /*0f50*/  SHF.R.U32.HI R12, RZ, 0x1, R10 ;  /* 0x00000001ff0c7819 */ /* 0x000fe4000001160a */
[----:B------:R-:W-:-:S04]  /*0f60*/  SEL R9, RZ, 0x1, !P0 ;  /* 0x00000001ff097807 */ /* 0x000fc80004000000 */
[----:B------:R-:W-:-:S04]  /*0f70*/  LOP3.LUT R9, R9, 0x1, R12, 0xf8, !PT ;  /* 0x0000000109097812 */ /* 0x000fc800078ef80c */
[----:B------:R-:W-:-:S04]  /*0f80*/  LOP3.LUT R9, R9, R10, RZ, 0xc0, !PT ;  /* 0x0000000a09097212 */ /* 0x000fc800078ec0ff */
[----:B------:R-:W-:-:S04]  /*0f90*/  IADD3 R9, PT, PT, R12, R9, RZ ;  /* 0x000000090c097210 */ /* 0x000fc80007ffe0ff */
[----:B------:R-:W-:Y:S01]  /*0fa0*/  LOP3.LUT R0, R9, R0, RZ, 0xfc, !PT ;  /* 0x0000000009007212 */ /* 0x000fe200078efcff */
[----:B------:R-:W-:Y:S06]  /*0fb0*/  BRA `(.L_x_103) ;  /* 0x0000000000107947 */ /* 0x000fec0003800000 */
.L_x_102:
[----:B------:R-:W-:-:S04]  /*0fc0*/  LOP3.LUT R0, R0, 0x80000000, RZ, 0xc0, !PT ;  /* 0x8000000000007812 */ /* 0x000fc800078ec0ff */
[----:B------:R-:W-:Y:S01]  /*0fd0*/  LOP3.LUT R0, R0, 0x7f800000, RZ, 0xfc, !PT ;  /* 0x7f80000000007812 */ /* 0x000fe200078efcff */
[----:B------:R-:W-:Y:S06]  /*0fe0*/  BRA `(.L_x_103) ;  /* 0x0000000000047947 */ /* 0x000fec0003800000 */
.L_x_101:
[----:B------:R-:W-:-:S07]  /*0ff0*/  IMAD R0, R9, 0x800000, R0 ;  /* 0x0080000009007824 */ /* 0x000fce00078e0200 */
.L_x_103:
[----:B------:R-:W-:Y:S05]  /*1000*/  BSYNC.RECONVERGENT B2 ;  /* 0x0000000000027941 */ /* 0x000fea0003800200 */
.L_x_100:
[----:B------:R-:W-:Y:S05]  /*1010*/  BRA `(.L_x_104) ;  /* 0x0000000000207947 */ /* 0x000fea0003800000 */
.L_x_99:
[----:B------:R-:W-:-:S04]  /*1020*/  LOP3.LUT R0, R11, 0x80000000, R0, 0x48, !PT ;  /* 0x800000000b007812 */ /* 0x000fc800078e4800 */
[----:B------:R-:W-:Y:S01]  /*1030*/  LOP3.LUT R0, R0, 0x7f800000, RZ, 0xfc, !PT ;  /* 0x7f80000000007812 */ /* 0x000fe200078efcff */
[----:B------:R-:W-:Y:S06]  /*1040*/  BRA `(.L_x_104) ;  /* 0x0000000000147947 */ /* 0x000fec0003800000 */
.L_x_98:
[----:B------:R-:W-:Y:S01]  /*1050*/  LOP3.LUT R0, R11, 0x80000000, R0, 0x48, !PT ;  /* 0x800000000b007812 */ /* 0x000fe200078e4800 */
[----:B------:R-:W-:Y:S06]  /*1060*/  BRA `(.L_x_104) ;  /* 0x00000000000c7947 */ /* 0x000fec0003800000 */
.L_x_97:
[----:B------:R-:W0:Y:S01]  /*1070*/  MUFU.RSQ R0, -QNAN ;  /* 0xffc0000000007908 */ /* 0x000e220000001400 */
[----:B------:R-:W-:Y:S05]  /*1080*/  BRA `(.L_x_104) ;  /* 0x0000000000047947 */ /* 0x000fea0003800000 */
.L_x_96:
[----:B------:R-:W-:-:S07]  /*1090*/  FADD.FTZ R0, R0, R3 ;  /* 0x0000000300007221 */ /* 0x000fce0000010000 */
.L_x_104:
[----:B------:R-:W-:Y:S05]  /*10a0*/  BSYNC.RECONVERGENT B1 ;  /* 0x0000000000017941 */ /* 0x000fea0003800200 */
.L_x_94:
[----:B------:R-:W-:-:S04]  /*10b0*/  HFMA2 R9, -RZ, RZ, 0, 0 ;  /* 0x00000000ff097431 */ /* 0x000fc800000001ff */
[----:B0-----:R-:W-:Y:S05]  /*10c0*/  RET.REL.NODEC R8 `(dx_kernel) ;  /* 0xffffffec08cc7950 */ /* 0x001fea0003c3ffff */
.L_x_105:
        /* <DEDUP_REMOVED lines=11> */
.L_x_700:


//--------------------- .text.fast_variance_delta_kernel --------------------------
	.section	.text.fast_variance_delta_kernel,"ax",@progbits
	.align	128
        .global         fast_variance_delta_kernel
        .type           fast_variance_delta_kernel,@function
        .size           fast_variance_delta_kernel,(.L_x_720 - fast_variance_delta_kernel)
        .other          fast_variance_delta_kernel,@"STO_CUDA_ENTRY STV_DEFAULT"
fast_variance_delta_kernel:
.text.fast_variance_delta_kernel:
[----:B------:R-:W-:Y:S01]  /*0000*/  LDC R1, c[0x0][0x37c] ;  /* 0x0000df00ff017b82 */ /* 0x000fe20000000800 */
[----:B------:R-:W0:Y:S07]  /*0010*/  S2R R0, SR_TID.X ;  /* 0x0000000000007919 */ /* 0x000e2e0000002100 */
[----:B------:R-:W1:Y:S01]  /*0020*/  S2UR UR5, SR_CgaCtaId ;  /* 0x00000000000579c3 */ /* 0x000e620000008800 */
[----:B------:R-:W-:Y:S01]  /*0030*/  UMOV UR4, 0x400 ;  /* 0x0000040000047882 */ /* 0x000fe20000000000 */
[----:B------:R-:W2:Y:S01]  /*0040*/  LDCU UR6, c[0x0][0x3a8] ;  /* 0x00007500ff0677ac */ /* 0x000ea20008000800 */
[----:B------:R-:W3:Y:S01]  /*0050*/  S2R R20, SR_CTAID.X ;  /* 0x0000000000147919 */ /* 0x000ee20000002500 */
[----:B------:R-:W4:Y:S01]  /*0060*/  LDCU.64 UR12, c[0x0][0x358] ;  /* 0x00006b00ff0c77ac */ /* 0x000f220008000a00 */
[----:B--2---:R-:W-:-:S02]  /*0070*/  UISETP.GE.AND UP0, UPT, UR6, 0x1, UPT ;  /* 0x000000010600788c */ /* 0x004fc4000bf06270 */
[----:B-1----:R-:W-:Y:S01]  /*0080*/  ULEA UR4, UR5, UR4, 0x18 ;  /* 0x0000000405047291 */ /* 0x002fe2000f8ec0ff */
[----:B------:R-:W1:Y:S05]  /*0090*/  LDCU UR5, c[0x0][0x3a0] ;  /* 0x00007400ff0577ac */ /* 0x000e6a0008000800 */
[----:B0-----:R-:W-:-:S05]  /*00a0*/  LEA R21, R0, UR4, 0x2 ;  /* 0x0000000400157c11 */ /* 0x001fca000f8e10ff */
[----:B------:R0:W-:Y:S01]  /*00b0*/  STS [R21], RZ ;  /* 0x000000ff15007388 */ /* 0x0001e20000000800 */
[----:B-1----:R-:W-:-:S09]  /*00c0*/  UISETP.LT.OR UP0, UPT, UR5, 0x1, !UP0 ;  /* 0x000000010500788c */ /* 0x002fd2000c701670 */
[----:B0--34-:R-:W-:Y:S05]  /*00d0*/  BRA.U UP0, `(.L_x_106) ;  /* 0x0000000d006c7547 */ /* 0x019fea000b800000 */
[----:B------:R-:W0:Y:S01]  /*00e0*/  LDC.64 R2, c[0x0][0x390] ;  /* 0x0000e400ff027b82 */ /* 0x000e220000000a00 */
[----:B------:R-:W-:Y:S01]  /*00f0*/  UIADD3 UR6, UPT, UPT, UR6, -0x1, URZ ;  /* 0xffffffff06067890 */ /* 0x000fe2000fffe0ff */
[----:B------:R-:W-:-:S03]  /*0100*/  HFMA2 R24, -RZ, RZ, 0, 0 ;  /* 0x00000000ff187431 */ /* 0x000fc600000001ff */
[----:B------:R-:W-:-:S04]  /*0110*/  ULEA.HI UR10, UR6, 0x1, URZ, 0x16 ;  /* 0x00000001060a7891 */ /* 0x000fc8000f8fb0ff */
[----:B------:R-:W-:Y:S02]  /*0120*/  ULOP3.LUT UR4, UR10, 0x7ffff8, URZ, 0xc0, !UPT ;  /* 0x007ffff80a047892 */ /* 0x000fe4000f8ec0ff */
[----:B------:R-:W-:Y:S02]  /*0130*/  ULOP3.LUT UR11, UR10, 0x7, URZ, 0xc0, !UPT ;  /* 0x000000070a0b7892 */ /* 0x000fe4000f8ec0ff */
[----:B------:R-:W-:-:S03]  /*0140*/  UIADD3 UR8, UPT, UPT, -UR4, URZ, URZ ;  /* 0x000000ff04087290 */ /* 0x000fc6000fffe1ff */
[----:B------:R-:W-:Y:S01]  /*0150*/  UMOV UR4, URZ ;  /* 0x000000ff00047c82 */ /* 0x000fe20008000000 */
[----:B0-----:R-:W-:-:S08]  /*0160*/  IMAD.WIDE.U32 R2, R20, 0x4, R2 ;  /* 0x0000000414027825 */ /* 0x001fd000078e0002 */
.L_x_114:
[----:B------:R-:W0:Y:S01]  /*0170*/  LDC.64 R4, c[0x0][0x3a0] ;  /* 0x0000e800ff047b82 */ /* 0x000e220000000a00 */
[----:B------:R-:W1:Y:S01]  /*0180*/  LDCU UR9, c[0x0][0x3a8] ;  /* 0x00007500ff0977ac */ /* 0x000e620008000800 */
[----:B------:R-:W-:Y:S01]  /*0190*/  UMOV UR5, URZ ;  /* 0x000000ff00057c82 */ /* 0x000fe20008000000 */
[----:B-1----:R-:W-:Y:S01]  /*01a0*/  UISETP.GE.U32.AND UP0, UPT, UR9, 0x1c01, UPT ;  /* 0x00001c010900788c */ /* 0x002fe2000bf06070 */
[----:B0-----:R-:W-:Y:S01]  /*01b0*/  IMAD R5, R5, UR4, R20 ;  /* 0x0000000405057c24 */ /* 0x001fe2000f8e0214 */
[----:B------:R-:W-:-:S03]  /*01c0*/  UIADD3 UR4, UPT, UPT, UR4, 0x1, URZ ;  /* 0x0000000104047890 */ /* 0x000fc6000fffe0ff */
[----:B------:R-:W-:-:S03]  /*01d0*/  IMAD R22, R5, UR9, R0 ;  /* 0x0000000905167c24 */ /* 0x000fc6000f8e0200 */
[----:B------:R-:W-:Y:S01]  /*01e0*/  ISETP.NE.AND P0, PT, R4, UR4, PT ;  /* 0x0000000404007c0c */ /* 0x000fe2000bf05270 */
[----:B------:R-:W-:-:S12]  /*01f0*/  BRA.U !UP0, `(.L_x_107) ;  /* 0x0000000508547547 */ /* 0x000fd8000b800000 */
[----:B------:R-:W-:Y:S01]  /*0200*/  MOV R9, R22 ;  /* 0x0000001600097202 */ /* 0x000fe20000000f00 */
[----:B------:R-:W0:Y:S01]  /*0210*/  LDCU UR9, c[0x0][0x3a8] ;  /* 0x00007500ff0977ac */ /* 0x000e220008000800 */
[----:B------:R-:W-:Y:S01]  /*0220*/  MOV R8, R0 ;  /* 0x0000000000087202 */ /* 0x000fe20000000f00 */
[----:B------:R-:W-:Y:S01]  /*0230*/  UMOV UR5, 0x1000 ;  /* 0x0000100000057882 */ /* 0x000fe20000000000 */
[----:B------:R-:W-:-:S05]  /*0240*/  UMOV UR7, UR8 ;  /* 0x0000000800077c82 */ /* 0x000fca0008000000 */
.L_x_108:
[----:B------:R-:W1:Y:S01]  /*0250*/  LDC.64 R4, c[0x0][0x380] ;  /* 0x0000e000ff047b82 */ /* 0x000e620000000a00 */
[C---:B------:R-:W-:Y:S02]  /*0260*/  IADD3 R10, PT, PT, R8.reuse, 0x400, RZ ;  /* 0x00000400080a7810 */ /* 0x040fe40007ffe0ff */
[----:B0-----:R-:W-:Y:S02]  /*0270*/  ISETP.GE.AND P6, PT, R8, UR9, PT ;  /* 0x0000000908007c0c */ /* 0x001fe4000bfc6270 */
[----:B------:R-:W-:Y:S02]  /*0280*/  ISETP.GE.AND P1, PT, R10, UR9, PT ;  /* 0x000000090a007c0c */ /* 0x000fe4000bf26270 */
[----:B------:R-:W-:Y:S01]  /*0290*/  IADD3 R10, PT, PT, R8, 0x800, RZ ;  /* 0x00000800080a7810 */ /* 0x000fe20007ffe0ff */
[----:B------:R-:W0:Y:S03]  /*02a0*/  LDC.64 R6, c[0x0][0x388] ;  /* 0x0000e200ff067b82 */ /* 0x000e260000000a00 */
[----:B------:R-:W-:-:S05]  /*02b0*/  ISETP.GE.AND P2, PT, R10, UR9, PT ;  /* 0x000000090a007c0c */ /* 0x000fca000bf46270 */
[----:B------:R-:W2:Y:S04]  /*02c0*/  @!P6 LDG.E R11, desc[UR12][R2.64] ;  /* 0x0000000c020be981 */ /* 0x000ea8000c1e1900 */
[----:B------:R-:W3:Y:S01]  /*02d0*/  @!P1 LDG.E R25, desc[UR12][R2.64] ;  /* 0x0000000c02199981 */ /* 0x000ee2000c1e1900 */
[----:B-1----:R-:W-:-:S03]  /*02e0*/  IMAD.WIDE R4, R9, 0x4, R4 ;  /* 0x0000000409047825 */ /* 0x002fc600078e0204 */
[----:B------:R-:W4:Y:S04]  /*02f0*/  @!P2 LDG.E R17, desc[UR12][R2.64] ;  /* 0x0000000c0211a981 */ /* 0x000f28000c1e1900 */
[----:B------:R-:W2:Y:S01]  /*0300*/  @!P6 LDG.E R10, desc[UR12][R4.64] ;  /* 0x0000000c040ae981 */ /* 0x000ea2000c1e1900 */
[----:B0-----:R-:W-:-:S03]  /*0310*/  IMAD.WIDE R6, R9, 0x4, R6 ;  /* 0x0000000409067825 */ /* 0x001fc600078e0206 */
[----:B------:R-:W3:Y:S04]  /*0320*/  @!P1 LDG.E R14, desc[UR12][R4.64+0x1000] ;  /* 0x0010000c040e9981 */ /* 0x000ee8000c1e1900 */
[----:B------:R-:W5:Y:S04]  /*0330*/  @!P6 LDG.E R12, desc[UR12][R6.64] ;  /* 0x0000000c060ce981 */ /* 0x000f68000c1e1900 */
[----:B------:R-:W4:Y:S04]  /*0340*/  @!P1 LDG.E R13, desc[UR12][R6.64+0x1000] ;  /* 0x0010000c060d9981 */ /* 0x000f28000c1e1900 */
[----:B------:R-:W4:Y:S04]  /*0350*/  @!P2 LDG.E R16, desc[UR12][R4.64+0x2000] ;  /* 0x0020000c0410a981 */ /* 0x000f28000c1e1900 */
[----:B------:R-:W4:Y:S01]  /*0360*/  @!P2 LDG.E R15, desc[UR12][R6.64+0x2000] ;  /* 0x0020000c060fa981 */ /* 0x000f22000c1e1900 */
[----:B------:R-:W-:-:S02]  /*0370*/  IADD3 R18, PT, PT, R8, 0xc00, RZ ;  /* 0x00000c0008127810 */ /* 0x000fc40007ffe0ff */
[----:B------:R-:W-:Y:S02]  /*0380*/  IADD3 R19, PT, PT, R8, 0x1000, RZ ;  /* 0x0000100008137810 */ /* 0x000fe40007ffe0ff */
[----:B------:R-:W-:Y:S02]  /*0390*/  ISETP.GE.AND P3, PT, R18, UR9, PT ;  /* 0x0000000912007c0c */ /* 0x000fe4000bf66270 */
[C---:B------:R-:W-:Y:S02]  /*03a0*/  IADD3 R23, PT, PT, R8.reuse, 0x1400, RZ ;  /* 0x0000140008177810 */ /* 0x040fe40007ffe0ff */
[----:B------:R-:W-:Y:S02]  /*03b0*/  ISETP.GE.AND P4, PT, R19, UR9, PT ;  /* 0x0000000913007c0c */ /* 0x000fe4000bf86270 */
[----:B------:R-:W-:Y:S02]  /*03c0*/  ISETP.GE.AND P5, PT, R23, UR9, PT ;  /* 0x0000000917007c0c */ /* 0x000fe4000bfa6270 */
[----:B------:R-:W-:-:S02]  /*03d0*/  IADD3 R18, PT, PT, R8, 0x1800, RZ ;  /* 0x0000180008127810 */ /* 0x000fc40007ffe0ff */
[----:B------:R-:W-:-:S09]  /*03e0*/  IADD3 R23, PT, PT, R8, 0x1c00, RZ ;  /* 0x00001c0008177810 */ /* 0x000fd20007ffe0ff */
[----:B------:R-:W4:Y:S04]  /*03f0*/  @!P5 LDG.E R28, desc[UR12][R2.64] ;  /* 0x0000000c021cd981 */ /* 0x000f28000c1e1900 */
[----:B------:R-:W4:Y:S01]  /*0400*/  @!P5 LDG.E R27, desc[UR12][R4.64+0x5000] ;  /* 0x0050000c041bd981 */ /* 0x000f22000c1e1900 */
[----:B--2---:R-:W-:Y:S01]  /*0410*/  @!P6 FADD R19, R10, -R11 ;  /* 0x8000000b0a13e221 */ /* 0x004fe20000000000 */
[----:B------:R-:W-:Y:S01]  /*0420*/  CS2R R10, SRZ ;  /* 0x00000000000a7805 */ /* 0x000fe2000001ff00 */
[----:B---3--:R-:W-:Y:S02]  /*0430*/  @!P1 FADD R14, -R25, R14 ;  /* 0x0000000e190e9221 */ /* 0x008fe40000000100 */
[----:B-----5:R-:W-:Y:S01]  /*0440*/  @!P6 FMUL R11, R12, R19 ;  /* 0x000000130c0be220 */ /* 0x020fe20000400000 */
[----:B------:R-:W-:Y:S01]  /*0450*/  HFMA2 R12, -RZ, RZ, 0, 0 ;  /* 0x00000000ff0c7431 */ /* 0x000fe200000001ff */
[----:B------:R-:W-:Y:S01]  /*0460*/  ISETP.GE.AND P6, PT, R18, UR9, PT ;  /* 0x0000000912007c0c */ /* 0x000fe2000bfc6270 */
[----:B------:R-:W2:Y:S01]  /*0470*/  @!P4 LDG.E R19, desc[UR12][R2.64] ;  /* 0x0000000c0213c981 */ /* 0x000ea2000c1e1900 */
[----:B----4-:R-:W-:Y:S01]  /*0480*/  @!P1 FMUL R10, R13, R14 ;  /* 0x0000000e0d0a9220 */ /* 0x010fe20000400000 */
[----:B------:R-:W-:-:S02]  /*0490*/  ISETP.GE.AND P1, PT, R23, UR9, PT ;  /* 0x0000000917007c0c */ /* 0x000fc4000bf26270 */
[----:B------:R-:W3:Y:S01]  /*04a0*/  @!P3 LDG.E R13, desc[UR12][R2.64] ;  /* 0x0000000c020db981 */ /* 0x000ee2000c1e1900 */
[----:B------:R-:W-:-:S03]  /*04b0*/  @!P2 FADD R16, -R17, R16 ;  /* 0x000000101110a221 */ /* 0x000fc60000000100 */
[----:B------:R-:W3:Y:S01]  /*04c0*/  @!P3 LDG.E R14, desc[UR12][R4.64+0x3000] ;  /* 0x0030000c040eb981 */ /* 0x000ee2000c1e1900 */
[----:B------:R-:W-:-:S03]  /*04d0*/  @!P2 FMUL R12, R15, R16 ;  /* 0x000000100f0ca220 */ /* 0x000fc60000400000 */
[----:B------:R-:W4:Y:S04]  /*04e0*/  @!P3 LDG.E R23, desc[UR12][R6.64+0x3000] ;  /* 0x0030000c0617b981 */ /* 0x000f28000c1e1900 */
[----:B------:R-:W2:Y:S04]  /*04f0*/  @!P4 LDG.E R16, desc[UR12][R4.64+0x4000] ;  /* 0x0040000c0410c981 */ /* 0x000ea8000c1e1900 */
[----:B------:R-:W5:Y:S04]  /*0500*/  @!P4 LDG.E R18, desc[UR12][R6.64+0x4000] ;  /* 0x0040000c0612c981 */ /* 0x000f68000c1e1900 */
[----:B------:R-:W5:Y:S04]  /*0510*/  @!P6 LDG.E R25, desc[UR12][R4.64+0x6000] ;  /* 0x0060000c0419e981 */ /* 0x000f68000c1e1900 */
[----:B------:R0:W5:Y:S04]  /*0520*/  @!P1 LDG.E R29, desc[UR12][R4.64+0x7000] ;  /* 0x0070000c041d9981 */ /* 0x000168000c1e1900 */
[----:B------:R-:W5:Y:S04]  /*0530*/  @!P5 LDG.E R17, desc[UR12][R6.64+0x5000] ;  /* 0x0050000c0611d981 */ /* 0x000f68000c1e1900 */
[----:B------:R-:W5:Y:S01]  /*0540*/  @!P6 LDG.E R15, desc[UR12][R6.64+0x6000] ;  /* 0x0060000c060fe981 */ /* 0x000f62000c1e1900 */
[----:B0-----:R-:W-:-:S03]  /*0550*/  FADD R5, R11, R24 ;  /* 0x000000180b057221 */ /* 0x001fc60000000000 */
[----:B------:R-:W5:Y:S04]  /*0560*/  @!P6 LDG.E R11, desc[UR12][R2.64] ;  /* 0x0000000c020be981 */ /* 0x000f68000c1e1900 */
[----:B------:R-:W5:Y:S04]  /*0570*/  @!P1 LDG.E R24, desc[UR12][R2.64] ;  /* 0x0000000c02189981 */ /* 0x000f68000c1e1900 */
[----:B------:R0:W5:Y:S01]  /*0580*/  @!P1 LDG.E R26, desc[UR12][R6.64+0x7000] ;  /* 0x0070000c061a9981 */ /* 0x000162000c1e1900 */
[----:B------:R-:W-:Y:S01]  /*0590*/  FADD R5, R5, R10 ;  /* 0x0000000a05057221 */ /* 0x000fe20000000000 */
[----:B------:R-:W-:Y:S01]  /*05a0*/  MOV R10, RZ ;  /* 0x000000ff000a7202 */ /* 0x000fe20000000f00 */
[----:B------:R-:W-:Y:S01]  /*05b0*/  @!P5 FADD R28, -R28, R27 ;  /* 0x0000001b1c1cd221 */ /* 0x000fe20000000100 */
[----:B0-----:R-:W-:-:S02]  /*05c0*/  HFMA2 R6, -RZ, RZ, 0, 0 ;  /* 0x00000000ff067431 */ /* 0x001fc400000001ff */
[----:B------:R-:W-:Y:S01]  /*05d0*/  FADD R7, R5, R12 ;  /* 0x0000000c05077221 */ /* 0x000fe20000000000 */
[----:B------:R-:W-:Y:S01]  /*05e0*/  UIADD3 UR7, UPT, UPT, UR7, 0x8, URZ ;  /* 0x0000000807077890 */ /* 0x000fe2000fffe0ff */
[----:B------:R-:W-:-:S03]  /*05f0*/  CS2R R4, SRZ ;  /* 0x0000000000047805 */ /* 0x000fc6000001ff00 */
[----:B------:R-:W-:Y:S01]  /*0600*/  UISETP.NE.AND UP0, UPT, UR7, URZ, UPT ;  /* 0x000000ff0700728c */ /* 0x000fe2000bf05270 */
[----:B------:R-:W-:Y:S02]  /*0610*/  IADD3 R8, PT, PT, R8, 0x2000, RZ ;  /* 0x0000200008087810 */ /* 0x000fe40007ffe0ff */
[----:B------:R-:W-:Y:S01]  /*0620*/  IADD3 R9, PT, PT, R9, 0x2000, RZ ;  /* 0x0000200009097810 */ /* 0x000fe20007ffe0ff */
[----:B------:R-:W-:Y:S01]  /*0630*/  UIADD3 UR5, UPT, UPT, UR5, 0x2000, URZ ;  /* 0x0000200005057890 */ /* 0x000fe2000fffe0ff */
[----:B---3--:R-:W-:-:S04]  /*0640*/  @!P3 FADD R14, -R13, R14 ;  /* 0x0000000e0d0eb221 */ /* 0x008fc80000000100 */
[----:B----4-:R-:W-:Y:S01]  /*0650*/  @!P3 FMUL R10, R23, R14 ;  /* 0x0000000e170ab220 */ /* 0x010fe20000400000 */
[----:B--2---:R-:W-:-:S03]  /*0660*/  @!P4 FADD R19, -R19, R16 ;  /* 0x000000101313c221 */ /* 0x004fc60000000100 */
[----:B------:R-:W-:Y:S01]  /*0670*/  FADD R7, R7, R10 ;  /* 0x0000000a07077221 */ /* 0x000fe20000000000 */
[----:B-----5:R-:W-:-:S04]  /*0680*/  @!P4 FMUL R6, R18, R19 ;  /* 0x000000131206c220 */ /* 0x020fc80000400000 */
[----:B------:R-:W-:Y:S01]  /*0690*/  FADD R7, R7, R6 ;  /* 0x0000000607077221 */ /* 0x000fe20000000000 */
[----:B------:R-:W-:-:S04]  /*06a0*/  @!P5 FMUL R4, R17, R28 ;  /* 0x0000001c1104d220 */ /* 0x000fc80000400000 */
[----:B------:R-:W-:Y:S01]  /*06b0*/  FADD R10, R7, R4 ;  /* 0x00000004070a7221 */ /* 0x000fe20000000000 */
[----:B------:R-:W-:Y:S01]  /*06c0*/  @!P6 FADD R6, -R11, R25 ;  /* 0x000000190b06e221 */ /* 0x000fe20000000100 */
[----:B------:R-:W-:Y:S01]  /*06d0*/  MOV R4, RZ ;  /* 0x000000ff00047202 */ /* 0x000fe20000000f00 */
[----:B------:R-:W-:Y:S02]  /*06e0*/  @!P1 FADD R29, -R24, R29 ;  /* 0x0000001d181d9221 */ /* 0x000fe40000000100 */
[----:B------:R-:W-:Y:S02]  /*06f0*/  @!P6 FMUL R5, R15, R6 ;  /* 0x000000060f05e220 */ /* 0x000fe40000400000 */
[----:B------:R-:W-:Y:S02]  /*0700*/  @!P1 FMUL R4, R26, R29 ;  /* 0x0000001d1a049220 */ /* 0x000fe40000400000 */
[----:B------:R-:W-:-:S04]  /*0710*/  FADD R5, R10, R5 ;  /* 0x000000050a057221 */ /* 0x000fc80000000000 */
[----:B------:R-:W-:Y:S01]  /*0720*/  FADD R24, R5, R4 ;  /* 0x0000000405187221 */ /* 0x000fe20000000000 */
[----:B------:R-:W-:Y:S06]  /*0730*/  BRA.U UP0, `(.L_x_108) ;  /* 0xfffffff900c47547 */ /* 0x000fec000b83ffff */
[----:B------:R-:W-:-:S12]  /*0740*/  UIADD3 UR5, UPT, UPT, UR5, -0x1000, URZ ;  /* 0xfffff00005057890 */ /* 0x000fd8000fffe0ff */
.L_x_107:
[----:B------:R-:W-:-:S09]  /*0750*/  UISETP.NE.AND UP0, UPT, UR11, URZ, UPT ;  /* 0x000000ff0b00728c */ /* 0x000fd2000bf05270 */
[----:B------:R-:W-:Y:S05]  /*0760*/  BRA.U !UP0, `(.L_x_109) ;  /* 0x0000000508c07547 */ /* 0x000fea000b800000 */
[----:B------:R-:W-:Y:S02]  /*0770*/  UIADD3 UR7, UPT, UPT, UR11, -0x1, URZ ;  /* 0xffffffff0b077890 */ /* 0x000fe4000fffe0ff */
[----:B------:R-:W-:Y:S02]  /*0780*/  ULOP3.LUT UP1, URZ, UR10, 0x3, URZ, 0xc0, !UPT ;  /* 0x000000030aff7892 */ /* 0x000fe4000f82c0ff */
[----:B------:R-:W-:-:S09]  /*0790*/  UISETP.GE.U32.AND UP0, UPT, UR7, 0x3, UPT ;  /* 0x000000030700788c */ /* 0x000fd2000bf06070 */
[----:B------:R-:W-:Y:S05]  /*07a0*/  BRA.U !UP0, `(.L_x_110) ;  /* 0x0000000108e47547 */ /* 0x000fea000b800000 */
[----:B------:R-:W-:Y:S01]  /*07b0*/  IADD3 R25, PT, PT, R0, UR5, RZ ;  /* 0x0000000500197c10 */ /* 0x000fe2000fffe0ff */
[----:B------:R-:W0:Y:S01]  /*07c0*/  LDC.64 R16, c[0x0][0x380] ;  /* 0x0000e000ff107b82 */ /* 0x000e220000000a00 */
[----:B------:R-:W-:Y:S02]  /*07d0*/  IADD3 R23, PT, PT, R22, UR5, RZ ;  /* 0x0000000516177c10 */ /* 0x000fe4000fffe0ff */
[C---:B------:R-:W-:Y:S02]  /*07e0*/  IADD3 R8, PT, PT, R25.reuse, 0x400, RZ ;  /* 0x0000040019087810 */ /* 0x040fe40007ffe0ff */
[C---:B------:R-:W-:Y:S02]  /*07f0*/  IADD3 R10, PT, PT, R25.reuse, 0x800, RZ ;  /* 0x00000800190a7810 */ /* 0x040fe40007ffe0ff */
[----:B------:R-:W-:Y:S01]  /*0800*/  ISETP.GE.AND P2, PT, R8, UR9, PT ;  /* 0x0000000908007c0c */ /* 0x000fe2000bf46270 */
[----:B------:R-:W1:Y:S01]  /*0810*/  LDC.64 R6, c[0x0][0x380] ;  /* 0x0000e000ff067b82 */ /* 0x000e620000000a00 */
[----:B------:R-:W-:-:S02]  /*0820*/  ISETP.GE.AND P1, PT, R25, UR9, PT ;  /* 0x0000000919007c0c */ /* 0x000fc4000bf26270 */
[----:B------:R-:W-:Y:S02]  /*0830*/  ISETP.GE.AND P3, PT, R10, UR9, PT ;  /* 0x000000090a007c0c */ /* 0x000fe4000bf66270 */
[----:B------:R-:W-:-:S03]  /*0840*/  IADD3 R25, PT, PT, R25, 0xc00, RZ ;  /* 0x00000c0019197810 */ /* 0x000fc60007ffe0ff */
[----:B------:R-:W2:Y:S01]  /*0850*/  LDC.64 R18, c[0x0][0x388] ;  /* 0x0000e200ff127b82 */ /* 0x000ea20000000a00 */
[----:B------:R-:W-:-:S03]  /*0860*/  ISETP.GE.AND P4, PT, R25, UR9, PT ;  /* 0x0000000919007c0c */ /* 0x000fc6000bf86270 */
[C---:B------:R-:W-:Y:S02]  /*0870*/  @!P2 IADD3 R25, PT, PT, R23.reuse, 0x400, RZ ;  /* 0x000004001719a810 */ /* 0x040fe40007ffe0ff */
[----:B------:R-:W3:Y:S02]  /*0880*/  @!P1 LDG.E R26, desc[UR12][R2.64] ;  /* 0x0000000c021a9981 */ /* 0x000ee4000c1e1900 */
[----:B------:R-:W4:Y:S01]  /*0890*/  LDC.64 R4, c[0x0][0x388] ;  /* 0x0000e200ff047b82 */ /* 0x000f220000000a00 */
[----:B0-----:R-:W-:-:S07]  /*08a0*/  @!P1 IMAD.WIDE R16, R23, 0x4, R16 ;  /* 0x0000000417109825 */ /* 0x001fce00078e0210 */
[----:B------:R-:W0:Y:S08]  /*08b0*/  LDC.64 R8, c[0x0][0x380] ;  /* 0x0000e000ff087b82 */ /* 0x000e300000000a00 */
[----:B------:R-:W5:Y:S08]  /*08c0*/  LDC.64 R10, c[0x0][0x380] ;  /* 0x0000e000ff0a7b82 */ /* 0x000f700000000a00 */
[----:B------:R-:W5:Y:S08]  /*08d0*/  LDC.64 R12, c[0x0][0x388] ;  /* 0x0000e200ff0c7b82 */ /* 0x000f700000000a00 */
[----:B------:R-:W5:Y:S01]  /*08e0*/  LDC.64 R14, c[0x0][0x388] ;  /* 0x0000e200ff0e7b82 */ /* 0x000f620000000a00 */
[----:B-1----:R-:W-:Y:S01]  /*08f0*/  @!P2 IMAD.WIDE R6, R25, 0x4, R6 ;  /* 0x000000041906a825 */ /* 0x002fe200078e0206 */
[C---:B------:R-:W-:Y:S01]  /*0900*/  @!P3 IADD3 R27, PT, PT, R23.reuse, 0x800, RZ ;  /* 0x00000800171bb810 */ /* 0x040fe20007ffe0ff */
[----:B------:R-:W3:Y:S02]  /*0910*/  @!P1 LDG.E R17, desc[UR12][R16.64] ;  /* 0x0000000c10119981 */ /* 0x000ee4000c1e1900 */
[C---:B--2---:R-:W-:Y:S01]  /*0920*/  @!P1 IMAD.WIDE R18, R23.reuse, 0x4, R18 ;  /* 0x0000000417129825 */ /* 0x044fe200078e0212 */
[----:B------:R-:W-:Y:S01]  /*0930*/  @!P4 IADD3 R23, PT, PT, R23, 0xc00, RZ ;  /* 0x00000c001717c810 */ /* 0x000fe20007ffe0ff */
[----:B------:R1:W2:Y:S02]  /*0940*/  @!P2 LDG.E R6, desc[UR12][R6.64] ;  /* 0x0000000c0606a981 */ /* 0x0002a4000c1e1900 */
[----:B----4-:R-:W-:-:S02]  /*0950*/  @!P2 IMAD.WIDE R4, R25, 0x4, R4 ;  /* 0x000000041904a825 */ /* 0x010fc400078e0204 */
[----:B------:R-:W2:Y:S02]  /*0960*/  @!P2 LDG.E R25, desc[UR12][R2.64] ;  /* 0x0000000c0219a981 */ /* 0x000ea4000c1e1900 */
[----:B0-----:R-:W-:Y:S02]  /*0970*/  @!P3 IMAD.WIDE R8, R27, 0x4, R8 ;  /* 0x000000041b08b825 */ /* 0x001fe400078e0208 */
[----:B------:R-:W4:Y:S02]  /*0980*/  @!P1 LDG.E R18, desc[UR12][R18.64] ;  /* 0x0000000c12129981 */ /* 0x000f24000c1e1900 */
[----:B-----5:R-:W-:Y:S02]  /*0990*/  @!P4 IMAD.WIDE R10, R23, 0x4, R10 ;  /* 0x00000004170ac825 */ /* 0x020fe400078e020a */
[----:B------:R0:W5:Y:S02]  /*09a0*/  @!P2 LDG.E R4, desc[UR12][R4.64] ;  /* 0x0000000c0404a981 */ /* 0x000164000c1e1900 */
[----:B------:R-:W-:-:S02]  /*09b0*/  @!P3 IMAD.WIDE R12, R27, 0x4, R12 ;  /* 0x000000041b0cb825 */ /* 0x000fc400078e020c */
[----:B------:R-:W5:Y:S02]  /*09c0*/  @!P3 LDG.E R8, desc[UR12][R8.64] ;  /* 0x0000000c0808b981 */ /* 0x000f64000c1e1900 */
[----:B------:R-:W-:Y:S02]  /*09d0*/  @!P4 IMAD.WIDE R14, R23, 0x4, R14 ;  /* 0x00000004170ec825 */ /* 0x000fe400078e020e */
[----:B------:R-:W5:Y:S04]  /*09e0*/  @!P3 LDG.E R23, desc[UR12][R2.64] ;  /* 0x0000000c0217b981 */ /* 0x000f68000c1e1900 */
[----:B------:R-:W5:Y:S04]  /*09f0*/  @!P4 LDG.E R10, desc[UR12][R10.64] ;  /* 0x0000000c0a0ac981 */ /* 0x000f68000c1e1900 */
[----:B------:R-:W5:Y:S04]  /*0a00*/  @!P4 LDG.E R19, desc[UR12][R2.64] ;  /* 0x0000000c0213c981 */ /* 0x000f68000c1e1900 */
[----:B------:R-:W5:Y:S04]  /*0a10*/  @!P3 LDG.E R12, desc[UR12][R12.64] ;  /* 0x0000000c0c0cb981 */ /* 0x000f68000c1e1900 */
[----:B------:R-:W5:Y:S01]  /*0a20*/  @!P4 LDG.E R14, desc[UR12][R14.64] ;  /* 0x0000000c0e0ec981 */ /* 0x000f62000c1e1900 */
[----:B-1----:R-:W-:Y:S01]  /*0a30*/  HFMA2 R7, -RZ, RZ, 0, 0 ;  /* 0x00000000ff077431 */ /* 0x002fe200000001ff */
[----:B0-----:R-:W-:Y:S01]  /*0a40*/  MOV R5, RZ ;  /* 0x000000ff00057202 */ /* 0x001fe20000000f00 */
[----:B------:R-:W-:Y:S01]  /*0a50*/  UIADD3 UR5, UPT, UPT, UR5, 0x1000, URZ ;  /* 0x0000100005057890 */ /* 0x000fe2000fffe0ff */
[----:B---3--:R-:W-:Y:S01]  /*0a60*/  @!P1 FADD R17, -R26, R17 ;  /* 0x000000111a119221 */ /* 0x008fe20000000100 */
[----:B--2---:R-:W-:-:S03]  /*0a70*/  @!P2 FADD R25, -R25, R6 ;  /* 0x000000061919a221 */ /* 0x004fc60000000100 */
[----:B----4-:R-:W-:Y:S01]  /*0a80*/  @!P1 FMUL R7, R18, R17 ;  /* 0x0000001112079220 */ /* 0x010fe20000400000 */
[----:B-----5:R-:W-:Y:S01]  /*0a90*/  @!P2 FMUL R5, R4, R25 ;  /* 0x000000190405a220 */ /* 0x020fe20000400000 */
[----:B------:R-:W-:Y:S02]  /*0aa0*/  HFMA2 R4, -RZ, RZ, 0, 0 ;  /* 0x00000000ff047431 */ /* 0x000fe400000001ff */
[----:B------:R-:W-:Y:S01]  /*0ab0*/  FADD R6, R24, R7 ;  /* 0x0000000718067221 */ /* 0x000fe20000000000 */
[----:B------:R-:W-:-:S03]  /*0ac0*/  @!P3 FADD R23, -R23, R8 ;  /* 0x000000081717b221 */ /* 0x000fc60000000100 */
[----:B------:R-:W-:Y:S01]  /*0ad0*/  FADD R5, R6, R5 ;  /* 0x0000000506057221 */ /* 0x000fe20000000000 */
[----:B------:R-:W-:Y:S01]  /*0ae0*/  MOV R24, RZ ;  /* 0x000000ff00187202 */ /* 0x000fe20000000f00 */
[----:B------:R-:W-:Y:S01]  /*0af0*/  @!P4 FADD R19, -R19, R10 ;  /* 0x0000000a1313c221 */ /* 0x000fe20000000100 */
[----:B------:R-:W-:-:S03]  /*0b00*/  @!P3 FMUL R4, R12, R23 ;  /* 0x000000170c04b220 */ /* 0x000fc60000400000 */
[----:B------:R-:W-:Y:S01]  /*0b10*/  @!P4 FMUL R24, R14, R19 ;  /* 0x000000130e18c220 */ /* 0x000fe20000400000 */
[----:B------:R-:W-:-:S04]  /*0b20*/  FADD R5, R5, R4 ;  /* 0x0000000405057221 */ /* 0x000fc80000000000 */
[----:B------:R-:W-:-:S07]  /*0b30*/  FADD R24, R5, R24 ;  /* 0x0000001805187221 */ /* 0x000fce0000000000 */
.L_x_110:
[----:B------:R-:W-:Y:S05]  /*0b40*/  BRA.U !UP1, `(.L_x_109) ;  /* 0x0000000109c87547 */ /* 0x000fea000b800000 */
[----:B------:R-:W-:Y:S02]  /*0b50*/  ULOP3.LUT UP1, URZ, UR6, 0xc00, URZ, 0xc0, !UPT ;  /* 0x00000c0006ff7892 */ /* 0x000fe4000f82c0ff */
[----:B------:R-:W-:-:S07]  /*0b60*/  ULOP3.LUT UP0, URZ, UR6, 0x400, URZ, 0xc0, !UPT ;  /* 0x0000040006ff7892 */ /* 0x000fce000f80c0ff */
[----:B------:R-:W-:Y:S05]  /*0b70*/  BRA.U !UP1, `(.L_x_111) ;  /* 0x0000000109747547 */ /* 0x000fea000b800000 */
[----:B------:R-:W0:Y:S01]  /*0b80*/  LDC.64 R10, c[0x0][0x380] ;  /* 0x0000e000ff0a7b82 */ /* 0x000e220000000a00 */
[----:B------:R-:W-:Y:S02]  /*0b90*/  IADD3 R4, PT, PT, R0, UR5, RZ ;  /* 0x0000000500047c10 */ /* 0x000fe4000fffe0ff */
[----:B------:R-:W-:Y:S02]  /*0ba0*/  IADD3 R15, PT, PT, R22, UR5, RZ ;  /* 0x00000005160f7c10 */ /* 0x000fe4000fffe0ff */
[C---:B------:R-:W-:Y:S02]  /*0bb0*/  IADD3 R12, PT, PT, R4.reuse, 0x400, RZ ;  /* 0x00000400040c7810 */ /* 0x040fe40007ffe0ff */
[----:B------:R-:W-:Y:S01]  /*0bc0*/  ISETP.GE.AND P1, PT, R4, UR9, PT ;  /* 0x0000000904007c0c */ /* 0x000fe2000bf26270 */
[----:B------:R-:W1:Y:S01]  /*0bd0*/  LDC.64 R8, c[0x0][0x388] ;  /* 0x0000e200ff087b82 */ /* 0x000e620000000a00 */
[----:B------:R-:W-:-:S07]  /*0be0*/  ISETP.GE.AND P2, PT, R12, UR9, PT ;  /* 0x000000090c007c0c */ /* 0x000fce000bf46270 */
[----:B------:R-:W2:Y:S06]  /*0bf0*/  LDC.64 R6, c[0x0][0x380] ;  /* 0x0000e000ff067b82 */ /* 0x000eac0000000a00 */
[C---:B------:R-:W-:Y:S01]  /*0c00*/  @!P2 IADD3 R13, PT, PT, R15.reuse, 0x400, RZ ;  /* 0x000004000f0da810 */ /* 0x040fe20007ffe0ff */
[----:B------:R-:W3:Y:S01]  /*0c10*/  @!P2 LDG.E R17, desc[UR12][R2.64] ;  /* 0x0000000c0211a981 */ /* 0x000ee2000c1e1900 */
[----:B------:R-:W4:Y:S01]  /*0c20*/  LDC.64 R4, c[0x0][0x388] ;  /* 0x0000e200ff047b82 */ /* 0x000f220000000a00 */
[----:B0-----:R-:W-:-:S06]  /*0c30*/  @!P1 IMAD.WIDE R10, R15, 0x4, R10 ;  /* 0x000000040f0a9825 */ /* 0x001fcc00078e020a */
[----:B------:R-:W5:Y:S01]  /*0c40*/  @!P1 LDG.E R10, desc[UR12][R10.64] ;  /* 0x0000000c0a0a9981 */ /* 0x000f62000c1e1900 */
[----:B-1----:R-:W-:-:S03]  /*0c50*/  @!P1 IMAD.WIDE R8, R15, 0x4, R8 ;  /* 0x000000040f089825 */ /* 0x002fc600078e0208 */
[----:B------:R-:W5:Y:S04]  /*0c60*/  @!P1 LDG.E R15, desc[UR12][R2.64] ;  /* 0x0000000c020f9981 */ /* 0x000f68000c1e1900 */
[----:B------:R-:W3:Y:S01]  /*0c70*/  @!P1 LDG.E R8, desc[UR12][R8.64] ;  /* 0x0000000c08089981 */ /* 0x000ee2000c1e1900 */
[----:B--2---:R-:W-:-:S06]  /*0c80*/  @!P2 IMAD.WIDE R6, R13, 0x4, R6 ;  /* 0x000000040d06a825 */ /* 0x004fcc00078e0206 */
[----:B------:R-:W2:Y:S01]  /*0c90*/  @!P2 LDG.E R6, desc[UR12][R6.64] ;  /* 0x0000000c0606a981 */ /* 0x000ea2000c1e1900 */
[----:B----4-:R-:W-:-:S06]  /*0ca0*/  @!P2 IMAD.WIDE R4, R13, 0x4, R4 ;  /* 0x000000040d04a825 */ /* 0x010fcc00078e0204 */
[----:B------:R-:W4:Y:S01]  /*0cb0*/  @!P2 LDG.E R4, desc[UR12][R4.64] ;  /* 0x0000000c0404a981 */ /* 0x000f22000c1e1900 */
[----:B------:R-:W-:Y:S01]  /*0cc0*/  HFMA2 R13, -RZ, RZ, 0, 0 ;  /* 0x00000000ff0d7431 */ /* 0x000fe200000001ff */
[----:B------:R-:W-:Y:S01]  /*0cd0*/  UIADD3 UR5, UPT, UPT, UR5, 0x800, URZ ;  /* 0x0000080005057890 */ /* 0x000fe2000fffe0ff */
[----:B-----5:R-:W-:Y:S01]  /*0ce0*/  @!P1 FADD R15, -R15, R10 ;  /* 0x0000000a0f0f9221 */ /* 0x020fe20000000100 */
[----:B------:R-:W-:-:S03]  /*0cf0*/  MOV R10, RZ ;  /* 0x000000ff000a7202 */ /* 0x000fc60000000f00 */
[----:B---3--:R-:W-:Y:S01]  /*0d00*/  @!P1 FMUL R13, R8, R15 ;  /* 0x0000000f080d9220 */ /* 0x008fe20000400000 */
[----:B--2---:R-:W-:-:S03]  /*0d10*/  @!P2 FADD R11, -R17, R6 ;  /* 0x00000006110ba221 */ /* 0x004fc60000000100 */
[----:B------:R-:W-:Y:S01]  /*0d20*/  FADD R13, R24, R13 ;  /* 0x0000000d180d7221 */ /* 0x000fe20000000000 */
[----:B----4-:R-:W-:-:S04]  /*0d30*/  @!P2 FMUL R10, R4, R11 ;  /* 0x0000000b040aa220 */ /* 0x010fc80000400000 */
[----:B------:R-:W-:-:S07]  /*0d40*/  FADD R24, R13, R10 ;  /* 0x0000000a0d187221 */ /* 0x000fce0000000000 */
.L_x_111:
[----:B------:R-:W-:Y:S05]  /*0d50*/  BRA.U UP0, `(.L_x_109) ;  /* 0x0000000100447547 */ /* 0x000fea000b800000 */
[----:B------:R-:W-:Y:S01]  /*0d60*/  IADD3 R4, PT, PT, R0, UR5, RZ ;  /* 0x0000000500047c10 */ /* 0x000fe2000fffe0ff */
[----:B------:R-:W-:Y:S01]  /*0d70*/  BSSY.RECONVERGENT B0, `(.L_x_112) ;  /* 0x000000e000007945 */ /* 0x000fe20003800200 */
[----:B------:R-:W-:Y:S01]  /*0d80*/  HFMA2 R9, -RZ, RZ, 0, 0 ;  /* 0x00000000ff097431 */ /* 0x000fe200000001ff */
[----:B------:R-:W-:Y:S02]  /*0d90*/  IADD3 R11, PT, PT, R22, UR5, RZ ;  /* 0x00000005160b7c10 */ /* 0x000fe4000fffe0ff */
[----:B------:R-:W-:-:S13]  /*0da0*/  ISETP.GE.AND P1, PT, R4, UR9, PT ;  /* 0x0000000904007c0c */ /* 0x000fda000bf26270 */
[----:B------:R-:W-:Y:S05]  /*0db0*/  @P1 BRA `(.L_x_113) ;  /* 0x0000000000241947 */ /* 0x000fea0003800000 */
[----:B------:R-:W0:Y:S01]  /*0dc0*/  LDC.64 R6, c[0x0][0x380] ;  /* 0x0000e000ff067b82 */ /* 0x000e220000000a00 */
[----:B------:R-:W2:Y:S07]  /*0dd0*/  LDG.E R9, desc[UR12][R2.64] ;  /* 0x0000000c02097981 */ /* 0x000eae000c1e1900 */
[----:B------:R-:W1:Y:S01]  /*0de0*/  LDC.64 R4, c[0x0][0x388] ;  /* 0x0000e200ff047b82 */ /* 0x000e620000000a00 */
[----:B0-----:R-:W-:-:S06]  /*0df0*/  IMAD.WIDE R6, R11, 0x4, R6 ;  /* 0x000000040b067825 */ /* 0x001fcc00078e0206 */
[----:B------:R-:W2:Y:S01]  /*0e00*/  LDG.E R6, desc[UR12][R6.64] ;  /* 0x0000000c06067981 */ /* 0x000ea2000c1e1900 */
[----:B-1----:R-:W-:-:S06]  /*0e10*/  IMAD.WIDE R4, R11, 0x4, R4 ;  /* 0x000000040b047825 */ /* 0x002fcc00078e0204 */
[----:B------:R-:W3:Y:S01]  /*0e20*/  LDG.E R4, desc[UR12][R4.64] ;  /* 0x0000000c04047981 */ /* 0x000ee2000c1e1900 */
[----:B--2---:R-:W-:-:S04]  /*0e30*/  FADD R9, -R9, R6 ;  /* 0x0000000609097221 */ /* 0x004fc80000000100 */
[----:B---3--:R-:W-:-:S07]  /*0e40*/  FMUL R9, R4, R9 ;  /* 0x0000000904097220 */ /* 0x008fce0000400000 */
.L_x_113:
[----:B------:R-:W-:Y:S05]  /*0e50*/  BSYNC.RECONVERGENT B0 ;  /* 0x0000000000007941 */ /* 0x000fea0003800200 */
.L_x_112:
[----:B------:R-:W-:-:S07]  /*0e60*/  FADD R24, R24, R9 ;  /* 0x0000000918187221 */ /* 0x000fce0000000000 */
.L_x_109:
[----:B------:R-:W-:Y:S05]  /*0e70*/  @P0 BRA `(.L_x_114) ;  /* 0xfffffff000bc0947 */ /* 0x000fea000383ffff */
[----:B------:R0:W-:Y:S02]  /*0e80*/  STS [R21], R24 ;  /* 0x0000001815007388 */ /* 0x0001e40000000800 */
.L_x_106:
[----:B------:R-:W-:Y:S01]  /*0e90*/  BAR.SYNC.DEFER_BLOCKING 0x0 ;  /* 0x0000000000007b1d */ /* 0x000fe20000010000 */
[----:B------:R-:W-:-:S13]  /*0ea0*/  ISETP.NE.AND P0, PT, R0, RZ, PT ;  /* 0x000000ff0000720c */ /* 0x000fda0003f05270 */
[----:B------:R-:W-:Y:S05]  /*0eb0*/  @P0 EXIT ;  /* 0x000000000000094d */ /* 0x000fea0003800000 */
[----:B------:R-:W1:Y:S01]  /*0ec0*/  S2UR UR5, SR_CgaCtaId ;  /* 0x00000000000579c3 */ /* 0x000e620000008800 */
[----:B------:R-:W-:Y:S01]  /*0ed0*/  HFMA2 R0, -RZ, RZ, 0, 3.814697265625e-06 ;  /* 0x00000040ff007431 */ /* 0x000fe200000001ff */
[----:B------:R-:W-:Y:S01]  /*0ee0*/  MOV R15, RZ ;  /* 0x000000ff000f7202 */ /* 0x000fe20000000f00 */
[----:B------:R-:W-:Y:S02]  /*0ef0*/  UMOV UR4, 0x400 ;  /* 0x0000040000047882 */ /* 0x000fe40000000000 */
[----:B-1----:R-:W-:-:S12]  /*0f00*/  ULEA UR4, UR5, UR4, 0x18 ;  /* 0x0000000405047291 */ /* 0x002fd8000f8ec0ff */
.L_x_115:
[----:B------:R-:W1:Y:S04]  /*0f10*/  LDS.128 R4, [R0+UR4+-0x40] ;  /* 0xffffc00400047984 */ /* 0x000e680008000c00 */
[----:B------:R-:W2:Y:S04]  /*0f20*/  LDS.128 R16, [R0+UR4+-0x30] ;  /* 0xffffd00400107984 */ /* 0x000ea80008000c00 */
[----:B------:R-:W3:Y:S01]  /*0f30*/  LDS.128 R8, [R0+UR4+-0x20] ;  /* 0xffffe00400087984 */ /* 0x000ee20008000c00 */
[----:B-1----:R-:W-:-:S03]  /*0f40*/  FADD R4, R4, R15 ;  /* 0x0000000f04047221 */ /* 0x002fc60000000000 */
[----:B------:R-:W1:Y:S01]  /*0f50*/  LDS.128 R12, [R0+UR4+-0x10] ;  /* 0xfffff004000c7984 */ /* 0x000e620008000c00 */
[----:B------:R-:W-:-:S04]  /*0f60*/  FADD R5, R4, R5 ;  /* 0x0000000504057221 */ /* 0x000fc80000000000 */
[----:B------:R-:W-:-:S04]  /*0f70*/  FADD R6, R5, R6 ;  /* 0x0000000605067221 */ /* 0x000fc80000000000 */
[----:B------:R-:W-:-:S04]  /*0f80*/  FADD R7, R6, R7 ;  /* 0x0000000706077221 */ /* 0x000fc80000000000 */
[----:B--2---:R-:W-:Y:S02]  /*0f90*/  FADD R16, R7, R16 ;  /* 0x0000001007107221 */ /* 0x004fe40000000000 */
[----:B------:R-:W2:Y:S02]  /*0fa0*/  LDS.128 R4, [R0+UR4] ;  /* 0x0000000400047984 */ /* 0x000ea40008000c00 */
[----:B------:R-:W-:-:S04]  /*0fb0*/  FADD R17, R16, R17 ;  /* 0x0000001110117221 */ /* 0x000fc80000000000 */
[----:B------:R-:W-:-:S04]  /*0fc0*/  FADD R18, R17, R18 ;  /* 0x0000001211127221 */ /* 0x000fc80000000000 */
[----:B------:R-:W-:-:S04]  /*0fd0*/  FADD R19, R18, R19 ;  /* 0x0000001312137221 */ /* 0x000fc80000000000 */
[----:B---3--:R-:W-:Y:S02]  /*0fe0*/  FADD R8, R19, R8 ;  /* 0x0000000813087221 */ /* 0x008fe40000000000 */
[----:B------:R-:W3:Y:S02]  /*0ff0*/  LDS.128 R16, [R0+UR4+0x10] ;  /* 0x0000100400107984 */ /* 0x000ee40008000c00 */
[----:B------:R-:W-:-:S04]  /*1000*/  FADD R9, R8, R9 ;  /* 0x0000000908097221 */ /* 0x000fc80000000000 */
[----:B------:R-:W-:-:S04]  /*1010*/  FADD R10, R9, R10 ;  /* 0x0000000a090a7221 */ /* 0x000fc80000000000 */
[----:B------:R-:W-:-:S04]  /*1020*/  FADD R11, R10, R11 ;  /* 0x0000000b0a0b7221 */ /* 0x000fc80000000000 */
[----:B-1----:R-:W-:Y:S02]  /*1030*/  FADD R12, R11, R12 ;  /* 0x0000000c0b0c7221 */ /* 0x002fe40000000000 */
[----:B------:R-:W1:Y:S02]  /*1040*/  LDS.128 R8, [R0+UR4+0x20] ;  /* 0x0000200400087984 */ /* 0x000e640008000c00 */
[----:B------:R-:W-:-:S04]  /*1050*/  FADD R13, R12, R13 ;  /* 0x0000000d0c0d7221 */ /* 0x000fc80000000000 */
[----:B------:R-:W-:-:S04]  /*1060*/  FADD R14, R13, R14 ;  /* 0x0000000e0d0e7221 */ /* 0x000fc80000000000 */
[----:B------:R-:W-:-:S04]  /*1070*/  FADD R15, R14, R15 ;  /* 0x0000000f0e0f7221 */ /* 0x000fc80000000000 */
[----:B--2---:R-:W-:Y:S02]  /*1080*/  FADD R4, R15, R4 ;  /* 0x000000040f047221 */ /* 0x004fe40000000000 */
[----:B------:R2:W4:Y:S02]  /*1090*/  LDS.128 R12, [R0+UR4+0x30] ;  /* 0x00003004000c7984 */ /* 0x0005240008000c00 */
[----:B------:R-:W-:-:S04]  /*10a0*/  FADD R5, R4, R5 ;  /* 0x0000000504057221 */ /* 0x000fc80000000000 */
[----:B------:R-:W-:Y:S01]  /*10b0*/  FADD R6, R5, R6 ;  /* 0x0000000605067221 */ /* 0x000fe20000000000 */
[----:B--2---:R-:W-:-:S03]  /*10c0*/  IADD3 R0, PT, PT, R0, 0x80, RZ ;  /* 0x0000008000007810 */ /* 0x004fc60007ffe0ff */
[----:B------:R-:W-:Y:S01]  /*10d0*/  FADD R7, R6, R7 ;  /* 0x0000000706077221 */ /* 0x000fe20000000000 */
[----:B------:R-:W-:-:S03]  /*10e0*/  ISETP.NE.AND P0, PT, R0, 0x1040, PT ;  /* 0x000010400000780c */ /* 0x000fc60003f05270 */
[----:B---3--:R-:W-:-:S04]  /*10f0*/  FADD R16, R7, R16 ;  /* 0x0000001007107221 */ /* 0x008fc80000000000 */
[----:B------:R-:W-:-:S04]  /*1100*/  FADD R17, R16, R17 ;  /* 0x0000001110117221 */ /* 0x000fc80000000000 */
[----:B------:R-:W-:-:S04]  /*1110*/  FADD R18, R17, R18 ;  /* 0x0000001211127221 */ /* 0x000fc80000000000 */
[----:B------:R-:W-:-:S04]  /*1120*/  FADD R19, R18, R19 ;  /* 0x0000001312137221 */ /* 0x000fc80000000000 */
[----:B-1----:R-:W-:-:S04]  /*1130*/  FADD R8, R19, R8 ;  /* 0x0000000813087221 */ /* 0x002fc80000000000 */
[----:B------:R-:W-:-:S04]  /*1140*/  FADD R9, R8, R9 ;  /* 0x0000000908097221 */ /* 0x000fc80000000000 */
[----:B------:R-:W-:-:S04]  /*1150*/  FADD R10, R9, R10 ;  /* 0x0000000a090a7221 */ /* 0x000fc80000000000 */
[----:B------:R-:W-:-:S04]  /*1160*/  FADD R11, R10, R11 ;  /* 0x0000000b0a0b7221 */ /* 0x000fc80000000000 */
[----:B----4-:R-:W-:-:S04]  /*1170*/  FADD R12, R11, R12 ;  /* 0x0000000c0b0c7221 */ /* 0x010fc80000000000 */
[----:B------:R-:W-:-:S04]  /*1180*/  FADD R13, R12, R13 ;  /* 0x0000000d0c0d7221 */ /* 0x000fc80000000000 */
[----:B------:R-:W-:-:S04]  /*1190*/  FADD R14, R13, R14 ;  /* 0x0000000e0d0e7221 */ /* 0x000fc80000000000 */
[----:B------:R-:W-:Y:S01]  /*11a0*/  FADD R15, R14, R15 ;  /* 0x0000000f0e0f7221 */ /* 0x000fe20000000000 */
[----:B------:R-:W-:Y:S06]  /*11b0*/  @P0 BRA `(.L_x_115) ;  /* 0xfffffffc00540947 */ /* 0x000fec000383ffff */
[----:B------:R-:W1:Y:S08]  /*11c0*/  LDC.64 R2, c[0x0][0x3b0] ;  /* 0x0000ec00ff027b82 */ /* 0x000e700000000a00 */
[----:B------:R-:W0:Y:S01]  /*11d0*/  LDC.64 R4, c[0x0][0x398] ;  /* 0x0000e600ff047b82 */ /* 0x000e220000000a00 */
[----:B-1----:R-:W-:-:S05]  /*11e0*/  IMAD.WIDE.U32 R2, R20, 0x4, R2 ;  /* 0x0000000414027825 */ /* 0x002fca00078e0002 */
[----:B------:R1:W-:Y:S01]  /*11f0*/  STG.E desc[UR12][R2.64], R15 ;  /* 0x0000000f02007986 */ /* 0x0003e2000c10190c */
[----:B0-----:R-:W-:-:S05]  /*1200*/  IMAD.WIDE.U32 R20, R20, 0x4, R4 ;  /* 0x0000000414147825 */ /* 0x001fca00078e0004 */
[----:B------:R-:W2:Y:S01]  /*1210*/  LDG.E R0, desc[UR12][R20.64] ;  /* 0x0000000c14007981 */ /* 0x000ea2000c1e1900 */
[----:B------:R-:W-:Y:S01]  /*1220*/  MOV R5, 0x3f800000 ;  /* 0x3f80000000057802 */ /* 0x000fe20000000f00 */
[----:B--2---:R-:W-:-:S05]  /*1230*/  FADD R4, R0, 9.9999997473787516356e-06 ;  /* 0x3727c5ac00047421 */ /* 0x004fca0000000000 */
[----:B------:R-:W-:-:S13]  /*1240*/  FSETP.NEU.AND P0, PT, R4, 1, PT ;  /* 0x3f8000000400780b */ /* 0x000fda0003f0d000 */
[----:B-1----:R-:W-:Y:S05]  /*1250*/  @!P0 BRA `(.L_x_116) ;  /* 0x0000000400148947 */ /* 0x002fea0003800000 */
[----:B------:R-:W-:-:S13]  /*1260*/  FSETP.NAN.AND P0, PT, |R4|, |R4|, PT ;  /* 0x400000040400720b */ /* 0x000fda0003f08200 */
[----:B------:R-:W-:Y:S01]  /*1270*/  @P0 FADD R5, R4, -1.5 ;  /* 0xbfc0000004050421 */ /* 0x000fe20000000000 */
[----:B------:R-:W-:Y:S06]  /*1280*/  @P0 BRA `(.L_x_116) ;  /* 0x0000000400080947 */ /* 0x000fec0003800000 */
[----:B------:R-:W-:-:S04]  /*1290*/  FSETP.NEU.AND P0, PT, |R4|, +INF , PT ;  /* 0x7f8000000400780b */ /* 0x000fc80003f0d200 */
[----:B------:R-:W-:-:S13]  /*12a0*/  FSETP.NEU.AND P0, PT, R4, RZ, P0 ;  /* 0x000000ff0400720b */ /* 0x000fda000070d000 */
[----:B------:R-:W-:-:S05]  /*12b0*/  @!P0 FADD R5, R4, R4 ;  /* 0x0000000404058221 */ /* 0x000fca0000000000 */
[----:B------:R-:W-:-:S04]  /*12c0*/  @!P0 LOP3.LUT R5, R5, 0x7fffffff, RZ, 0xc0, !PT ;  /* 0x7fffffff05058812 */ /* 0x000fc800078ec0ff */
[----:B------:R-:W-:Y:S01]  /*12d0*/  @!P0 LOP3.LUT R5, R5, 0x7f800000, RZ, 0x3c, !PT ;  /* 0x7f80000005058812 */ /* 0x000fe200078e3cff */
[----:B------:R-:W-:Y:S06]  /*12e0*/  @!P0 BRA `(.L_x_116) ;  /* 0x0000000000f08947 */ /* 0x000fec0003800000 */
[C---:B------:R-:W-:Y:S01]  /*12f0*/  FMUL R5, |R4|.reuse, 16777216 ;  /* 0x4b80000004057820 */ /* 0x040fe20000400200 */
[----:B------:R-:W-:Y:S01]  /*1300*/  FSETP.GEU.AND P0, PT, |R4|, 1.175494350822287508e-38, PT ;  /* 0x008000000400780b */ /* 0x000fe20003f0e200 */
[----:B------:R-:W-:Y:S01]  /*1310*/  HFMA2 R10, -RZ, RZ, 0.771484375, 0.21533203125 ;  /* 0x3a2c32e4ff0a7431 */ /* 0x000fe200000001ff */
[----:B------:R-:W-:Y:S02]  /*1320*/  FSETP.GEU.AND P2, PT, R0, -9.9999997473787516356e-06, PT ;  /* 0xb727c5ac0000780b */ /* 0x000fe40003f4e000 */
[----:B------:R-:W-:-:S04]  /*1330*/  FSEL R5, R5, |R4|, !P0 ;  /* 0x4000000405057208 */ /* 0x000fc80004000000 */
[----:B------:R-:W-:-:S04]  /*1340*/  IADD3 R4, PT, PT, R5, -0x3f3504f3, RZ ;  /* 0xc0cafb0d05047810 */ /* 0x000fc80007ffe0ff */
[----:B------:R-:W-:-:S04]  /*1350*/  LOP3.LUT R4, R4, 0xff800000, RZ, 0xc0, !PT ;  /* 0xff80000004047812 */ /* 0x000fc800078ec0ff */
[-C--:B------:R-:W-:Y:S02]  /*1360*/  IADD3 R5, PT, PT, R5, -R4.reuse, RZ ;  /* 0x8000000405057210 */ /* 0x080fe40007ffe0ff */
[----:B------:R-:W-:-:S03]  /*1370*/  I2FP.F32.S32 R4, R4 ;  /* 0x0000000400047245 */ /* 0x000fc60000201400 */
[C---:B------:R-:W-:Y:S01]  /*1380*/  FADD R7, R5.reuse, 1 ;  /* 0x3f80000005077421 */ /* 0x040fe20000000000 */
[----:B------:R-:W-:Y:S01]  /*1390*/  FADD R6, R5, -1 ;  /* 0xbf80000005067421 */ /* 0x000fe20000000000 */
[----:B------:R-:W-:-:S03]  /*13a0*/  FSEL R5, RZ, -24, P0 ;  /* 0xc1c00000ff057808 */ /* 0x000fc60000000000 */
[----:B------:R-:W-:Y:S01]  /*13b0*/  FADD R8, R6, R6 ;  /* 0x0000000606087221 */ /* 0x000fe20000000000 */
[----:B------:R-:W0:Y:S01]  /*13c0*/  MUFU.RCP R7, R7 ;  /* 0x0000000700077308 */ /* 0x000e220000001000 */
[----:B------:R-:W-:Y:S02]  /*13d0*/  FFMA R4, R4, 1.1920928955078125e-07, R5 ;  /* 0x3400000004047823 */ /* 0x000fe40000000005 */
[----:B0-----:R-:W-:-:S04]  /*13e0*/  FMUL R9, R7, R8 ;  /* 0x0000000807097220 */ /* 0x001fc80000400000 */
[----:B------:R-:W-:Y:S01]  /*13f0*/  FADD R8, R6, -R9 ;  /* 0x8000000906087221 */ /* 0x000fe20000000000 */
[CC--:B------:R-:W-:Y:S01]  /*1400*/  FMUL R5, R9.reuse, R9.reuse ;  /* 0x0000000909057220 */ /* 0x0c0fe20000400000 */
[----:B------:R-:W-:Y:S02]  /*1410*/  FFMA R13, R9, 1.4426950216293334961, R4 ;  /* 0x3fb8aa3b090d7823 */ /* 0x000fe40000000004 */
[----:B------:R-:W-:Y:S01]  /*1420*/  FADD R11, R8, R8 ;  /* 0x00000008080b7221 */ /* 0x000fe20000000000 */
[C---:B------:R-:W-:Y:S01]  /*1430*/  FFMA R8, R5.reuse, R10, 0.0032181653659790754318 ;  /* 0x3b52e7db05087423 */ /* 0x040fe2000000000a */
[----:B------:R-:W-:Y:S02]  /*1440*/  FADD R4, R4, -R13 ;  /* 0x8000000d04047221 */ /* 0x000fe40000000000 */
[----:B------:R-:W-:Y:S01]  /*1450*/  FFMA R6, R6, -R9, R11 ;  /* 0x8000000906067223 */ /* 0x000fe2000000000b */
[----:B------:R-:W-:Y:S01]  /*1460*/  FFMA R8, R5, R8, 0.018033718690276145935 ;  /* 0x3c93bb7305087423 */ /* 0x000fe20000000008 */
[----:B------:R-:W-:-:S02]  /*1470*/  FFMA R11, R9, 1.4426950216293334961, R4 ;  /* 0x3fb8aa3b090b7823 */ /* 0x000fc40000000004 */
[----:B------:R-:W-:Y:S01]  /*1480*/  FMUL R6, R7, R6 ;  /* 0x0000000607067220 */ /* 0x000fe20000400000 */
[----:B------:R-:W-:-:S03]  /*1490*/  FFMA R8, R5, R8, 0.12022458761930465698 ;  /* 0x3df6384f05087423 */ /* 0x000fc60000000008 */
[----:B------:R-:W-:Y:S01]  /*14a0*/  FFMA R4, R6, 1.4426950216293334961, R11 ;  /* 0x3fb8aa3b06047823 */ /* 0x000fe2000000000b */
[----:B------:R-:W-:-:S03]  /*14b0*/  FMUL R8, R5, R8 ;  /* 0x0000000805087220 */ /* 0x000fc60000400000 */
[----:B------:R-:W-:Y:S01]  /*14c0*/  FFMA R7, R9, 1.9251366722983220825e-08, R4 ;  /* 0x32a55e3409077823 */ /* 0x000fe20000000004 */
[----:B------:R-:W-:-:S04]  /*14d0*/  FMUL R5, R8, 3 ;  /* 0x4040000008057820 */ /* 0x000fc80000400000 */
[----:B------:R-:W-:Y:S01]  /*14e0*/  FFMA R5, R6, R5, R7 ;  /* 0x0000000506057223 */ /* 0x000fe20000000007 */
[----:B------:R-:W-:-:S03]  /*14f0*/  MOV R7, 0x391fcb8e ;  /* 0x391fcb8e00077802 */ /* 0x000fc60000000f00 */
[----:B------:R-:W-:-:S04]  /*1500*/  FFMA R8, R9, R8, R5 ;  /* 0x0000000809087223 */ /* 0x000fc80000000005 */
[----:B------:R-:W-:-:S04]  /*1510*/  FADD R4, R13, R8 ;  /* 0x000000080d047221 */ /* 0x000fc80000000000 */
[----:B------:R-:W-:Y:S01]  /*1520*/  FMUL R5, R4, -1.5 ;  /* 0xbfc0000004057820 */ /* 0x000fe20000400000 */
[----:B------:R-:W-:-:S03]  /*1530*/  FADD R13, -R13, R4 ;  /* 0x000000040d0d7221 */ /* 0x000fc60000000100 */
[----:B------:R-:W0:Y:S01]  /*1540*/  FRND R6, R5 ;  /* 0x0000000500067307 */ /* 0x000e220000201000 */
[----:B------:R-:W-:Y:S01]  /*1550*/  FADD R13, R8, -R13 ;  /* 0x8000000d080d7221 */ /* 0x000fe20000000000 */
[----:B------:R-:W-:Y:S01]  /*1560*/  FFMA R4, R4, -1.5, -R5 ;  /* 0xbfc0000004047823 */ /* 0x000fe20000000805 */
[----:B------:R-:W-:-:S03]  /*1570*/  FSETP.GT.AND P1, PT, |R5|, 152, PT ;  /* 0x431800000500780b */ /* 0x000fc60003f24200 */
[----:B------:R-:W-:Y:S01]  /*1580*/  FFMA R13, R13, -1.5, R4 ;  /* 0xbfc000000d0d7823 */ /* 0x000fe20000000004 */
[----:B0-----:R-:W-:Y:S01]  /*1590*/  FADD R4, R5, -R6 ;  /* 0x8000000605047221 */ /* 0x001fe20000000000 */
[----:B------:R-:W-:-:S03]  /*15a0*/  FSETP.GT.AND P0, PT, R6, RZ, PT ;  /* 0x000000ff0600720b */ /* 0x000fc60003f04000 */
[----:B------:R-:W-:Y:S01]  /*15b0*/  FADD R4, R4, R13 ;  /* 0x0000000d04047221 */ /* 0x000fe20000000000 */
[----:B------:R-:W-:Y:S02]  /*15c0*/  SEL R6, RZ, 0x83000000, P0 ;  /* 0x83000000ff067807 */ /* 0x000fe40000000000 */
[----:B------:R-:W-:Y:S01]  /*15d0*/  FSETP.GEU.AND P0, PT, R5, RZ, PT ;  /* 0x000000ff0500720b */ /* 0x000fe20003f0e000 */
[----:B------:R-:W-:Y:S01]  /*15e0*/  FFMA R7, R4, R7, 0.0013391353422775864601 ;  /* 0x3aaf85ed04077423 */ /* 0x000fe20000000007 */
[----:B------:R-:W-:-:S03]  /*15f0*/  IADD3 R0, PT, PT, R6, 0x7f000000, RZ ;  /* 0x7f00000006007810 */ /* 0x000fc60007ffe0ff */
[C---:B------:R-:W-:Y:S02]  /*1600*/  FFMA R9, R4.reuse, R7, 0.0096188392490148544312 ;  /* 0x3c1d985604097423 */ /* 0x040fe40000000007 */
[----:B------:R0:W1:Y:S02]  /*1610*/  F2I.NTZ R7, R5 ;  /* 0x0000000500077305 */ /* 0x0000640000203100 */
[----:B------:R-:W-:-:S04]  /*1620*/  FFMA R9, R4, R9, 0.055503588169813156128 ;  /* 0x3d6357bb04097423 */ /* 0x000fc80000000009 */
[----:B------:R-:W-:Y:S01]  /*1630*/  FFMA R9, R4, R9, 0.24022644758224487305 ;  /* 0x3e75fdec04097423 */ /* 0x000fe20000000009 */
[----:B0-----:R-:W-:-:S03]  /*1640*/  FSEL R5, RZ, +INF , !P0 ;  /* 0x7f800000ff057808 */ /* 0x001fc60004000000 */
[----:B------:R-:W-:-:S04]  /*1650*/  FFMA R9, R4, R9, 0.69314718246459960938 ;  /* 0x3f31721804097423 */ /* 0x000fc80000000009 */
[----:B------:R-:W-:Y:S01]  /*1660*/  FFMA R9, R4, R9, 1 ;  /* 0x3f80000004097423 */ /* 0x000fe20000000009 */
[----:B-1----:R-:W-:-:S03]  /*1670*/  LEA R7, R7, -R6, 0x17 ;  /* 0x8000000607077211 */ /* 0x002fc600078eb8ff */
[----:B------:R-:W-:-:S04]  /*1680*/  FMUL R0, R0, R9 ;  /* 0x0000000900007220 */ /* 0x000fc80000400000 */
[----:B------:R-:W-:Y:S01]  /*1690*/  @!P1 FMUL R5, R7, R0 ;  /* 0x0000000007059220 */ /* 0x000fe20000400000 */
[----:B------:R-:W-:-:S07]  /*16a0*/  @!P2 MOV R5, 0x7fffffff ;  /* 0x7fffffff0005a802 */ /* 0x000fce0000000f00 */
.L_x_116:
[----:B------:R-:W-:-:S04]  /*16b0*/  FMUL R0, R5, -0.5 ;  /* 0xbf00000005007820 */ /* 0x000fc80000400000 */
[----:B------:R-:W-:-:S05]  /*16c0*/  FMUL R15, R15, R0 ;  /* 0x000000000f0f7220 */ /* 0x000fca0000400000 */
[----:B------:R-:W-:Y:S01]  /*16d0*/  STG.E desc[UR12][R2.64], R15 ;  /* 0x0000000f02007986 */ /* 0x000fe2000c10190c */
[----:B------:R-:W-:Y:S05]  /*16e0*/  EXIT ;  /* 0x000000000000794d */ /* 0x000fea0003800000 */
.L_x_117:
        /* <DEDUP_REMOVED lines=9> */
.L_x_720:


//--------------------- .text.full_var_delta_kernel --------------------------
	.section	.text.full_var_delta_kernel,"ax",@progbits
	.align	128
        .global         full_var_delta_kernel
        .type           full_var_delta_kernel,@function
        .size           full_var_delta_kernel,(.L_x_721 - full_var_delta_kernel)
        .other          full_var_delta_kernel,@"STO_CUDA_ENTRY STV_DEFAULT"
full_var_delta_kernel:
.text.full_var_delta_kernel:
        /* <DEDUP_REMOVED lines=8> */
[----:B------:R-:W0:Y:S01]  /*0080*/  LDC R8, c[0x0][0x3a0] ;  /* 0x0000e800ff087b82 */ /* 0x000e220000000800 */
[----:B------:R-:W1:Y:S01]  /*0090*/  LDCU UR4, c[0x0][0x370] ;  /* 0x00006e00ff0477ac */ /* 0x000e620008000800 */
[----:B------:R-:W2:Y:S06]  /*00a0*/  LDCU.64 UR6, c[0x0][0x358] ;  /* 0x00006b00ff0677ac */ /* 0x000eac0008000a00 */
[----:B------:R-:W3:Y:S01]  /*00b0*/  LDC.64 R4, c[0x0][0x398] ;  /* 0x0000e600ff047b82 */ /* 0x000ee20000000a00 */
[----:B------:R-:W4:Y:S07]  /*00c0*/  LDCU UR5, c[0x0][0x3a4] ;  /* 0x00007480ff0577ac */ /* 0x000f2e0008000800 */
[----:B------:R-:W2:Y:S01]  /*00d0*/  LDC.64 R6, c[0x0][0x3a8] ;  /* 0x0000ea00ff067b82 */ /* 0x000ea20000000a00 */
[----:B-1----:R-:W-:Y:S01]  /*00e0*/  IMAD R3, R3, UR4, RZ ;  /* 0x0000000403037c24 */ /* 0x002fe2000f8e02ff */
[----:B0-----:R-:W-:-:S13]  /*00f0*/  ISETP.GT.AND P0, PT, R8, RZ, PT ;  /* 0x000000ff0800720c */ /* 0x001fda0003f04270 */
[----:B---34-:R-:W-:Y:S05]  /*0100*/  @P0 BRA `(.L_x_118) ;  /* 0x0000000400540947 */ /* 0x018fea0003800000 */
.L_x_121:
[----:B0-----:R-:W-:-:S05]  /*0110*/  IMAD.WIDE R10, R0, 0x4, R4 ;  /* 0x00000004000a7825 */ /* 0x001fca00078e0204 */
[----:B--2---:R-:W2:Y:S01]  /*0120*/  LDG.E R2, desc[UR6][R10.64] ;  /* 0x000000060a027981 */ /* 0x004ea2000c1e1900 */
[-C--:B------:R-:W-:Y:S01]  /*0130*/  MOV R9, R0.reuse ;  /* 0x0000000000097202 */ /* 0x080fe20000000f00 */
[----:B------:R-:W-:Y:S01]  /*0140*/  BSSY.RECONVERGENT B0, `(.L_x_119) ;  /* 0x000004c000007945 */ /* 0x000fe20003800200 */
[----:B------:R-:W-:Y:S01]  /*0150*/  IADD3 R0, PT, PT, R3, R0, RZ ;  /* 0x0000000003007210 */ /* 0x000fe20007ffe0ff */
[----:B------:R-:W-:-:S03]  /*0160*/  HFMA2 R8, -RZ, RZ, 1.875, 0 ;  /* 0x3f800000ff087431 */ /* 0x000fc600000001ff */
[----:B------:R-:W-:Y:S01]  /*0170*/  ISETP.GE.AND P1, PT, R0, UR5, PT ;  /* 0x0000000500007c0c */ /* 0x000fe2000bf26270 */
[----:B--2---:R-:W-:-:S05]  /*0180*/  FADD R13, R2, 9.9999997473787516356e-06 ;  /* 0x3727c5ac020d7421 */ /* 0x004fca0000000000 */
[----:B------:R-:W-:-:S13]  /*0190*/  FSETP.NEU.AND P0, PT, R13, 1, PT ;  /* 0x3f8000000d00780b */ /* 0x000fda0003f0d000 */
[----:B------:R-:W-:Y:S05]  /*01a0*/  @!P0 BRA `(.L_x_120) ;  /* 0x0000000400148947 */ /* 0x000fea0003800000 */
        /* <DEDUP_REMOVED lines=10> */
[----:B------:R-:W-:Y:S02]  /*0250*/  FSETP.GEU.AND P0, PT, |R13|, 1.175494350822287508e-38, PT ;  /* 0x008000000d00780b */ /* 0x000fe40003f0e200 */
[----:B------:R-:W-:Y:S02]  /*0260*/  MOV R17, 0x3a2c32e4 ;  /* 0x3a2c32e400117802 */ /* 0x000fe40000000f00 */
[----:B------:R-:W-:Y:S02]  /*0270*/  FSEL R8, R8, |R13|, !P0 ;  /* 0x4000000d08087208 */ /* 0x000fe40004000000 */
[----:B------:R-:W-:Y:S02]  /*0280*/  FSETP.GEU.AND P3, PT, R2, -9.9999997473787516356e-06, PT ;  /* 0xb727c5ac0200780b */ /* 0x000fe40003f6e000 */
[----:B------:R-:W-:-:S04]  /*0290*/  IADD3 R10, PT, PT, R8, -0x3f3504f3, RZ ;  /* 0xc0cafb0d080a7810 */ /* 0x000fc80007ffe0ff */
[----:B------:R-:W-:Y:S02]  /*02a0*/  LOP3.LUT R11, R10, 0xff800000, RZ, 0xc0, !PT ;  /* 0xff8000000a0b7812 */ /* 0x000fe400078ec0ff */
[----:B------:R-:W-:Y:S02]  /*02b0*/  FSEL R10, RZ, -24, P0 ;  /* 0xc1c00000ff0a7808 */ /* 0x000fe40000000000 */
[-C--:B------:R-:W-:Y:S02]  /*02c0*/  IADD3 R8, PT, PT, R8, -R11.reuse, RZ ;  /* 0x8000000b08087210 */ /* 0x080fe40007ffe0ff */
[----:B------:R-:W-:-:S03]  /*02d0*/  I2FP.F32.S32 R11, R11 ;  /* 0x0000000b000b7245 */ /* 0x000fc60000201400 */
[C---:B------:R-:W-:Y:S01]  /*02e0*/  FADD R12, R8.reuse, 1 ;  /* 0x3f800000080c7421 */ /* 0x040fe20000000000 */
[----:B------:R-:W-:Y:S01]  /*02f0*/  FADD R13, R8, -1 ;  /* 0xbf800000080d7421 */ /* 0x000fe20000000000 */
[----:B------:R-:W-:-:S03]  /*0300*/  FFMA R11, R11, 1.1920928955078125e-07, R10 ;  /* 0x340000000b0b7823 */ /* 0x000fc6000000000a */
[----:B------:R-:W-:Y:S01]  /*0310*/  FADD R15, R13, R13 ;  /* 0x0000000d0d0f7221 */ /* 0x000fe20000000000 */
[----:B------:R-:W0:Y:S03]  /*0320*/  MUFU.RCP R12, R12 ;  /* 0x0000000c000c7308 */ /* 0x000e260000001000 */
        /* <DEDUP_REMOVED lines=16> */
[----:B------:R-:W-:-:S04]  /*0430*/  FFMA R12, R13, R12, R14 ;  /* 0x0000000c0d0c7223 */ /* 0x000fc8000000000e */
[----:B------:R-:W-:-:S04]  /*0440*/  FFMA R15, R8, R15, R12 ;  /* 0x0000000f080f7223 */ /* 0x000fc8000000000c */
[----:B------:R-:W-:-:S04]  /*0450*/  FADD R11, R10, R15 ;  /* 0x0000000f0a0b7221 */ /* 0x000fc80000000000 */
[----:B------:R-:W-:Y:S01]  /*0460*/  FMUL R8, R11, -1.5 ;  /* 0xbfc000000b087820 */ /* 0x000fe20000400000 */
[----:B------:R-:W-:-:S03]  /*0470*/  FADD R10, -R10, R11 ;  /* 0x0000000b0a0a7221 */ /* 0x000fc60000000100 */
[----:B------:R-:W0:Y:S01]  /*0480*/  FRND R13, R8 ;  /* 0x00000008000d7307 */ /* 0x000e220000201000 */
[----:B------:R-:W-:Y:S01]  /*0490*/  FADD R10, R15, -R10 ;  /* 0x8000000a0f0a7221 */ /* 0x000fe20000000000 */
[----:B------:R-:W-:Y:S01]  /*04a0*/  FFMA R11, R11, -1.5, -R8 ;  /* 0xbfc000000b0b7823 */ /* 0x000fe20000000808 */
[----:B------:R-:W-:Y:S01]  /*04b0*/  HFMA2 R15, -RZ, RZ, 0.64013671875, -15.109375 ;  /* 0x391fcb8eff0f7431 */ /* 0x000fe200000001ff */
[----:B------:R-:W-:Y:S02]  /*04c0*/  FSETP.GT.AND P0, PT, |R8|, 152, PT ;  /* 0x431800000800780b */ /* 0x000fe40003f04200 */
[----:B------:R-:W-:Y:S02]  /*04d0*/  FFMA R11, R10, -1.5, R11 ;  /* 0xbfc000000a0b7823 */ /* 0x000fe4000000000b */
[----:B------:R-:W1:Y:S01]  /*04e0*/  F2I.NTZ R12, R8 ;  /* 0x00000008000c7305 */ /* 0x000e620000203100 */
[----:B0-----:R-:W-:Y:S01]  /*04f0*/  FADD R10, R8, -R13 ;  /* 0x8000000d080a7221 */ /* 0x001fe20000000000 */
[----:B------:R-:W-:-:S03]  /*0500*/  FSETP.GT.AND P2, PT, R13, RZ, PT ;  /* 0x000000ff0d00720b */ /* 0x000fc60003f44000 */
[----:B------:R-:W-:-:S04]  /*0510*/  FADD R10, R10, R11 ;  /* 0x0000000b0a0a7221 */ /* 0x000fc80000000000 */
[----:B------:R-:W-:-:S04]  /*0520*/  FFMA R11, R10, R15, 0.0013391353422775864601 ;  /* 0x3aaf85ed0a0b7423 */ /* 0x000fc8000000000f */
[----:B------:R-:W-:-:S04]  /*0530*/  FFMA R11, R10, R11, 0.0096188392490148544312 ;  /* 0x3c1d98560a0b7423 */ /* 0x000fc8000000000b */
[----:B------:R-:W-:-:S04]  /*0540*/  FFMA R11, R10, R11, 0.055503588169813156128 ;  /* 0x3d6357bb0a0b7423 */ /* 0x000fc8000000000b */
[----:B------:R-:W-:Y:S01]  /*0550*/  FFMA R13, R10, R11, 0.24022644758224487305 ;  /* 0x3e75fdec0a0d7423 */ /* 0x000fe2000000000b */
[----:B------:R-:W-:Y:S02]  /*0560*/  SEL R11, RZ, 0x83000000, P2 ;  /* 0x83000000ff0b7807 */ /* 0x000fe40001000000 */
[----:B------:R-:W-:Y:S01]  /*0570*/  FSETP.GEU.AND P2, PT, R8, RZ, PT ;  /* 0x000000ff0800720b */ /* 0x000fe20003f4e000 */
[----:B------:R-:W-:Y:S01]  /*0580*/  FFMA R13, R10, R13, 0.69314718246459960938 ;  /* 0x3f3172180a0d7423 */ /* 0x000fe2000000000d */
[----:B------:R-:W-:Y:S02]  /*0590*/  IADD3 R2, PT, PT, R11, 0x7f000000, RZ ;  /* 0x7f0000000b027810 */ /* 0x000fe40007ffe0ff */
[----:B-1----:R-:W-:Y:S01]  /*05a0*/  LEA R12, R12, -R11, 0x17 ;  /* 0x8000000b0c0c7211 */ /* 0x002fe200078eb8ff */
[----:B------:R-:W-:Y:S01]  /*05b0*/  FFMA R13, R10, R13, 1 ;  /* 0x3f8000000a0d7423 */ /* 0x000fe2000000000d */
[----:B------:R-:W-:-:S03]  /*05c0*/  FSEL R8, RZ, +INF , !P2 ;  /* 0x7f800000ff087808 */ /* 0x000fc60005000000 */
[----:B------:R-:W-:-:S04]  /*05d0*/  FMUL R13, R2, R13 ;  /* 0x0000000d020d7220 */ /* 0x000fc80000400000 */
[----:B------:R-:W-:Y:S01]  /*05e0*/  @!P0 FMUL R8, R12, R13 ;  /* 0x0000000d0c088220 */ /* 0x000fe20000400000 */
[----:B------:R-:W-:-:S07]  /*05f0*/  @!P3 MOV R8, 0x7fffffff ;  /* 0x7fffffff0008b802 */ /* 0x000fce0000000f00 */
.L_x_120:
[----:B------:R-:W-:Y:S05]  /*0600*/  BSYNC.RECONVERGENT B0 ;  /* 0x0000000000007941 */ /* 0x000fea0003800200 */
.L_x_119:
[----:B------:R-:W-:Y:S01]  /*0610*/  FMUL R11, RZ, -R8 ;  /* 0x80000008ff0b7220 */ /* 0x000fe20000400000 */
[----:B------:R-:W-:-:S05]  /*0620*/  IMAD.WIDE R8, R9, 0x4, R6 ;  /* 0x0000000409087825 */ /* 0x000fca00078e0206 */
[----:B------:R0:W-:Y:S01]  /*0630*/  STG.E desc[UR6][R8.64], R11 ;  /* 0x0000000b08007986 */ /* 0x0001e2000c101906 */
[----:B------:R-:W-:Y:S05]  /*0640*/  @!P1 BRA `(.L_x_121) ;  /* 0xfffffff800b09947 */ /* 0x000fea000383ffff */
[----:B------:R-:W-:Y:S05]  /*0650*/  EXIT ;  /* 0x000000000000794d */ /* 0x000fea0003800000 */
.L_x_118:
[C---:B------:R-:W-:Y:S02]  /*0660*/  LOP3.LUT R2, R8.reuse, 0x7ffffff0, RZ, 0xc0, !PT ;  /* 0x7ffffff008027812 */ /* 0x040fe400078ec0ff */
[C---:B------:R-:W-:Y:S02]  /*0670*/  LOP3.LUT R4, R8.reuse, 0xf, RZ, 0xc0, !PT ;  /* 0x0000000f08047812 */ /* 0x040fe400078ec0ff */
[C---:B------:R-:W-:Y:S02]  /*0680*/  LOP3.LUT R5, R8.reuse, 0x7, RZ, 0xc0, !PT ;  /* 0x0000000708057812 */ /* 0x040fe400078ec0ff */
[----:B--2---:R-:W-:Y:S02]  /*0690*/  LOP3.LUT R6, R8, 0x3, RZ, 0xc0, !PT ;  /* 0x0000000308067812 */ /* 0x004fe400078ec0ff */
[----:B------:R-:W-:-:S07]  /*06a0*/  IADD3 R7, PT, PT, -R2, RZ, RZ ;  /* 0x000000ff02077210 */ /* 0x000fce0007ffe1ff */
.L_x_131:
[----:B------:R-:W0:Y:S01]  /*06b0*/  LDC.64 R8, c[0x0][0x390] ;  /* 0x0000e400ff087b82 */ /* 0x000e220000000a00 */
[----:B------:R-:W1:Y:S01]  /*06c0*/  LDCU UR4, c[0x0][0x3a0] ;  /* 0x00007400ff0477ac */ /* 0x000e620008000800 */
[----:B0-----:R-:W-:-:S06]  /*06d0*/  IMAD.WIDE R8, R0, 0x4, R8 ;  /* 0x0000000400087825 */ /* 0x001fcc00078e0208 */
[----:B------:R0:W5:Y:S01]  /*06e0*/  LDG.E R8, desc[UR6][R8.64] ;  /* 0x0000000608087981 */ /* 0x000162000c1e1900 */
[----:B-1----:R-:W-:Y:S01]  /*06f0*/  UISETP.GE.U32.AND UP0, UPT, UR4, 0x10, UPT ;  /* 0x000000100400788c */ /* 0x002fe2000bf06070 */
[----:B------:R-:W-:Y:S01]  /*0700*/  HFMA2 R29, -RZ, RZ, 0, 0 ;  /* 0x00000000ff1d7431 */ /* 0x000fe200000001ff */
[----:B------:R-:W-:-:S07]  /*0710*/  MOV R13, RZ ;  /* 0x000000ff000d7202 */ /* 0x000fce0000000f00 */
[----:B0-----:R-:W-:Y:S05]  /*0720*/  BRA.U !UP0, `(.L_x_122) ;  /* 0x0000000508ac7547 */ /* 0x001fea000b800000 */
[----:B------:R-:W-:Y:S02]  /*0730*/  MOV R29, RZ ;  /* 0x000000ff001d7202 */ /* 0x000fe40000000f00 */
[----:B------:R-:W-:Y:S02]  /*0740*/  MOV R9, R0 ;  /* 0x0000000000097202 */ /* 0x000fe40000000f00 */
[----:B------:R-:W-:-:S07]  /*0750*/  MOV R11, R7 ;  /* 0x00000007000b7202 */ /* 0x000fce0000000f00 */
.L_x_123:
[----:B------:R-:W0:Y:S08]  /*0760*/  LDC.64 R12, c[0x0][0x380] ;  /* 0x0000e000ff0c7b82 */ /* 0x000e300000000a00 */
[----:B------:R-:W1:Y:S08]  /*0770*/  LDC.64 R14, c[0x0][0x388] ;  /* 0x0000e200ff0e7b82 */ /* 0x000e700000000a00 */
[----:B------:R-:W2:Y:S01]  /*0780*/  LDC R10, c[0x0][0x3a4] ;  /* 0x0000e900ff0a7b82 */ /* 0x000ea20000000800 */
[----:B0-----:R-:W-:-:S05]  /*0790*/  IMAD.WIDE R12, R9, 0x4, R12 ;  /* 0x00000004090c7825 */ /* 0x001fca00078e020c */
[----:B------:R-:W3:Y:S01]  /*07a0*/  LDG.E R27, desc[UR6][R12.64] ;  /* 0x000000060c1b7981 */ /* 0x000ee2000c1e1900 */
[----:B-1----:R-:W-:-:S05]  /*07b0*/  IMAD.WIDE R14, R9, 0x4, R14 ;  /* 0x00000004090e7825 */ /* 0x002fca00078e020e */
[----:B------:R0:W4:Y:S01]  /*07c0*/  LDG.E R26, desc[UR6][R14.64] ;  /* 0x000000060e1a7981 */ /* 0x000122000c1e1900 */
[----:B--2---:R-:W-:-:S04]  /*07d0*/  IMAD.WIDE R18, R10, 0x4, R12 ;  /* 0x000000040a127825 */ /* 0x004fc800078e020c */
[C---:B------:R-:W-:Y:S01]  /*07e0*/  IMAD.WIDE R16, R10.reuse, 0x4, R14 ;  /* 0x000000040a107825 */ /* 0x040fe200078e020e */
[----:B------:R-:W2:Y:S03]  /*07f0*/  LDG.E R25, desc[UR6][R18.64] ;  /* 0x0000000612197981 */ /* 0x000ea6000c1e1900 */
[C---:B0-----:R-:W-:Y:S01]  /*0800*/  IMAD.WIDE R14, R10.reuse, 0x4, R18 ;  /* 0x000000040a0e7825 */ /* 0x041fe200078e0212 */
[----:B------:R0:W2:Y:S03]  /*0810*/  LDG.E R24, desc[UR6][R16.64] ;  /* 0x0000000610187981 */ /* 0x0000a6000c1e1900 */
[C---:B------:R-:W-:Y:S01]  /*0820*/  IMAD.WIDE R12, R10.reuse, 0x4, R16 ;  /* 0x000000040a0c7825 */ /* 0x040fe200078e0210 */
[----:B------:R1:W2:Y:S04]  /*0830*/  LDG.E R23, desc[UR6][R14.64] ;  /* 0x000000060e177981 */ /* 0x0002a8000c1e1900 */
[----:B------:R1:W2:Y:S01]  /*0840*/  LDG.E R22, desc[UR6][R12.64] ;  /* 0x000000060c167981 */ /* 0x0002a2000c1e1900 */
[----:B0-----:R-:W-:-:S05]  /*0850*/  IMAD.WIDE R16, R10, 0x4, R14 ;  /* 0x000000040a107825 */ /* 0x001fca00078e020e */
[----:B------:R-:W2:Y:S01]  /*0860*/  LDG.E R21, desc[UR6][R16.64] ;  /* 0x0000000610157981 */ /* 0x000ea2000c1e1900 */
[----:B-1----:R-:W-:-:S04]  /*0870*/  IMAD.WIDE R14, R10, 0x4, R16 ;  /* 0x000000040a0e7825 */ /* 0x002fc800078e0210 */
[C---:B------:R-:W-:Y:S01]  /*0880*/  IMAD.WIDE R12, R10.reuse, 0x4, R12 ;  /* 0x000000040a0c7825 */ /* 0x040fe200078e020c */
[----:B------:R-:W2:Y:S04]  /*0890*/  LDG.E R28, desc[UR6][R14.64] ;  /* 0x000000060e1c7981 */ /* 0x000ea8000c1e1900 */
[----:B------:R0:W2:Y:S01]  /*08a0*/  LDG.E R20, desc[UR6][R12.64] ;  /* 0x000000060c147981 */ /* 0x0000a2000c1e1900 */
[----:B------:R-:W-:-:S05]  /*08b0*/  IMAD.WIDE R18, R10, 0x4, R12 ;  /* 0x000000040a127825 */ /* 0x000fca00078e020c */
[----:B------:R1:W2:Y:S01]  /*08c0*/  LDG.E R16, desc[UR6][R18.64] ;  /* 0x0000000612107981 */ /* 0x0002a2000c1e1900 */
[----:B0-----:R-:W-:-:S04]  /*08d0*/  IMAD.WIDE R12, R10, 0x4, R18 ;  /* 0x000000040a0c7825 */ /* 0x001fc800078e0212 */
[----:B---3-5:R-:W-:-:S04]  /*08e0*/  FADD R27, -R8, R27 ;  /* 0x0000001b081b7221 */ /* 0x028fc80000000100 */
[----:B----4-:R-:W-:Y:S01]  /*08f0*/  FFMA R29, R26, R27, R29 ;  /* 0x0000001b1a1d7223 */ /* 0x010fe2000000001d */
[----:B------:R-:W-:-:S05]  /*0900*/  IMAD.WIDE R26, R10, 0x4, R14 ;  /* 0x000000040a1a7825 */ /* 0x000fca00078e020e */
[----:B------:R-:W3:Y:S01]  /*0910*/  LDG.E R17, desc[UR6][R26.64] ;  /* 0x000000061a117981 */ /* 0x000ee2000c1e1900 */
[----:B--2---:R-:W-:Y:S01]  /*0920*/  FADD R25, -R8, R25 ;  /* 0x0000001908197221 */ /* 0x004fe20000000100 */
[----:B-1----:R-:W-:-:S04]  /*0930*/  IMAD.WIDE R18, R10, 0x4, R26 ;  /* 0x000000040a127825 */ /* 0x002fc800078e021a */
[----:B------:R-:W-:Y:S01]  /*0940*/  FFMA R25, R24, R25, R29 ;  /* 0x0000001918197223 */ /* 0x000fe2000000001d */
[----:B------:R-:W-:Y:S01]  /*0950*/  IMAD.WIDE R14, R10, 0x4, R12 ;  /* 0x000000040a0e7825 */ /* 0x000fe200078e020c */
[----:B------:R0:W2:Y:S03]  /*0960*/  LDG.E R24, desc[UR6][R12.64] ;  /* 0x000000060c187981 */ /* 0x0000a6000c1e1900 */
[----:B------:R-:W-:Y:S01]  /*0970*/  FADD R23, -R8, R23 ;  /* 0x0000001708177221 */ /* 0x000fe20000000100 */
[----:B------:R1:W4:Y:S03]  /*0980*/  LDG.E R26, desc[UR6][R14.64] ;  /* 0x000000060e1a7981 */ /* 0x000326000c1e1900 */
[----:B------:R-:W-:Y:S02]  /*0990*/  FFMA R23, R22, R23, R25 ;  /* 0x0000001716177223 */ /* 0x000fe40000000019 */
[----:B------:R1:W4:Y:S01]  /*09a0*/  LDG.E R25, desc[UR6][R18.64] ;  /* 0x0000000612197981 */ /* 0x000322000c1e1900 */
[----:B0-----:R-:W-:-:S04]  /*09b0*/  IMAD.WIDE R12, R10, 0x4, R18 ;  /* 0x000000040a0c7825 */ /* 0x001fc800078e0212 */
[----:B------:R-:W-:Y:S01]  /*09c0*/  FADD R21, -R8, R21 ;  /* 0x0000001508157221 */ /* 0x000fe20000000100 */
[C---:B-1----:R-:W-:Y:S01]  /*09d0*/  IMAD.WIDE R14, R10.reuse, 0x4, R14 ;  /* 0x000000040a0e7825 */ /* 0x042fe200078e020e */
[----:B------:R-:W4:Y:S03]  /*09e0*/  LDG.E R27, desc[UR6][R12.64] ;  /* 0x000000060c1b7981 */ /* 0x000f26000c1e1900 */
[----:B------:R-:W-:-:S04]  /*09f0*/  IMAD.WIDE R18, R10, 0x4, R12 ;  /* 0x000000040a127825 */ /* 0x000fc800078e020c */
[----:B------:R-:W-:Y:S01]  /*0a00*/  FADD R28, -R8, R28 ;  /* 0x0000001c081c7221 */ /* 0x000fe20000000100 */
[----:B------:R-:W-:Y:S01]  /*0a10*/  FFMA R29, R20, R21, R23 ;  /* 0x00000015141d7223 */ /* 0x000fe20000000017 */
[C---:B------:R-:W-:Y:S01]  /*0a20*/  IMAD.WIDE R20, R10.reuse, 0x4, R14 ;  /* 0x000000040a147825 */ /* 0x040fe200078e020e */
[----:B------:R0:W4:Y:S03]  /*0a30*/  LDG.E R12, desc[UR6][R14.64] ;  /* 0x000000060e0c7981 */ /* 0x000126000c1e1900 */
[----:B------:R-:W-:Y:S01]  /*0a40*/  IMAD.WIDE R22, R10, 0x4, R18 ;  /* 0x000000040a167825 */ /* 0x000fe200078e0212 */
[----:B------:R-:W4:Y:S03]  /*0a50*/  LDG.E R13, desc[UR6][R18.64] ;  /* 0x00000006120d7981 */ /* 0x000f26000c1e1900 */
[----:B0-----:R-:W-:Y:S01]  /*0a60*/  FFMA R15, R16, R28, R29 ;  /* 0x0000001c100f7223 */ /* 0x001fe2000000001d */
[C---:B------:R-:W-:Y:S01]  /*0a70*/  IMAD.WIDE R28, R10.reuse, 0x4, R20 ;  /* 0x000000040a1c7825 */ /* 0x040fe200078e0214 */
[----:B------:R-:W4:Y:S04]  /*0a80*/  LDG.E R16, desc[UR6][R22.64] ;  /* 0x0000000616107981 */ /* 0x000f28000c1e1900 */
[----:B------:R0:W4:Y:S04]  /*0a90*/  LDG.E R18, desc[UR6][R20.64] ;  /* 0x0000000614127981 */ /* 0x000128000c1e1900 */
[----:B------:R1:W4:Y:S01]  /*0aa0*/  LDG.E R19, desc[UR6][R28.64] ;  /* 0x000000061c137981 */ /* 0x000322000c1e1900 */
[----:B0-----:R-:W-:-:S04]  /*0ab0*/  IMAD.WIDE R20, R10, 0x4, R28 ;  /* 0x000000040a147825 */ /* 0x001fc800078e021c */
[----:B---3--:R-:W-:-:S04]  /*0ac0*/  FADD R17, -R8, R17 ;  /* 0x0000001108117221 */ /* 0x008fc80000000100 */
[----:B--2---:R-:W-:Y:S01]  /*0ad0*/  FFMA R17, R24, R17, R15 ;  /* 0x0000001118117223 */ /* 0x004fe2000000000f */
[----:B------:R-:W-:-:S04]  /*0ae0*/  IMAD.WIDE R14, R10, 0x4, R22 ;  /* 0x000000040a0e7825 */ /* 0x000fc800078e0216 */
[----:B----4-:R-:W-:-:S04]  /*0af0*/  FADD R25, -R8, R25 ;  /* 0x0000001908197221 */ /* 0x010fc80000000100 */
[----:B------:R-:W-:Y:S01]  /*0b00*/  FFMA R17, R26, R25, R17 ;  /* 0x000000191a117223 */ /* 0x000fe20000000011 */
[----:B------:R-:W-:-:S04]  /*0b10*/  IMAD.WIDE R24, R10, 0x4, R14 ;  /* 0x000000040a187825 */ /* 0x000fc800078e020e */
[----:B------:R-:W-:Y:S01]  /*0b20*/  FADD R26, -R8, R27 ;  /* 0x0000001b081a7221 */ /* 0x000fe20000000100 */
[----:B------:R-:W-:Y:S01]  /*0b30*/  IMAD.WIDE R22, R10, 0x4, R20 ;  /* 0x000000040a167825 */ /* 0x000fe200078e0214 */
[----:B------:R0:W2:Y:S03]  /*0b40*/  LDG.E R27, desc[UR6][R14.64] ;  /* 0x000000060e1b7981 */ /* 0x0000a6000c1e1900 */
[----:B------:R-:W-:Y:S02]  /*0b50*/  FFMA R17, R12, R26, R17 ;  /* 0x0000001a0c117223 */ /* 0x000fe40000000011 */
[----:B------:R3:W4:Y:S01]  /*0b60*/  LDG.E R26, desc[UR6][R20.64] ;  /* 0x00000006141a7981 */ /* 0x000722000c1e1900 */
[----:B-1----:R-:W-:Y:S01]  /*0b70*/  FADD R28, -R8, R13 ;  /* 0x0000000d081c7221 */ /* 0x002fe20000000100 */
[C---:B------:R-:W-:Y:S02]  /*0b80*/  IMAD.WIDE R12, R10.reuse, 0x4, R24 ;  /* 0x000000040a0c7825 */ /* 0x040fe400078e0218 */
[----:B------:R-:W4:Y:S02]  /*0b90*/  LDG.E R25, desc[UR6][R24.64] ;  /* 0x0000000618197981 */ /* 0x000f24000c1e1900 */
[----:B0-----:R-:W-:-:S04]  /*0ba0*/  IMAD.WIDE R14, R10, 0x4, R22 ;  /* 0x000000040a0e7825 */ /* 0x001fc800078e0216 */
[----:B------:R-:W-:Y:S01]  /*0bb0*/  FADD R29, -R8, R16 ;  /* 0x00000010081d7221 */ /* 0x000fe20000000100 */
[----:B------:R-:W-:Y:S01]  /*0bc0*/  FFMA R18, R18, R28, R17 ;  /* 0x0000001c12127223 */ /* 0x000fe20000000011 */
[C---:B------:R-:W-:Y:S01]  /*0bd0*/  IMAD.WIDE R16, R10.reuse, 0x4, R12 ;  /* 0x000000040a107825 */ /* 0x040fe200078e020c */
[----:B------:R0:W4:Y:S03]  /*0be0*/  LDG.E R28, desc[UR6][R22.64] ;  /* 0x00000006161c7981 */ /* 0x000126000c1e1900 */
[----:B------:R-:W-:Y:S01]  /*0bf0*/  FFMA R29, R19, R29, R18 ;  /* 0x0000001d131d7223 */ /* 0x000fe20000000012 */
[C---:B---3--:R-:W-:Y:S01]  /*0c00*/  IMAD.WIDE R20, R10.reuse, 0x4, R14 ;  /* 0x000000040a147825 */ /* 0x048fe200078e020e */
[----:B------:R-:W3:Y:S03]  /*0c10*/  LDG.E R13, desc[UR6][R12.64] ;  /* 0x000000060c0d7981 */ /* 0x000ee6000c1e1900 */
[----:B------:R-:W-:-:S02]  /*0c20*/  IMAD.WIDE R18, R10, 0x4, R16 ;  /* 0x000000040a127825 */ /* 0x000fc400078e0210 */
[----:B------:R-:W3:Y:S02]  /*0c30*/  LDG.E R17, desc[UR6][R16.64] ;  /* 0x0000000610117981 */ /* 0x000ee4000c1e1900 */
[C---:B0-----:R-:W-:Y:S02]  /*0c40*/  IMAD.WIDE R22, R10.reuse, 0x4, R20 ;  /* 0x000000040a167825 */ /* 0x041fe400078e0214 */
[----:B------:R0:W3:Y:S04]  /*0c50*/  LDG.E R24, desc[UR6][R18.64] ;  /* 0x0000000612187981 */ /* 0x0000e8000c1e1900 */
[----:B------:R-:W3:Y:S01]  /*0c60*/  LDG.E R12, desc[UR6][R14.64] ;  /* 0x000000060e0c7981 */ /* 0x000ee2000c1e1900 */
[----:B0-----:R-:W-:-:S03]  /*0c70*/  IMAD.WIDE R18, R10, 0x4, R18 ;  /* 0x000000040a127825 */ /* 0x001fc600078e0212 */
[----:B------:R-:W3:Y:S04]  /*0c80*/  LDG.E R14, desc[UR6][R20.64] ;  /* 0x00000006140e7981 */ /* 0x000ee8000c1e1900 */
[----:B------:R0:W3:Y:S04]  /*0c90*/  LDG.E R15, desc[UR6][R22.64] ;  /* 0x00000006160f7981 */ /* 0x0000e8000c1e1900 */
[----:B------:R-:W3:Y:S01]  /*0ca0*/  LDG.E R19, desc[UR6][R18.64] ;  /* 0x0000000612137981 */ /* 0x000ee2000c1e1900 */
[----:B0-----:R-:W-:-:S06]  /*0cb0*/  IMAD.WIDE R22, R10, 0x4, R22 ;  /* 0x000000040a167825 */ /* 0x001fcc00078e0216 */
[----:B------:R-:W3:Y:S01]  /*0cc0*/  LDG.E R22, desc[UR6][R22.64] ;  /* 0x0000000616167981 */ /* 0x000ee2000c1e1900 */
[----:B------:R-:W-:-:S04]  /*0cd0*/  IADD3 R11, PT, PT, R11, 0x10, RZ ;  /* 0x000000100b0b7810 */ /* 0x000fc80007ffe0ff */
[----:B------:R-:W-:Y:S02]  /*0ce0*/  ISETP.NE.AND P0, PT, R11, RZ, PT ;  /* 0x000000ff0b00720c */ /* 0x000fe40003f05270 */
[----:B------:R-:W-:Y:S01]  /*0cf0*/  LEA R9, R10, R9, 0x4 ;  /* 0x000000090a097211 */ /* 0x000fe200078e20ff */
[----:B--2---:R-:W-:-:S04]  /*0d00*/  FADD R27, -R8, R27 ;  /* 0x0000001b081b7221 */ /* 0x004fc80000000100 */
[----:B----4-:R-:W-:Y:S01]  /*0d10*/  FFMA R27, R26, R27, R29 ;  /* 0x0000001b1a1b7223 */ /* 0x010fe2000000001d */
[----:B------:R-:W-:-:S04]  /*0d20*/  FADD R25, -R8, R25 ;  /* 0x0000001908197221 */ /* 0x000fc80000000100 */
[----:B------:R-:W-:Y:S01]  /*0d30*/  FFMA R25, R28, R25, R27 ;  /* 0x000000191c197223 */ /* 0x000fe2000000001b */
[C---:B---3--:R-:W-:Y:S01]  /*0d40*/  FADD R13, -R8.reuse, R13 ;  /* 0x0000000d080d7221 */ /* 0x048fe20000000100 */
[C---:B------:R-:W-:Y:S01]  /*0d50*/  FADD R17, -R8.reuse, R17 ;  /* 0x0000001108117221 */ /* 0x040fe20000000100 */
[----:B------:R-:W-:Y:S02]  /*0d60*/  FADD R24, -R8, R24 ;  /* 0x0000001808187221 */ /* 0x000fe40000000100 */
[----:B------:R-:W-:-:S04]  /*0d70*/  FFMA R13, R12, R13, R25 ;  /* 0x0000000d0c0d7223 */ /* 0x000fc80000000019 */
[----:B------:R-:W-:-:S04]  /*0d80*/  FFMA R14, R14, R17, R13 ;  /* 0x000000110e0e7223 */ /* 0x000fc8000000000d */
[----:B------:R-:W-:Y:S01]  /*0d90*/  FFMA R15, R15, R24, R14 ;  /* 0x000000180f0f7223 */ /* 0x000fe2000000000e */
[----:B------:R-:W-:-:S04]  /*0da0*/  FADD R19, -R8, R19 ;  /* 0x0000001308137221 */ /* 0x000fc80000000100 */
[----:B------:R-:W-:Y:S01]  /*0db0*/  FFMA R29, R22, R19, R15 ;  /* 0x00000013161d7223 */ /* 0x000fe2000000000f */
[----:B------:R-:W-:Y:S06]  /*0dc0*/  @P0 BRA `(.L_x_123) ;  /* 0xfffffff800640947 */ /* 0x000fec000383ffff */
[----:B------:R-:W-:-:S07]  /*0dd0*/  MOV R13, R2 ;  /* 0x00000002000d7202 */ /* 0x000fce0000000f00 */
.L_x_122:
[----:B------:R-:W-:-:S13]  /*0de0*/  ISETP.NE.AND P0, PT, R4, RZ, PT ;  /* 0x000000ff0400720c */ /* 0x000fda0003f05270 */
[----:B------:R-:W-:Y:S05]  /*0df0*/  @!P0 BRA `(.L_x_124) ;  /* 0x0000000400d48947 */ /* 0x000fea0003800000 */
[----:B------:R-:W-:Y:S02]  /*0e00*/  IADD3 R9, PT, PT, R4, -0x1, RZ ;  /* 0xffffffff04097810 */ /* 0x000fe40007ffe0ff */
[----:B------:R-:W-:Y:S02]  /*0e10*/  ISETP.NE.AND P1, PT, R5, RZ, PT ;  /* 0x000000ff0500720c */ /* 0x000fe40003f25270 */
[----:B------:R-:W-:-:S13]  /*0e20*/  ISETP.GE.U32.AND P0, PT, R9, 0x7, PT ;  /* 0x000000070900780c */ /* 0x000fda0003f06070 */
[----:B------:R-:W-:Y:S05]  /*0e30*/  @!P0 BRA `(.L_x_125) ;  /* 0x0000000000d48947 */ /* 0x000fea0003800000 */
[----:B------:R-:W0:Y:S08]  /*0e40*/  LDC R11, c[0x0][0x3a4] ;  /* 0x0000e900ff0b7b82 */ /* 0x000e300000000800 */
[----:B------:R-:W1:Y:S08]  /*0e50*/  LDC.64 R14, c[0x0][0x380] ;  /* 0x0000e000ff0e7b82 */ /* 0x000e700000000a00 */
[----:B------:R-:W2:Y:S01]  /*0e60*/  LDC.64 R16, c[0x0][0x388] ;  /* 0x0000e200ff107b82 */ /* 0x000ea20000000a00 */
[----:B0-----:R-:W-:-:S04]  /*0e70*/  IMAD R9, R13, R11, R0 ;  /* 0x0000000b0d097224 */ /* 0x001fc800078e0200 */
[----:B-1----:R-:W-:-:S05]  /*0e80*/  IMAD.WIDE R14, R9, 0x4, R14 ;  /* 0x00000004090e7825 */ /* 0x002fca00078e020e */
[----:B------:R0:W3:Y:S01]  /*0e90*/  LDG.E R23, desc[UR6][R14.64] ;  /* 0x000000060e177981 */ /* 0x0000e2000c1e1900 */
[----:B--2---:R-:W-:-:S05]  /*0ea0*/  IMAD.WIDE R16, R9, 0x4, R16 ;  /* 0x0000000409107825 */ /* 0x004fca00078e0210 */
[----:B------:R-:W2:Y:S01]  /*0eb0*/  LDG.E R10, desc[UR6][R16.64] ;  /* 0x00000006100a7981 */ /* 0x000ea2000c1e1900 */
[----:B------:R-:W-:-:S04]  /*0ec0*/  IMAD.WIDE R20, R11, 0x4, R16 ;  /* 0x000000040b147825 */ /* 0x000fc800078e0210 */
[C---:B0-----:R-:W-:Y:S01]  /*0ed0*/  IMAD.WIDE R14, R11.reuse, 0x4, R14 ;  /* 0x000000040b0e7825 */ /* 0x041fe200078e020e */
[----:B------:R0:W4:Y:S03]  /*0ee0*/  LDG.E R28, desc[UR6][R20.64] ;  /* 0x00000006141c7981 */ /* 0x000126000c1e1900 */
[C---:B------:R-:W-:Y:S01]  /*0ef0*/  IMAD.WIDE R26, R11.reuse, 0x4, R20 ;  /* 0x000000040b1a7825 */ /* 0x040fe200078e0214 */
[----:B------:R1:W4:Y:S03]  /*0f00*/  LDG.E R9, desc[UR6][R14.64] ;  /* 0x000000060e097981 */ /* 0x000326000c1e1900 */
[----:B------:R-:W-:-:S04]  /*0f10*/  IMAD.WIDE R18, R11, 0x4, R14 ;  /* 0x000000040b127825 */ /* 0x000fc800078e020e */
[C---:B------:R-:W-:Y:S02]  /*0f20*/  IMAD.WIDE R24, R11.reuse, 0x4, R26 ;  /* 0x000000040b187825 */ /* 0x040fe400078e021a */
[----:B------:R-:W4:Y:S02]  /*0f30*/  LDG.E R26, desc[UR6][R26.64] ;  /* 0x000000061a1a7981 */ /* 0x000f24000c1e1900 */
[----:B0-----:R-:W-:-:S04]  /*0f40*/  IMAD.WIDE R20, R11, 0x4, R18 ;  /* 0x000000040b147825 */ /* 0x001fc800078e0212 */
[C---:B------:R-:W-:Y:S02]  /*0f50*/  IMAD.WIDE R16, R11.reuse, 0x4, R24 ;  /* 0x000000040b107825 */ /* 0x040fe400078e0218 */
[----:B------:R-:W4:Y:S04]  /*0f60*/  LDG.E R24, desc[UR6][R24.64] ;  /* 0x0000000618187981 */ /* 0x000f28000c1e1900 */
[----:B------:R0:W4:Y:S01]  /*0f70*/  LDG.E R22, desc[UR6][R16.64] ;  /* 0x0000000610167981 */ /* 0x000122000c1e1900 */
[----:B-1----:R-:W-:-:S03]  /*0f80*/  IMAD.WIDE R14, R11, 0x4, R16 ;  /* 0x000000040b0e7825 */ /* 0x002fc600078e0210 */
[----:B------:R1:W4:Y:S04]  /*0f90*/  LDG.E R27, desc[UR6][R18.64] ;  /* 0x00000006121b7981 */ /* 0x000328000c1e1900 */
[----:B------:R1:W4:Y:S01]  /*0fa0*/  LDG.E R12, desc[UR6][R14.64] ;  /* 0x000000060e0c7981 */ /* 0x000322000c1e1900 */
[----:B0-----:R-:W-:-:S03]  /*0fb0*/  IMAD.WIDE R16, R11, 0x4, R20 ;  /* 0x000000040b107825 */ /* 0x001fc600078e0214 */
[----:B------:R0:W4:Y:S01]  /*0fc0*/  LDG.E R25, desc[UR6][R20.64] ;  /* 0x0000000614197981 */ /* 0x000122000c1e1900 */
[----:B-1----:R-:W-:-:S04]  /*0fd0*/  IMAD.WIDE R18, R11, 0x4, R14 ;  /* 0x000000040b127825 */ /* 0x002fc800078e020e */
[----:B------:R-:W-:-:S04]  /*0fe0*/  IMAD.WIDE R14, R11, 0x4, R16 ;  /* 0x000000040b0e7825 */ /* 0x000fc800078e0210 */
[----:B0-----:R-:W-:-:S04]  /*0ff0*/  IMAD.WIDE R20, R11, 0x4, R14 ;  /* 0x000000040b147825 */ /* 0x001fc800078e020e */
[----:B---3-5:R-:W-:-:S04]  /*1000*/  FADD R23, -R8, R23 ;  /* 0x0000001708177221 */ /* 0x028fc80000000100 */
[----:B--2---:R-:W-:Y:S02]  /*1010*/  FFMA R29, R10, R23, R29 ;  /* 0x000000170a1d7223 */ /* 0x004fe4000000001d */
[----:B------:R0:W2:Y:S04]  /*1020*/  LDG.E R23, desc[UR6][R16.64] ;  /* 0x0000000610177981 */ /* 0x0000a8000c1e1900 */
[----:B------:R-:W3:Y:S01]  /*1030*/  LDG.E R10, desc[UR6][R18.64] ;  /* 0x00000006120a7981 */ /* 0x000ee2000c1e1900 */
[----:B0-----:R-:W-:-:S03]  /*1040*/  IMAD.WIDE R16, R11, 0x4, R18 ;  /* 0x000000040b107825 */ /* 0x001fc600078e0212 */
[----:B------:R-:W3:Y:S04]  /*1050*/  LDG.E R19, desc[UR6][R14.64] ;  /* 0x000000060e137981 */ /* 0x000ee8000c1e1900 */
[----:B------:R0:W3:Y:S04]  /*1060*/  LDG.E R18, desc[UR6][R20.64] ;  /* 0x0000000614127981 */ /* 0x0000e8000c1e1900 */
[----:B------:R-:W3:Y:S01]  /*1070*/  LDG.E R16, desc[UR6][R16.64] ;  /* 0x0000000610107981 */ /* 0x000ee2000c1e1900 */
[----:B0-----:R-:W-:-:S05]  /*1080*/  IMAD.WIDE R20, R11, 0x4, R20 ;  /* 0x000000040b147825 */ /* 0x001fca00078e0214 */
[----:B------:R-:W3:Y:S01]  /*1090*/  LDG.E R11, desc[UR6][R20.64] ;  /* 0x00000006140b7981 */ /* 0x000ee2000c1e1900 */
[C---:B----4-:R-:W-:Y:S01]  /*10a0*/  FADD R9, -R8.reuse, R9 ;  /* 0x0000000908097221 */ /* 0x050fe20000000100 */
[----:B------:R-:W-:-:S03]  /*10b0*/  FADD R27, -R8, R27 ;  /* 0x0000001b081b7221 */ /* 0x000fc60000000100 */
[----:B------:R-:W-:Y:S01]  /*10c0*/  FFMA R9, R28, R9, R29 ;  /* 0x000000091c097223 */ /* 0x000fe2000000001d */
[----:B------:R-:W-:-:S03]  /*10d0*/  FADD R25, -R8, R25 ;  /* 0x0000001908197221 */ /* 0x000fc60000000100 */
[----:B------:R-:W-:-:S04]  /*10e0*/  FFMA R9, R26, R27, R9 ;  /* 0x0000001b1a097223 */ /* 0x000fc80000000009 */
[----:B------:R-:W-:Y:S01]  /*10f0*/  FFMA R9, R24, R25, R9 ;  /* 0x0000001918097223 */ /* 0x000fe20000000009 */
[----:B------:R-:W-:Y:S01]  /*1100*/  IADD3 R13, PT, PT, R13, 0x8, RZ ;  /* 0x000000080d0d7810 */ /* 0x000fe20007ffe0ff */
[----:B--2---:R-:W-:-:S04]  /*1110*/  FADD R23, -R8, R23 ;  /* 0x0000001708177221 */ /* 0x004fc80000000100 */
[----:B------:R-:W-:Y:S01]  /*1120*/  FFMA R9, R22, R23, R9 ;  /* 0x0000001716097223 */ /* 0x000fe20000000009 */
[----:B---3--:R-:W-:-:S04]  /*1130*/  FADD R19, -R8, R19 ;  /* 0x0000001308137221 */ /* 0x008fc80000000100 */
[----:B------:R-:W-:Y:S01]  /*1140*/  FFMA R9, R12, R19, R9 ;  /* 0x000000130c097223 */ /* 0x000fe20000000009 */
[----:B------:R-:W-:-:S04]  /*1150*/  FADD R18, -R8, R18 ;  /* 0x0000001208127221 */ /* 0x000fc80000000100 */
[----:B------:R-:W-:Y:S01]  /*1160*/  FFMA R9, R10, R18, R9 ;  /* 0x000000120a097223 */ /* 0x000fe20000000009 */
[----:B------:R-:W-:-:S04]  /*1170*/  FADD R11, -R8, R11 ;  /* 0x0000000b080b7221 */ /* 0x000fc80000000100 */
[----:B------:R-:W-:-:S07]  /*1180*/  FFMA R29, R16, R11, R9 ;  /* 0x0000000b101d7223 */ /* 0x000fce0000000009 */
.L_x_125:
        /* <DEDUP_REMOVED lines=9> */
[----:B-1----:R-:W-:-:S04]  /*1220*/  IMAD.WIDE R24, R11, 0x4, R24 ;  /* 0x000000040b187825 */ /* 0x002fc800078e0218 */
[----:B--2---:R-:W-:-:S04]  /*1230*/  IMAD.WIDE R14, R11, 0x4, R14 ;  /* 0x000000040b0e7825 */ /* 0x004fc800078e020e */
[C---:B------:R-:W-:Y:S02]  /*1240*/  IMAD.WIDE R10, R9.reuse, 0x4, R24 ;  /* 0x00000004090a7825 */ /* 0x040fe400078e0218 */
[----:B------:R-:W2:Y:S02]  /*1250*/  LDG.E R25, desc[UR6][R24.64] ;  /* 0x0000000618197981 */ /* 0x000ea4000c1e1900 */
[C---:B------:R-:W-:Y:S02]  /*1260*/  IMAD.WIDE R16, R9.reuse, 0x4, R14 ;  /* 0x0000000409107825 */ /* 0x040fe400078e020e */
[----:B------:R-:W3:Y:S02]  /*1270*/  LDG.E R14, desc[UR6][R14.64] ;  /* 0x000000060e0e7981 */ /* 0x000ee4000c1e1900 */
[C---:B------:R-:W-:Y:S02]  /*1280*/  IMAD.WIDE R18, R9.reuse, 0x4, R10 ;  /* 0x0000000409127825 */ /* 0x040fe400078e020a */
[----:B------:R-:W4:Y:S02]  /*1290*/  LDG.E R11, desc[UR6][R10.64] ;  /* 0x000000060a0b7981 */ /* 0x000f24000c1e1900 */
[----:B------:R-:W-:-:S02]  /*12a0*/  IMAD.WIDE R20, R9, 0x4, R16 ;  /* 0x0000000409147825 */ /* 0x000fc400078e0210 */
[----:B------:R-:W4:Y:S02]  /*12b0*/  LDG.E R12, desc[UR6][R16.64] ;  /* 0x00000006100c7981 */ /* 0x000f24000c1e1900 */
[C---:B------:R-:W-:Y:S02]  /*12c0*/  IMAD.WIDE R22, R9.reuse, 0x4, R18 ;  /* 0x0000000409167825 */ /* 0x040fe400078e0212 */
[----:B------:R-:W4:Y:S02]  /*12d0*/  LDG.E R28, desc[UR6][R18.64] ;  /* 0x00000006121c7981 */ /* 0x000f24000c1e1900 */
[----:B------:R-:W-:Y:S02]  /*12e0*/  IMAD.WIDE R26, R9, 0x4, R20 ;  /* 0x00000004091a7825 */ /* 0x000fe400078e0214 */
[----:B------:R-:W4:Y:S04]  /*12f0*/  LDG.E R10, desc[UR6][R20.64] ;  /* 0x00000006140a7981 */ /* 0x000f28000c1e1900 */
[----:B------:R-:W4:Y:S04]  /*1300*/  LDG.E R23, desc[UR6][R22.64] ;  /* 0x0000000616177981 */ /* 0x000f28000c1e1900 */
[----:B------:R-:W4:Y:S01]  /*1310*/  LDG.E R27, desc[UR6][R26.64] ;  /* 0x000000061a1b7981 */ /* 0x000f22000c1e1900 */
[----:B------:R-:W-:Y:S01]  /*1320*/  IADD3 R13, PT, PT, R13, 0x4, RZ ;  /* 0x000000040d0d7810 */ /* 0x000fe20007ffe0ff */
[----:B--2--5:R-:W-:-:S04]  /*1330*/  FADD R25, -R8, R25 ;  /* 0x0000001908197221 */ /* 0x024fc80000000100 */
[----:B---3--:R-:W-:Y:S01]  /*1340*/  FFMA R25, R14, R25, R29 ;  /* 0x000000190e197223 */ /* 0x008fe2000000001d */
[----:B----4-:R-:W-:-:S04]  /*1350*/  FADD R11, -R8, R11 ;  /* 0x0000000b080b7221 */ /* 0x010fc80000000100 */
[----:B------:R-:W-:Y:S01]  /*1360*/  FFMA R11, R12, R11, R25 ;  /* 0x0000000b0c0b7223 */ /* 0x000fe20000000019 */
[----:B------:R-:W-:-:S04]  /*1370*/  FADD R28, -R8, R28 ;  /* 0x0000001c081c7221 */ /* 0x000fc80000000100 */
[----:B------:R-:W-:Y:S01]  /*1380*/  FFMA R10, R10, R28, R11 ;  /* 0x0000001c0a0a7223 */ /* 0x000fe2000000000b */
[----:B------:R-:W-:-:S04]  /*1390*/  FADD R29, -R8, R23 ;  /* 0x00000017081d7221 */ /* 0x000fc80000000100 */
[----:B------:R-:W-:-:S07]  /*13a0*/  FFMA R29, R27, R29, R10 ;  /* 0x0000001d1b1d7223 */ /* 0x000fce000000000a */
.L_x_126:
[----:B------:R-:W-:Y:S05]  /*13b0*/  @!P1 BRA `(.L_x_124) ;  /* 0x0000000000649947 */ /* 0x000fea0003800000 */
[----:B------:R-:W0:Y:S08]  /*13c0*/  LDC R9, c[0x0][0x3a4] ;  /* 0x0000e900ff097b82 */ /* 0x000e300000000800 */
[----:B------:R-:W1:Y:S08]  /*13d0*/  LDC.64 R14, c[0x0][0x380] ;  /* 0x0000e000ff0e7b82 */ /* 0x000e700000000a00 */
[----:B------:R-:W2:Y:S01]  /*13e0*/  LDC.64 R10, c[0x0][0x388] ;  /* 0x0000e200ff0a7b82 */ /* 0x000ea20000000a00 */
[----:B0-----:R-:W-:-:S04]  /*13f0*/  IMAD R17, R13, R9, R0 ;  /* 0x000000090d117224 */ /* 0x001fc800078e0200 */
[----:B-1----:R-:W-:-:S05]  /*1400*/  IMAD.WIDE R12, R17, 0x4, R14 ;  /* 0x00000004110c7825 */ /* 0x002fca00078e020e */
[----:B------:R-:W3:Y:S01]  /*1410*/  LDG.E R15, desc[UR6][R12.64] ;  /* 0x000000060c0f7981 */ /* 0x000ee2000c1e1900 */
[----:B--2---:R-:W-:-:S05]  /*1420*/  IMAD.WIDE R10, R17, 0x4, R10 ;  /* 0x00000004110a7825 */ /* 0x004fca00078e020a */
[----:B------:R-:W2:Y:S01]  /*1430*/  LDG.E R14, desc[UR6][R10.64] ;  /* 0x000000060a0e7981 */ /* 0x000ea2000c1e1900 */
[----:B------:R-:W-:Y:S01]  /*1440*/  ISETP.NE.AND P0, PT, R6, 0x1, PT ;  /* 0x000000010600780c */ /* 0x000fe20003f05270 */
[----:B---3-5:R-:W-:-:S04]  /*1450*/  FADD R15, -R8, R15 ;  /* 0x0000000f080f7221 */ /* 0x028fc80000000100 */
[----:B--2---:R-:W-:-:S08]  /*1460*/  FFMA R29, R14, R15, R29 ;  /* 0x0000000f0e1d7223 */ /* 0x004fd0000000001d */
[----:B------:R-:W-:Y:S05]  /*1470*/  @!P0 BRA `(.L_x_124) ;  /* 0x0000000000348947 */ /* 0x000fea0003800000 */
[----:B------:R-:W-:Y:S01]  /*1480*/  ISETP.NE.AND P0, PT, R6, 0x2, PT ;  /* 0x000000020600780c */ /* 0x000fe20003f05270 */
[----:B------:R-:W-:-:S04]  /*1490*/  IMAD.WIDE R16, R9, 0x4, R12 ;  /* 0x0000000409107825 */ /* 0x000fc800078e020c */
[C---:B------:R-:W-:Y:S01]  /*14a0*/  IMAD.WIDE R10, R9.reuse, 0x4, R10 ;  /* 0x00000004090a7825 */ /* 0x040fe200078e020a */
[----:B------:R-:W2:Y:S04]  /*14b0*/  LDG.E R19, desc[UR6][R16.64] ;  /* 0x0000000610137981 */ /* 0x000ea8000c1e1900 */
[----:B------:R-:W3:Y:S03]  /*14c0*/  LDG.E R18, desc[UR6][R10.64] ;  /* 0x000000060a127981 */ /* 0x000ee6000c1e1900 */
[----:B------:R-:W-:-:S04]  /*14d0*/  @P0 IMAD.WIDE R12, R9, 0x4, R16 ;  /* 0x00000004090c0825 */ /* 0x000fc800078e0210 */
[----:B------:R-:W-:Y:S02]  /*14e0*/  @P0 IMAD.WIDE R14, R9, 0x4, R10 ;  /* 0x00000004090e0825 */ /* 0x000fe400078e020a */
[----:B------:R-:W4:Y:S04]  /*14f0*/  @P0 LDG.E R13, desc[UR6][R12.64] ;  /* 0x000000060c0d0981 */ /* 0x000f28000c1e1900 */
[----:B------:R-:W5:Y:S01]  /*1500*/  @P0 LDG.E R14, desc[UR6][R14.64] ;  /* 0x000000060e0e0981 */ /* 0x000f62000c1e1900 */
[----:B--2---:R-:W-:-:S04]  /*1510*/  FADD R19, -R8, R19 ;  /* 0x0000001308137221 */ /* 0x004fc80000000100 */
[----:B---3--:R-:W-:Y:S01]  /*1520*/  FFMA R29, R18, R19, R29 ;  /* 0x00000013121d7223 */ /* 0x008fe2000000001d */
[----:B----4-:R-:W-:-:S04]  /*1530*/  @P0 FADD R8, -R8, R13 ;  /* 0x0000000d08080221 */ /* 0x010fc80000000100 */
[----:B-----5:R-:W-:-:S07]  /*1540*/  @P0 FFMA R29, R14, R8, R29 ;  /* 0x000000080e1d0223 */ /* 0x020fce000000001d */
.L_x_124:
[----:B-----5:R-:W0:Y:S02]  /*1550*/  LDC.64 R8, c[0x0][0x398] ;  /* 0x0000e600ff087b82 */ /* 0x020e240000000a00 */
[----:B0-----:R-:W-:-:S06]  /*1560*/  IMAD.WIDE R8, R0, 0x4, R8 ;  /* 0x0000000400087825 */ /* 0x001fcc00078e0208 */
[----:B------:R-:W2:Y:S01]  /*1570*/  LDG.E R8, desc[UR6][R8.64] ;  /* 0x0000000608087981 */ /* 0x000ea2000c1e1900 */
[----:B------:R-:W-:Y:S01]  /*1580*/  BSSY.RECONVERGENT B0, `(.L_x_127) ;  /* 0x000004d000007945 */ /* 0x000fe20003800200 */
[----:B------:R-:W-:Y:S02]  /*1590*/  HFMA2 R10, -RZ, RZ, 1.875, 0 ;  /* 0x3f800000ff0a7431 */ /* 0x000fe400000001ff */
[----:B--2---:R-:W-:-:S05]  /*15a0*/  FADD R12, R8, 9.9999997473787516356e-06 ;  /* 0x3727c5ac080c7421 */ /* 0x004fca0000000000 */
[----:B------:R-:W-:-:S13]  /*15b0*/  FSETP.NEU.AND P0, PT, R12, 1, PT ;  /* 0x3f8000000c00780b */ /* 0x000fda0003f0d000 */
[----:B------:R-:W-:Y:S05]  /*15c0*/  @!P0 BRA `(.L_x_128) ;  /* 0x0000000400208947 */ /* 0x000fea0003800000 */
[----:B------:R-:W-:-:S13]  /*15d0*/  FSETP.NAN.AND P0, PT, |R12|, |R12|, PT ;  /* 0x4000000c0c00720b */ /* 0x000fda0003f08200 */
[----:B------:R-:W-:Y:S05]  /*15e0*/  @P0 BRA `(.L_x_129) ;  /* 0x0000000400140947 */ /* 0x000fea0003800000 */
[----:B------:R-:W-:-:S04]  /*15f0*/  FSETP.NEU.AND P0, PT, |R12|, +INF , PT ;  /* 0x7f8000000c00780b */ /* 0x000fc80003f0d200 */
[----:B------:R-:W-:-:S13]  /*1600*/  FSETP.EQ.OR P0, PT, R12, RZ, !P0 ;  /* 0x000000ff0c00720b */ /* 0x000fda0004702400 */
[----:B------:R-:W-:Y:S05]  /*1610*/  @P0 BRA `(.L_x_130) ;  /* 0x0000000000f80947 */ /* 0x000fea0003800000 */
[C---:B------:R-:W-:Y:S01]  /*1620*/  FMUL R9, |R12|.reuse, 16777216 ;  /* 0x4b8000000c097820 */ /* 0x040fe20000400200 */
[----:B------:R-:W-:Y:S02]  /*1630*/  FSETP.GEU.AND P0, PT, |R12|, 1.175494350822287508e-38, PT ;  /* 0x008000000c00780b */ /* 0x000fe40003f0e200 */
[----:B------:R-:W-:Y:S02]  /*1640*/  MOV R16, 0x3a2c32e4 ;  /* 0x3a2c32e400107802 */ /* 0x000fe40000000f00 */
[----:B------:R-:W-:Y:S02]  /*1650*/  FSEL R9, R9, |R12|, !P0 ;  /* 0x4000000c09097208 */ /* 0x000fe40004000000 */
[----:B------:R-:W-:Y:S02]  /*1660*/  FSEL R11, RZ, -24, P0 ;  /* 0xc1c00000ff0b7808 */ /* 0x000fe40000000000 */
[----:B------:R-:W-:Y:S02]  /*1670*/  IADD3 R10, PT, PT, R9, -0x3f3504f3, RZ ;  /* 0xc0cafb0d090a7810 */ /* 0x000fe40007ffe0ff */
[----:B------:R-:W-:-:S02]  /*1680*/  FSETP.GEU.AND P2, PT, R8, -9.9999997473787516356e-06, PT ;  /* 0xb727c5ac0800780b */ /* 0x000fc40003f4e000 */
[----:B------:R-:W-:-:S04]  /*1690*/  LOP3.LUT R10, R10, 0xff800000, RZ, 0xc0, !PT ;  /* 0xff8000000a0a7812 */ /* 0x000fc800078ec0ff */
[-C--:B------:R-:W-:Y:S02]  /*16a0*/  IADD3 R9, PT, PT, R9, -R10.reuse, RZ ;  /* 0x8000000a09097210 */ /* 0x080fe40007ffe0ff */
[----:B------:R-:W-:-:S03]  /*16b0*/  I2FP.F32.S32 R10, R10 ;  /* 0x0000000a000a7245 */ /* 0x000fc60000201400 */
[C---:B------:R-:W-:Y:S01]  /*16c0*/  FADD R13, R9.reuse, 1 ;  /* 0x3f800000090d7421 */ /* 0x040fe20000000000 */
[----:B------:R-:W-:-:S04]  /*16d0*/  FADD R14, R9, -1 ;  /* 0xbf800000090e7421 */ /* 0x000fc80000000000 */
[----:B------:R-:W-:Y:S01]  /*16e0*/  FADD R12, R14, R14 ;  /* 0x0000000e0e0c7221 */ /* 0x000fe20000000000 */
[----:B------:R-:W0:Y:S03]  /*16f0*/  MUFU.RCP R13, R13 ;  /* 0x0000000d000d7308 */ /* 0x000e260000001000 */
[----:B0-----:R-:W-:Y:S01]  /*1700*/  FMUL R9, R13, R12 ;  /* 0x0000000c0d097220 */ /* 0x001fe20000400000 */
[----:B------:R-:W-:-:S03]  /*1710*/  FFMA R12, R10, 1.1920928955078125e-07, R11 ;  /* 0x340000000a0c7823 */ /* 0x000fc6000000000b */
        /* <DEDUP_REMOVED lines=16> */
[----:B------:R-:W-:-:S03]  /*1820*/  HFMA2 R14, -RZ, RZ, 0.64013671875, -15.109375 ;  /* 0x391fcb8eff0e7431 */ /* 0x000fc600000001ff */
        /* <DEDUP_REMOVED lines=16> */
[C---:B------:R-:W-:Y:S01]  /*1930*/  FFMA R14, R9.reuse, R10, 0.24022644758224487305 ;  /* 0x3e75fdec090e7423 */ /* 0x040fe2000000000a */
        /* <DEDUP_REMOVED lines=9> */
[----:B------:R-:W-:Y:S06]  /*19d0*/  @P2 BRA `(.L_x_128) ;  /* 0x00000000001c2947 */ /* 0x000fec0003800000 */
[----:B------:R-:W-:Y:S01]  /*19e0*/  MOV R10, 0x7fffffff ;  /* 0x7fffffff000a7802 */ /* 0x000fe20000000f00 */
[----:B------:R-:W-:Y:S06]  /*19f0*/  BRA `(.L_x_128) ;  /* 0x0000000000147947 */ /* 0x000fec0003800000 */
.L_x_130:
[----:B------:R-:W-:-:S05]  /*1a00*/  FADD R8, R12, R12 ;  /* 0x0000000c0c087221 */ /* 0x000fca0000000000 */
[----:B------:R-:W-:-:S04]  /*1a10*/  LOP3.LUT R8, R8, 0x7fffffff, RZ, 0xc0, !PT ;  /* 0x7fffffff08087812 */ /* 0x000fc800078ec0ff */
[----:B------:R-:W-:Y:S01]  /*1a20*/  LOP3.LUT R10, R8, 0x7f800000, RZ, 0x3c, !PT ;  /* 0x7f800000080a7812 */ /* 0x000fe200078e3cff */
[----:B------:R-:W-:Y:S06]  /*1a30*/  BRA `(.L_x_128) ;  /* 0x0000000000047947 */ /* 0x000fec0003800000 */
.L_x_129:
[----:B------:R-:W-:-:S07]  /*1a40*/  FADD R10, R12, -1.5 ;  /* 0xbfc000000c0a7421 */ /* 0x000fce0000000000 */
.L_x_128:
[----:B------:R-:W-:Y:S05]  /*1a50*/  BSYNC.RECONVERGENT B0 ;  /* 0x0000000000007941 */ /* 0x000fea0003800200 */
.L_x_127:
[----:B------:R-:W0:Y:S01]  /*1a60*/  LDC.64 R8, c[0x0][0x3a8] ;  /* 0x0000ea00ff087b82 */ /* 0x000e220000000a00 */
[----:B------:R-:W1:Y:S01]  /*1a70*/  LDCU UR4, c[0x0][0x3a4] ;  /* 0x00007480ff0477ac */ /* 0x000e620008000800 */
[----:B------:R-:W-:-:S04]  /*1a80*/  FMUL R29, R29, -0.5 ;  /* 0xbf0000001d1d7820 */ /* 0x000fc80000400000 */
[----:B------:R-:W-:Y:S01]  /*1a90*/  FMUL R29, R29, R10 ;  /* 0x0000000a1d1d7220 */ /* 0x000fe20000400000 */
[----:B0-----:R-:W-:Y:S01]  /*1aa0*/  IMAD.WIDE R8, R0, 0x4, R8 ;  /* 0x0000000400087825 */ /* 0x001fe200078e0208 */
[----:B------:R-:W-:-:S04]  /*1ab0*/  IADD3 R0, PT, PT, R3, R0, RZ ;  /* 0x0000000003007210 */ /* 0x000fc80007ffe0ff */
[----:B------:R0:W-:Y:S01]  /*1ac0*/  STG.E desc[UR6][R8.64], R29 ;  /* 0x0000001d08007986 */ /* 0x0001e2000c101906 */
[----:B-1----:R-:W-:-:S13]  /*1ad0*/  ISETP.GE.AND P0, PT, R0, UR4, PT ;  /* 0x0000000400007c0c */ /* 0x002fda000bf06270 */
[----:B0-----:R-:W-:Y:S05]  /*1ae0*/  @!P0 BRA `(.L_x_131) ;  /* 0xffffffe800f08947 */ /* 0x001fea000383ffff */
[----:B------:R-:W-:Y:S05]  /*1af0*/  EXIT ;  /* 0x000000000000794d */ /* 0x000fea0003800000 */
.L_x_132:
        /* <DEDUP_REMOVED lines=16> */
.L_x_721:


//--------------------- .text.fast_mean_delta_ov_kernel --------------------------
	.section	.text.fast_mean_delta_ov_kernel,"ax",@progbits
	.align	128
        .global         fast_mean_delta_ov_kernel
        .type           fast_mean_delta_ov_kernel,@function
        .size           fast_mean_delta_ov_kernel,(.L_x_702 - fast_mean_delta_ov_kernel)
        .other          fast_mean_delta_ov_kernel,@"STO_CUDA_ENTRY STV_DEFAULT"
fast_mean_delta_ov_kernel:
.text.fast_mean_delta_ov_kernel:
[----:B------:R-:W-:Y:S01]  /*0000*/  LDC R1, c[0x0][0x37c] ;  /* 0x0000df00ff017b82 */ /* 0x000fe20000000800 */
[----:B------:R-:W0:Y:S07]  /*0010*/  S2R R12, SR_TID.X ;  /* 0x00000000000c7919 */ /* 0x000e2e0000002100 */
[----:B------:R-:W1:Y:S01]  /*0020*/  S2UR UR6, SR_CgaCtaId ;  /* 0x00000000000679c3 */ /* 0x000e620000008800 */
[----:B------:R-:W-:Y:S01]  /*0030*/  UMOV UR4, 0x400 ;  /* 0x0000040000047882 */ /* 0x000fe20000000000 */
[----:B------:R-:W2:Y:S01]  /*0040*/  LDCU UR7, c[0x0][0x3b0] ;  /* 0x00007600ff0777ac */ /* 0x000ea20008000800 */
[----:B------:R-:W3:Y:S01]  /*0050*/  S2R R0, SR_CTAID.X ;  /* 0x0000000000007919 */ /* 0x000ee20000002500 */
[----:B------:R-:W-:Y:S01]  /*0060*/  UIADD3 UR5, UPT, UPT, UR4, 0x1000, URZ ;  /* 0x0000100004057890 */ /* 0x000fe2000fffe0ff */
[----:B------:R-:W4:Y:S01]  /*0070*/  LDCU.64 UR12, c[0x0][0x358] ;  /* 0x00006b00ff0c77ac */ /* 0x000f220008000a00 */
[----:B--2---:R-:W-:-:S02]  /*0080*/  UISETP.GE.AND UP0, UPT, UR7, 0x1, UPT ;  /* 0x000000010700788c */ /* 0x004fc4000bf06270 */
[----:B-1----:R-:W-:Y:S02]  /*0090*/  ULEA UR4, UR6, UR4, 0x18 ;  /* 0x0000000406047291 */ /* 0x002fe4000f8ec0ff */
[----:B------:R-:W-:Y:S01]  /*00a0*/  ULEA UR5, UR6, UR5, 0x18 ;  /* 0x0000000506057291 */ /* 0x000fe2000f8ec0ff */
[----:B------:R-:W1:Y:S03]  /*00b0*/  LDCU UR6, c[0x0][0x3a8] ;  /* 0x00007500ff0677ac */ /* 0x000e660008000800 */
[C---:B0-----:R-:W-:Y:S02]  /*00c0*/  LEA R13, R12.reuse, UR4, 0x2 ;  /* 0x000000040c0d7c11 */ /* 0x041fe4000f8e10ff */
[----:B------:R-:W-:-:S03]  /*00d0*/  LEA R14, R12, UR5, 0x2 ;  /* 0x000000050c0e7c11 */ /* 0x000fc6000f8e10ff */
[----:B------:R0:W-:Y:S04]  /*00e0*/  STS [R13], RZ ;  /* 0x000000ff0d007388 */ /* 0x0001e80000000800 */
[----:B------:R0:W-:Y:S01]  /*00f0*/  STS [R14], RZ ;  /* 0x000000ff0e007388 */ /* 0x0001e20000000800 */
[----:B-1----:R-:W-:-:S09]  /*0100*/  UISETP.LT.OR UP0, UPT, UR6, 0x1, !UP0 ;  /* 0x000000010600788c */ /* 0x002fd2000c701670 */
[----:B0--34-:R-:W-:Y:S05]  /*0110*/  BRA.U UP0, `(.L_x_133) ;  /* 0x0000000d00847547 */ /* 0x019fea000b800000 */
[----:B------:R-:W0:Y:S01]  /*0120*/  LDC.64 R2, c[0x0][0x390] ;  /* 0x0000e400ff027b82 */ /* 0x000e220000000a00 */
[----:B------:R-:W-:Y:S01]  /*0130*/  UIADD3 UR6, UPT, UPT, UR7, -0x1, URZ ;  /* 0xffffffff07067890 */ /* 0x000fe2000fffe0ff */
[----:B------:R-:W-:-:S03]  /*0140*/  CS2R R18, SRZ ;  /* 0x0000000000127805 */ /* 0x000fc6000001ff00 */
[----:B------:R-:W-:-:S04]  /*0150*/  ULEA.HI UR10, UR6, 0x1, URZ, 0x16 ;  /* 0x00000001060a7891 */ /* 0x000fc8000f8fb0ff */
[----:B------:R-:W-:Y:S02]  /*0160*/  ULOP3.LUT UR4, UR10, 0x7ffff8, URZ, 0xc0, !UPT ;  /* 0x007ffff80a047892 */ /* 0x000fe4000f8ec0ff */
[----:B------:R-:W-:Y:S02]  /*0170*/  ULOP3.LUT UR11, UR10, 0x7, URZ, 0xc0, !UPT ;  /* 0x000000070a0b7892 */ /* 0x000fe4000f8ec0ff */
[----:B------:R-:W-:-:S03]  /*0180*/  UIADD3 UR8, UPT, UPT, -UR4, URZ, URZ ;  /* 0x000000ff04087290 */ /* 0x000fc6000fffe1ff */
[----:B------:R-:W-:Y:S01]  /*0190*/  UMOV UR4, URZ ;  /* 0x000000ff00047c82 */ /* 0x000fe20008000000 */
[----:B0-----:R-:W-:-:S08]  /*01a0*/  IMAD.WIDE.U32 R2, R0, 0x4, R2 ;  /* 0x0000000400027825 */ /* 0x001fd000078e0002 */
.L_x_139:
        /* <DEDUP_REMOVED lines=9> */
[----:B------:R-:W0:Y:S01]  /*0240*/  LDC.64 R4, c[0x0][0x380] ;  /* 0x0000e000ff047b82 */ /* 0x000e220000000a00 */
[----:B------:R-:W-:Y:S01]  /*0250*/  MOV R17, R15 ;  /* 0x0000000f00117202 */ /* 0x000fe20000000f00 */
[----:B------:R-:W1:Y:S01]  /*0260*/  LDCU UR9, c[0x0][0x3b0] ;  /* 0x00007600ff0977ac */ /* 0x000e620008000800 */
[----:B------:R-:W-:Y:S01]  /*0270*/  MOV R16, R12 ;  /* 0x0000000c00107202 */ /* 0x000fe20000000f00 */
[----:B------:R-:W-:Y:S01]  /*0280*/  UMOV UR5, 0x1000 ;  /* 0x0000100000057882 */ /* 0x000fe20000000000 */
[----:B------:R-:W-:-:S03]  /*0290*/  UMOV UR7, UR8 ;  /* 0x0000000800077c82 */ /* 0x000fc60008000000 */
[----:B------:R-:W2:Y:S02]  /*02a0*/  LDC.64 R6, c[0x0][0x398] ;  /* 0x0000e600ff067b82 */ /* 0x000ea40000000a00 */
.L_x_135:
[----:B-1----:R-:W-:Y:S02]  /*02b0*/  ISETP.GE.AND P2, PT, R16, UR9, PT ;  /* 0x0000000910007c0c */ /* 0x002fe4000bf46270 */
[----:B------:R-:W-:Y:S01]  /*02c0*/  CS2R R26, SRZ ;  /* 0x00000000001a7805 */ /* 0x000fe2000001ff00 */
[----:B--2---:R-:W-:-:S04]  /*02d0*/  IMAD.WIDE R8, R17, 0x4, R6 ;  /* 0x0000000411087825 */ /* 0x004fc800078e0206 */
[----:B0-----:R-:W-:-:S06]  /*02e0*/  IMAD.WIDE R10, R17, 0x4, R4 ;  /* 0x00000004110a7825 */ /* 0x001fcc00078e0204 */
[----:B------:R-:W2:Y:S04]  /*02f0*/  @!P2 LDG.E R20, desc[UR12][R8.64] ;  /* 0x0000000c0814a981 */ /* 0x000ea8000c1e1900 */
[----:B------:R-:W2:Y:S04]  /*0300*/  @!P2 LDG.E R21, desc[UR12][R2.64] ;  /* 0x0000000c0215a981 */ /* 0x000ea8000c1e1900 */
[----:B------:R-:W3:Y:S01]  /*0310*/  @!P2 LDG.E R27, desc[UR12][R10.64] ;  /* 0x0000000c0a1ba981 */ /* 0x000ee2000c1e1900 */
[C---:B------:R-:W-:Y:S02]  /*0320*/  IADD3 R22, PT, PT, R16.reuse, 0x400, RZ ;  /* 0x0000040010167810 */ /* 0x040fe40007ffe0ff */
[----:B------:R-:W-:-:S02]  /*0330*/  IADD3 R25, PT, PT, R16, 0x800, RZ ;  /* 0x0000080010197810 */ /* 0x000fc40007ffe0ff */
[----:B------:R-:W-:Y:S01]  /*0340*/  ISETP.GE.AND P3, PT, R22, UR9, PT ;  /* 0x0000000916007c0c */ /* 0x000fe2000bf66270 */
[----:B------:R-:W-:Y:S01]  /*0350*/  HFMA2 R22, -RZ, RZ, 0, 0 ;  /* 0x00000000ff167431 */ /* 0x000fe200000001ff */
[----:B------:R-:W-:-:S11]  /*0360*/  ISETP.GE.AND P1, PT, R25, UR9, PT ;  /* 0x0000000919007c0c */ /* 0x000fd6000bf26270 */
[----:B------:R-:W4:Y:S04]  /*0370*/  @!P3 LDG.E R23, desc[UR12][R8.64+0x1000] ;  /* 0x0010000c0817b981 */ /* 0x000f28000c1e1900 */
[----:B------:R-:W4:Y:S04]  /*0380*/  @!P3 LDG.E R24, desc[UR12][R2.64] ;  /* 0x0000000c0218b981 */ /* 0x000f28000c1e1900 */
[----:B------:R-:W5:Y:S01]  /*0390*/  @!P3 LDG.E R22, desc[UR12][R10.64+0x1000] ;  /* 0x0010000c0a16b981 */ /* 0x000f62000c1e1900 */
[----:B--2---:R-:W-:-:S03]  /*03a0*/  @!P2 FADD R20, R20, -R21 ;  /* 0x800000151414a221 */ /* 0x004fc60000000000 */
[----:B------:R-:W2:Y:S01]  /*03b0*/  @!P1 LDG.E R21, desc[UR12][R2.64] ;  /* 0x0000000c02159981 */ /* 0x000ea2000c1e1900 */
[----:B---3--:R-:W-:Y:S01]  /*03c0*/  FADD R27, R27, R18 ;  /* 0x000000121b1b7221 */ /* 0x008fe20000000000 */
[----:B------:R-:W-:Y:S02]  /*03d0*/  @!P2 FMUL R26, R20, -2 ;  /* 0xc0000000141aa820 */ /* 0x000fe40000400000 */
[----:B------:R-:W2:Y:S01]  /*03e0*/  @!P1 LDG.E R18, desc[UR12][R8.64+0x2000] ;  /* 0x0020000c08129981 */ /* 0x000ea2000c1e1900 */
[----:B------:R-:W-:-:S06]  /*03f0*/  MOV R20, RZ ;  /* 0x000000ff00147202 */ /* 0x000fcc0000000f00 */
[----:B------:R-:W3:Y:S01]  /*0400*/  @!P1 LDG.E R20, desc[UR12][R10.64+0x2000] ;  /* 0x0020000c0a149981 */ /* 0x000ee2000c1e1900 */
[----:B------:R-:W-:Y:S01]  /*0410*/  FADD R25, R26, R19 ;  /* 0x000000131a197221 */ /* 0x000fe20000000000 */
[----:B------:R-:W-:-:S04]  /*0420*/  IADD3 R19, PT, PT, R16, 0xc00, RZ ;  /* 0x00000c0010137810 */ /* 0x000fc80007ffe0ff */
[----:B------:R-:W-:Y:S01]  /*0430*/  ISETP.GE.AND P2, PT, R19, UR9, PT ;  /* 0x0000000913007c0c */ /* 0x000fe2000bf46270 */
[----:B----4-:R-:W-:Y:S01]  /*0440*/  @!P3 FADD R23, -R24, R23 ;  /* 0x000000171817b221 */ /* 0x010fe20000000100 */
[----:B------:R-:W-:Y:S02]  /*0450*/  HFMA2 R24, -RZ, RZ, 0, 0 ;  /* 0x00000000ff187431 */ /* 0x000fe400000001ff */
[----:B-----5:R-:W-:-:S09]  /*0460*/  FADD R27, R27, R22 ;  /* 0x000000161b1b7221 */ /* 0x020fd20000000000 */
[----:B------:R-:W4:Y:S01]  /*0470*/  @!P2 LDG.E R19, desc[UR12][R8.64+0x3000] ;  /* 0x0030000c0813a981 */ /* 0x000f22000c1e1900 */
[----:B------:R-:W-:Y:S01]  /*0480*/  @!P3 FMUL R24, R23, -2 ;  /* 0xc00000001718b820 */ /* 0x000fe20000400000 */
[----:B------:R-:W-:Y:S02]  /*0490*/  IADD3 R23, PT, PT, R16, 0x1000, RZ ;  /* 0x0000100010177810 */ /* 0x000fe40007ffe0ff */
[----:B------:R-:W4:Y:S02]  /*04a0*/  @!P2 LDG.E R22, desc[UR12][R2.64] ;  /* 0x0000000c0216a981 */ /* 0x000f24000c1e1900 */
[----:B------:R-:W-:Y:S01]  /*04b0*/  ISETP.GE.AND P3, PT, R23, UR9, PT ;  /* 0x0000000917007c0c */ /* 0x000fe2000bf66270 */
[----:B------:R-:W-:Y:S02]  /*04c0*/  HFMA2 R26, -RZ, RZ, 0, 0 ;  /* 0x00000000ff1a7431 */ /* 0x000fe400000001ff */
[----:B------:R-:W-:-:S10]  /*04d0*/  FADD R25, R25, R24 ;  /* 0x0000001819197221 */ /* 0x000fd40000000000 */
[----:B------:R-:W5:Y:S01]  /*04e0*/  @!P3 LDG.E R24, desc[UR12][R8.64+0x4000] ;  /* 0x0040000c0818b981 */ /* 0x000f62000c1e1900 */
[----:B--2---:R-:W-:Y:S01]  /*04f0*/  @!P1 FADD R21, -R21, R18 ;  /* 0x0000001215159221 */ /* 0x004fe20000000100 */
[----:B------:R-:W-:-:S03]  /*0500*/  MOV R18, RZ ;  /* 0x000000ff00127202 */ /* 0x000fc60000000f00 */
[----:B------:R-:W-:Y:S02]  /*0510*/  @!P1 FMUL R26, R21, -2 ;  /* 0xc0000000151a9820 */ /* 0x000fe40000400000 */
[----:B------:R-:W5:Y:S01]  /*0520*/  @!P3 LDG.E R21, desc[UR12][R2.64] ;  /* 0x0000000c0215b981 */ /* 0x000f62000c1e1900 */
[----:B---3--:R-:W-:Y:S01]  /*0530*/  FADD R27, R27, R20 ;  /* 0x000000141b1b7221 */ /* 0x008fe20000000000 */
[----:B------:R-:W-:Y:S02]  /*0540*/  MOV R20, RZ ;  /* 0x000000ff00147202 */ /* 0x000fe40000000f00 */
[----:B------:R-:W2:Y:S04]  /*0550*/  @!P2 LDG.E R18, desc[UR12][R10.64+0x3000] ;  /* 0x0030000c0a12a981 */ /* 0x000ea8000c1e1900 */
[----:B------:R-:W3:Y:S01]  /*0560*/  @!P3 LDG.E R20, desc[UR12][R10.64+0x4000] ;  /* 0x0040000c0a14b981 */ /* 0x000ee2000c1e1900 */
[----:B------:R-:W-:-:S04]  /*0570*/  IADD3 R23, PT, PT, R16, 0x1400, RZ ;  /* 0x0000140010177810 */ /* 0x000fc80007ffe0ff */
[----:B------:R-:W-:Y:S01]  /*0580*/  ISETP.GE.AND P1, PT, R23, UR9, PT ;  /* 0x0000000917007c0c */ /* 0x000fe2000bf26270 */
[----:B----4-:R-:W-:Y:S01]  /*0590*/  @!P2 FADD R19, -R22, R19 ;  /* 0x000000131613a221 */ /* 0x010fe20000000100 */
[----:B------:R-:W-:-:S03]  /*05a0*/  HFMA2 R22, -RZ, RZ, 0, 0 ;  /* 0x00000000ff167431 */ /* 0x000fc600000001ff */
[----:B------:R-:W-:Y:S01]  /*05b0*/  @!P2 FMUL R22, R19, -2 ;  /* 0xc00000001316a820 */ /* 0x000fe20000400000 */
[C---:B------:R-:W-:Y:S01]  /*05c0*/  VIADD R19, R16.reuse, 0x1800 ;  /* 0x0000180010137836 */ /* 0x040fe20000000000 */
[----:B------:R-:W-:Y:S01]  /*05d0*/  IADD3 R23, PT, PT, R16, 0x1c00, RZ ;  /* 0x00001c0010177810 */ /* 0x000fe20007ffe0ff */
[----:B------:R-:W-:-:S03]  /*05e0*/  FADD R25, R25, R26 ;  /* 0x0000001a19197221 */ /* 0x000fc60000000000 */
[----:B------:R-:W-:Y:S01]  /*05f0*/  ISETP.GE.AND P2, PT, R19, UR9, PT ;  /* 0x0000000913007c0c */ /* 0x000fe2000bf46270 */
[----:B------:R-:W-:Y:S01]  /*0600*/  FADD R26, R25, R22 ;  /* 0x00000016191a7221 */ /* 0x000fe20000000000 */
[----:B------:R-:W-:Y:S01]  /*0610*/  ISETP.GE.AND P4, PT, R23, UR9, PT ;  /* 0x0000000917007c0c */ /* 0x000fe2000bf86270 */
[----:B------:R-:W4:Y:S01]  /*0620*/  @!P1 LDG.E R19, desc[UR12][R8.64+0x5000] ;  /* 0x0050000c08139981 */ /* 0x000f22000c1e1900 */
[----:B------:R-:W-:-:S03]  /*0630*/  MOV R23, RZ ;  /* 0x000000ff00177202 */ /* 0x000fc60000000f00 */
[----:B------:R-:W4:Y:S08]  /*0640*/  @!P1 LDG.E R22, desc[UR12][R2.64] ;  /* 0x0000000c02169981 */ /* 0x000f30000c1e1900 */
[----:B------:R-:W4:Y:S04]  /*0650*/  @!P4 LDG.E R25, desc[UR12][R8.64+0x7000] ;  /* 0x0070000c0819c981 */ /* 0x000f28000c1e1900 */
[----:B------:R-:W4:Y:S01]  /*0660*/  @!P4 LDG.E R28, desc[UR12][R2.64] ;  /* 0x0000000c021cc981 */ /* 0x000f22000c1e1900 */
[----:B-----5:R-:W-:Y:S01]  /*0670*/  @!P3 FADD R21, -R21, R24 ;  /* 0x000000181515b221 */ /* 0x020fe20000000100 */
[----:B--2---:R-:W-:-:S03]  /*0680*/  FADD R27, R27, R18 ;  /* 0x000000121b1b7221 */ /* 0x004fc60000000000 */
[----:B------:R-:W-:Y:S01]  /*0690*/  @!P3 FMUL R23, R21, -2 ;  /* 0xc00000001517b820 */ /* 0x000fe20000400000 */
[----:B------:R-:W-:-:S03]  /*06a0*/  HFMA2 R18, -RZ, RZ, 0, 0 ;  /* 0x00000000ff127431 */ /* 0x000fc600000001ff */
[----:B------:R-:W-:Y:S01]  /*06b0*/  FADD R24, R26, R23 ;  /* 0x000000171a187221 */ /* 0x000fe20000000000 */
[----:B---3--:R-:W-:Y:S01]  /*06c0*/  FADD R21, R27, R20 ;  /* 0x000000141b157221 */ /* 0x008fe20000000000 */
[----:B------:R0:W2:Y:S01]  /*06d0*/  @!P2 LDG.E R23, desc[UR12][R8.64+0x6000] ;  /* 0x0060000c0817a981 */ /* 0x0000a2000c1e1900 */
[----:B------:R-:W-:Y:S01]  /*06e0*/  MOV R20, RZ ;  /* 0x000000ff00147202 */ /* 0x000fe20000000f00 */
[----:B------:R-:W-:Y:S02]  /*06f0*/  HFMA2 R27, -RZ, RZ, 0, 0 ;  /* 0x00000000ff1b7431 */ /* 0x000fe400000001ff */
[----:B------:R-:W2:Y:S04]  /*0700*/  @!P2 LDG.E R26, desc[UR12][R2.64] ;  /* 0x0000000c021aa981 */ /* 0x000ea8000c1e1900 */
[----:B------:R-:W3:Y:S04]  /*0710*/  @!P1 LDG.E R18, desc[UR12][R10.64+0x5000] ;  /* 0x0050000c0a129981 */ /* 0x000ee8000c1e1900 */
[----:B------:R-:W5:Y:S04]  /*0720*/  @!P2 LDG.E R20, desc[UR12][R10.64+0x6000] ;  /* 0x0060000c0a14a981 */ /* 0x000f68000c1e1900 */
[----:B------:R-:W5:Y:S01]  /*0730*/  @!P4 LDG.E R27, desc[UR12][R10.64+0x7000] ;  /* 0x0070000c0a1bc981 */ /* 0x000f62000c1e1900 */
[----:B------:R-:W-:Y:S01]  /*0740*/  MOV R29, RZ ;  /* 0x000000ff001d7202 */ /* 0x000fe20000000f00 */
[----:B------:R-:W-:-:S04]  /*0750*/  UIADD3 UR7, UPT, UPT, UR7, 0x8, URZ ;  /* 0x0000000807077890 */ /* 0x000fc8000fffe0ff */
[----:B------:R-:W-:Y:S01]  /*0760*/  UISETP.NE.AND UP0, UPT, UR7, URZ, UPT ;  /* 0x000000ff0700728c */ /* 0x000fe2000bf05270 */
[----:B----4-:R-:W-:-:S04]  /*0770*/  @!P1 FADD R19, -R22, R19 ;  /* 0x0000001316139221 */ /* 0x010fc80000000100 */
[----:B------:R-:W-:Y:S01]  /*0780*/  @!P1 FMUL R29, R19, -2 ;  /* 0xc0000000131d9820 */ /* 0x000fe20000400000 */
[----:B------:R-:W-:-:S03]  /*0790*/  HFMA2 R19, -RZ, RZ, 0, 0 ;  /* 0x00000000ff137431 */ /* 0x000fc600000001ff */
[----:B------:R-:W-:Y:S01]  /*07a0*/  FADD R24, R24, R29 ;  /* 0x0000001d18187221 */ /* 0x000fe20000000000 */
[----:B0-----:R-:W-:Y:S01]  /*07b0*/  MOV R8, RZ ;  /* 0x000000ff00087202 */ /* 0x001fe20000000f00 */
[----:B------:R-:W-:-:S04]  /*07c0*/  @!P4 FADD R25, -R28, R25 ;  /* 0x000000191c19c221 */ /* 0x000fc80000000100 */
[----:B------:R-:W-:Y:S01]  /*07d0*/  @!P4 FMUL R8, R25, -2 ;  /* 0xc00000001908c820 */ /* 0x000fe20000400000 */
[----:B------:R-:W-:Y:S02]  /*07e0*/  IADD3 R17, PT, PT, R17, 0x2000, RZ ;  /* 0x0000200011117810 */ /* 0x000fe40007ffe0ff */
[----:B------:R-:W-:Y:S01]  /*07f0*/  IADD3 R16, PT, PT, R16, 0x2000, RZ ;  /* 0x0000200010107810 */ /* 0x000fe20007ffe0ff */
[----:B------:R-:W-:Y:S01]  /*0800*/  UIADD3 UR5, UPT, UPT, UR5, 0x2000, URZ ;  /* 0x0000200005057890 */ /* 0x000fe2000fffe0ff */
[----:B--2---:R-:W-:Y:S01]  /*0810*/  @!P2 FADD R23, -R26, R23 ;  /* 0x000000171a17a221 */ /* 0x004fe20000000100 */
[----:B---3--:R-:W-:-:S03]  /*0820*/  FADD R21, R21, R18 ;  /* 0x0000001215157221 */ /* 0x008fc60000000000 */
[----:B------:R-:W-:Y:S01]  /*0830*/  @!P2 FMUL R19, R23, -2 ;  /* 0xc00000001713a820 */ /* 0x000fe20000400000 */
[----:B-----5:R-:W-:-:S03]  /*0840*/  FADD R20, R21, R20 ;  /* 0x0000001415147221 */ /* 0x020fc60000000000 */
[----:B------:R-:W-:Y:S01]  /*0850*/  FADD R19, R24, R19 ;  /* 0x0000001318137221 */ /* 0x000fe20000000000 */
[----:B------:R-:W-:-:S03]  /*0860*/  FADD R18, R20, R27 ;  /* 0x0000001b14127221 */ /* 0x000fc60000000000 */
[----:B------:R-:W-:Y:S01]  /*0870*/  FADD R19, R19, R8 ;  /* 0x0000000813137221 */ /* 0x000fe20000000000 */
[----:B------:R-:W-:Y:S06]  /*0880*/  BRA.U UP0, `(.L_x_135) ;  /* 0xfffffff900887547 */ /* 0x000fec000b83ffff */
[----:B------:R-:W-:-:S12]  /*0890*/  UIADD3 UR5, UPT, UPT, UR5, -0x1000, URZ ;  /* 0xfffff00005057890 */ /* 0x000fd8000fffe0ff */
.L_x_134:
[----:B------:R-:W-:-:S09]  /*08a0*/  UISETP.NE.AND UP0, UPT, UR11, URZ, UPT ;  /* 0x000000ff0b00728c */ /* 0x000fd2000bf05270 */
[----:B------:R-:W-:Y:S05]  /*08b0*/  BRA.U !UP0, `(.L_x_136) ;  /* 0x0000000508907547 */ /* 0x000fea000b800000 */
[----:B------:R-:W-:Y:S02]  /*08c0*/  UIADD3 UR7, UPT, UPT, UR11, -0x1, URZ ;  /* 0xffffffff0b077890 */ /* 0x000fe4000fffe0ff */
[----:B------:R-:W-:Y:S02]  /*08d0*/  ULOP3.LUT UP1, URZ, UR10, 0x3, URZ, 0xc0, !UPT ;  /* 0x000000030aff7892 */ /* 0x000fe4000f82c0ff */
[----:B------:R-:W-:-:S09]  /*08e0*/  UISETP.GE.U32.AND UP0, UPT, UR7, 0x3, UPT ;  /* 0x000000030700788c */ /* 0x000fd2000bf06070 */
[----:B------:R-:W-:Y:S05]  /*08f0*/  BRA.U !UP0, `(.L_x_137) ;  /* 0x0000000108c47547 */ /* 0x000fea000b800000 */
[----:B------:R-:W0:Y:S01]  /*0900*/  LDC.64 R6, c[0x0][0x398] ;  /* 0x0000e600ff067b82 */ /* 0x000e220000000a00 */
[----:B------:R-:W-:Y:S02]  /*0910*/  IADD3 R8, PT, PT, R12, UR5, RZ ;  /* 0x000000050c087c10 */ /* 0x000fe4000fffe0ff */
[----:B------:R-:W-:Y:S02]  /*0920*/  IADD3 R9, PT, PT, R15, UR5, RZ ;  /* 0x000000050f097c10 */ /* 0x000fe4000fffe0ff */
[C---:B------:R-:W-:Y:S01]  /*0930*/  ISETP.GE.AND P1, PT, R8.reuse, UR9, PT ;  /* 0x0000000908007c0c */ /* 0x040fe2000bf26270 */
[----:B------:R-:W-:Y:S02]  /*0940*/  VIADD R10, R8, 0x400 ;  /* 0x00000400080a7836 */ /* 0x000fe40000000000 */
[----:B------:R-:W1:Y:S03]  /*0950*/  LDC.64 R4, c[0x0][0x380] ;  /* 0x0000e000ff047b82 */ /* 0x000e660000000a00 */
[----:B------:R-:W-:-:S02]  /*0960*/  ISETP.GE.AND P2, PT, R10, UR9, PT ;  /* 0x000000090a007c0c */ /* 0x000fc4000bf46270 */
[C---:B------:R-:W-:Y:S02]  /*0970*/  IADD3 R10, PT, PT, R8.reuse, 0x800, RZ ;  /* 0x00000800080a7810 */ /* 0x040fe40007ffe0ff */
[----:B------:R-:W-:Y:S02]  /*0980*/  IADD3 R8, PT, PT, R8, 0xc00, RZ ;  /* 0x00000c0008087810 */ /* 0x000fe40007ffe0ff */
[----:B------:R-:W-:Y:S01]  /*0990*/  ISETP.GE.AND P3, PT, R10, UR9, PT ;  /* 0x000000090a007c0c */ /* 0x000fe2000bf66270 */
[----:B------:R-:W-:Y:S01]  /*09a0*/  HFMA2 R21, -RZ, RZ, 0, 0 ;  /* 0x00000000ff157431 */ /* 0x000fe200000001ff */
[----:B------:R-:W-:Y:S01]  /*09b0*/  ISETP.GE.AND P4, PT, R8, UR9, PT ;  /* 0x0000000908007c0c */ /* 0x000fe2000bf86270 */
[----:B------:R-:W2:Y:S01]  /*09c0*/  @!P1 LDG.E R23, desc[UR12][R2.64] ;  /* 0x0000000c02179981 */ /* 0x000ea2000c1e1900 */
[----:B0-----:R-:W-:-:S03]  /*09d0*/  IMAD.WIDE R6, R9, 0x4, R6 ;  /* 0x0000000409067825 */ /* 0x001fc600078e0206 */
[----:B------:R-:W3:Y:S04]  /*09e0*/  @!P2 LDG.E R26, desc[UR12][R2.64] ;  /* 0x0000000c021aa981 */ /* 0x000ee8000c1e1900 */
[----:B------:R-:W2:Y:S01]  /*09f0*/  @!P1 LDG.E R22, desc[UR12][R6.64] ;  /* 0x0000000c06169981 */ /* 0x000ea2000c1e1900 */
[----:B-1----:R-:W-:-:S03]  /*0a00*/  IMAD.WIDE R4, R9, 0x4, R4 ;  /* 0x0000000409047825 */ /* 0x002fc600078e0204 */
[----:B------:R-:W3:Y:S01]  /*0a10*/  @!P2 LDG.E R25, desc[UR12][R6.64+0x1000] ;  /* 0x0010000c0619a981 */ /* 0x000ee2000c1e1900 */
[----:B------:R-:W-:-:S03]  /*0a20*/  CS2R R8, SRZ ;  /* 0x0000000000087805 */ /* 0x000fc6000001ff00 */
[----:B------:R-:W4:Y:S04]  /*0a30*/  @!P1 LDG.E R21, desc[UR12][R4.64] ;  /* 0x0000000c04159981 */ /* 0x000f28000c1e1900 */
[----:B------:R-:W5:Y:S04]  /*0a40*/  @!P3 LDG.E R17, desc[UR12][R2.64] ;  /* 0x0000000c0211b981 */ /* 0x000f68000c1e1900 */
[----:B------:R-:W5:Y:S01]  /*0a50*/  @!P3 LDG.E R16, desc[UR12][R6.64+0x2000] ;  /* 0x0020000c0610b981 */ /* 0x000f62000c1e1900 */
[----:B------:R-:W-:-:S03]  /*0a60*/  MOV R10, RZ ;  /* 0x000000ff000a7202 */ /* 0x000fc60000000f00 */
[----:B------:R-:W5:Y:S04]  /*0a70*/  @!P2 LDG.E R9, desc[UR12][R4.64+0x1000] ;  /* 0x0010000c0409a981 */ /* 0x000f68000c1e1900 */
[----:B------:R0:W5:Y:S04]  /*0a80*/  @!P4 LDG.E R11, desc[UR12][R6.64+0x3000] ;  /* 0x0030000c060bc981 */ /* 0x000168000c1e1900 */
[----:B------:R-:W5:Y:S04]  /*0a90*/  @!P4 LDG.E R20, desc[UR12][R2.64] ;  /* 0x0000000c0214c981 */ /* 0x000f68000c1e1900 */
[----:B------:R-:W5:Y:S04]  /*0aa0*/  @!P3 LDG.E R8, desc[UR12][R4.64+0x2000] ;  /* 0x0020000c0408b981 */ /* 0x000f68000c1e1900 */
[----:B------:R1:W5:Y:S01]  /*0ab0*/  @!P4 LDG.E R10, desc[UR12][R4.64+0x3000] ;  /* 0x0030000c040ac981 */ /* 0x000362000c1e1900 */
[----:B------:R-:W-:-:S02]  /*0ac0*/  HFMA2 R24, -RZ, RZ, 0, 0 ;  /* 0x00000000ff187431 */ /* 0x000fc400000001ff */
[----:B0-----:R-:W-:Y:S01]  /*0ad0*/  HFMA2 R6, -RZ, RZ, 0, 0 ;  /* 0x00000000ff067431 */ /* 0x001fe200000001ff */
[----:B------:R-:W-:Y:S01]  /*0ae0*/  UIADD3 UR5, UPT, UPT, UR5, 0x1000, URZ ;  /* 0x0000100005057890 */ /* 0x000fe2000fffe0ff */
[----:B--2---:R-:W-:-:S04]  /*0af0*/  @!P1 FADD R22, -R23, R22 ;  /* 0x0000001617169221 */ /* 0x004fc80000000100 */
[----:B------:R-:W-:Y:S01]  /*0b00*/  @!P1 FMUL R24, R22, -2 ;  /* 0xc000000016189820 */ /* 0x000fe20000400000 */
[----:B---3--:R-:W-:Y:S01]  /*0b10*/  @!P2 FADD R25, -R26, R25 ;  /* 0x000000191a19a221 */ /* 0x008fe20000000100 */
[----:B------:R-:W-:Y:S01]  /*0b20*/  MOV R22, RZ ;  /* 0x000000ff00167202 */ /* 0x000fe20000000f00 */
[----:B----4-:R-:W-:Y:S01]  /*0b30*/  FADD R18, R18, R21 ;  /* 0x0000001512127221 */ /* 0x010fe20000000000 */
[----:B------:R-:W-:Y:S01]  /*0b40*/  FADD R19, R19, R24 ;  /* 0x0000001813137221 */ /* 0x000fe20000000000 */
[----:B------:R-:W-:Y:S01]  /*0b50*/  @!P2 FMUL R22, R25, -2 ;  /* 0xc00000001916a820 */ /* 0x000fe20000400000 */
[----:B-----5:R-:W-:-:S03]  /*0b60*/  @!P3 FADD R16, -R17, R16 ;  /* 0x000000101110b221 */ /* 0x020fc60000000100 */
[----:B-1----:R-:W-:Y:S01]  /*0b70*/  FADD R5, R19, R22 ;  /* 0x0000001613057221 */ /* 0x002fe20000000000 */
[----:B------:R-:W-:Y:S01]  /*0b80*/  FADD R9, R18, R9 ;  /* 0x0000000912097221 */ /* 0x000fe20000000000 */
[----:B------:R-:W-:Y:S01]  /*0b90*/  @!P3 FMUL R6, R16, -2 ;  /* 0xc00000001006b820 */ /* 0x000fe20000400000 */
[----:B------:R-:W-:Y:S01]  /*0ba0*/  MOV R19, RZ ;  /* 0x000000ff00137202 */ /* 0x000fe20000000f00 */
[----:B------:R-:W-:Y:S02]  /*0bb0*/  @!P4 FADD R11, -R20, R11 ;  /* 0x0000000b140bc221 */ /* 0x000fe40000000100 */
[----:B------:R-:W-:Y:S01]  /*0bc0*/  FADD R6, R5, R6 ;  /* 0x0000000605067221 */ /* 0x000fe20000000000 */
[----:B------:R-:W-:Y:S01]  /*0bd0*/  FADD R9, R9, R8 ;  /* 0x0000000809097221 */ /* 0x000fe20000000000 */
[----:B------:R-:W-:-:S03]  /*0be0*/  @!P4 FMUL R19, R11, -2 ;  /* 0xc00000000b13c820 */ /* 0x000fc60000400000 */
[----:B------:R-:W-:Y:S01]  /*0bf0*/  FADD R18, R9, R10 ;  /* 0x0000000a09127221 */ /* 0x000fe20000000000 */
[----:B------:R-:W-:-:S07]  /*0c00*/  FADD R19, R6, R19 ;  /* 0x0000001306137221 */ /* 0x000fce0000000000 */
.L_x_137:
[----:B------:R-:W-:Y:S05]  /*0c10*/  BRA.U !UP1, `(.L_x_136) ;  /* 0x0000000109b87547 */ /* 0x000fea000b800000 */
[----:B------:R-:W-:Y:S02]  /*0c20*/  ULOP3.LUT UP1, URZ, UR6, 0xc00, URZ, 0xc0, !UPT ;  /* 0x00000c0006ff7892 */ /* 0x000fe4000f82c0ff */
[----:B------:R-:W-:-:S07]  /*0c30*/  ULOP3.LUT UP0, URZ, UR6, 0x400, URZ, 0xc0, !UPT ;  /* 0x0000040006ff7892 */ /* 0x000fce000f80c0ff */
[----:B------:R-:W-:Y:S05]  /*0c40*/  BRA.U !UP1, `(.L_x_138) ;  /* 0x00000001096c7547 */ /* 0x000fea000b800000 */
[----:B------:R-:W0:Y:S01]  /*0c50*/  LDC.64 R6, c[0x0][0x398] ;  /* 0x0000e600ff067b82 */ /* 0x000e220000000a00 */
[----:B------:R-:W-:Y:S01]  /*0c60*/  IADD3 R8, PT, PT, R12, UR5, RZ ;  /* 0x000000050c087c10 */ /* 0x000fe2000fffe0ff */
[----:B------:R-:W-:-:S03]  /*0c70*/  VIADD R9, R15, UR5 ;  /* 0x000000050f097c36 */ /* 0x000fc60008000000 */
[C---:B------:R-:W-:Y:S02]  /*0c80*/  ISETP.GE.AND P1, PT, R8.reuse, UR9, PT ;  /* 0x0000000908007c0c */ /* 0x040fe4000bf26270 */
[----:B------:R-:W-:Y:S01]  /*0c90*/  IADD3 R8, PT, PT, R8, 0x400, RZ ;  /* 0x0000040008087810 */ /* 0x000fe20007ffe0ff */
[----:B------:R-:W1:Y:S03]  /*0ca0*/  LDC.64 R4, c[0x0][0x380] ;  /* 0x0000e000ff047b82 */ /* 0x000e660000000a00 */
[----:B------:R-:W-:Y:S01]  /*0cb0*/  ISETP.GE.AND P2, PT, R8, UR9, PT ;  /* 0x0000000908007c0c */ /* 0x000fe2000bf46270 */
[----:B------:R-:W-:-:S06]  /*0cc0*/  HFMA2 R11, -RZ, RZ, 0, 0 ;  /* 0x00000000ff0b7431 */ /* 0x000fcc00000001ff */
[----:B------:R-:W2:Y:S01]  /*0cd0*/  @!P1 LDG.E R17, desc[UR12][R2.64] ;  /* 0x0000000c02119981 */ /* 0x000ea2000c1e1900 */
[----:B0-----:R-:W-:-:S05]  /*0ce0*/  IMAD.WIDE R6, R9, 0x4, R6 ;  /* 0x0000000409067825 */ /* 0x001fca00078e0206 */
[----:B------:R-:W3:Y:S04]  /*0cf0*/  @!P2 LDG.E R21, desc[UR12][R2.64] ;  /* 0x0000000c0215a981 */ /* 0x000ee8000c1e1900 */
[----:B------:R-:W2:Y:S01]  /*0d00*/  @!P1 LDG.E R10, desc[UR12][R6.64] ;  /* 0x0000000c060a9981 */ /* 0x000ea2000c1e1900 */
[----:B-1----:R-:W-:Y:S01]  /*0d10*/  IMAD.WIDE R4, R9, 0x4, R4 ;  /* 0x0000000409047825 */ /* 0x002fe200078e0204 */
[----:B------:R-:W-:Y:S02]  /*0d20*/  CS2R R8, SRZ ;  /* 0x0000000000087805 */ /* 0x000fe4000001ff00 */
[----:B------:R-:W3:Y:S04]  /*0d30*/  @!P2 LDG.E R16, desc[UR12][R6.64+0x1000] ;  /* 0x0010000c0610a981 */ /* 0x000ee8000c1e1900 */
[----:B------:R-:W4:Y:S04]  /*0d40*/  @!P2 LDG.E R11, desc[UR12][R4.64+0x1000] ;  /* 0x0010000c040ba981 */ /* 0x000f28000c1e1900 */
[----:B------:R-:W5:Y:S01]  /*0d50*/  @!P1 LDG.E R9, desc[UR12][R4.64] ;  /* 0x0000000c04099981 */ /* 0x000f62000c1e1900 */
[----:B------:R-:W-:Y:S01]  /*0d60*/  UIADD3 UR5, UPT, UPT, UR5, 0x800, URZ ;  /* 0x0000080005057890 */ /* 0x000fe2000fffe0ff */
[----:B--2---:R-:W-:-:S04]  /*0d70*/  @!P1 FADD R10, -R17, R10 ;  /* 0x0000000a110a9221 */ /* 0x004fc80000000100 */
[----:B------:R-:W-:Y:S01]  /*0d80*/  @!P1 FMUL R8, R10, -2 ;  /* 0xc00000000a089820 */ /* 0x000fe20000400000 */
[----:B---3--:R-:W-:Y:S01]  /*0d90*/  @!P2 FADD R16, -R21, R16 ;  /* 0x000000101510a221 */ /* 0x008fe20000000100 */
[----:B------:R-:W-:Y:S02]  /*0da0*/  MOV R10, RZ ;  /* 0x000000ff000a7202 */ /* 0x000fe40000000f00 */
[----:B------:R-:W-:Y:S01]  /*0db0*/  FADD R19, R19, R8 ;  /* 0x0000000813137221 */ /* 0x000fe20000000000 */
[----:B------:R-:W-:Y:S01]  /*0dc0*/  @!P2 FMUL R10, R16, -2 ;  /* 0xc0000000100aa820 */ /* 0x000fe20000400000 */
[----:B-----5:R-:W-:-:S03]  /*0dd0*/  FADD R18, R18, R9 ;  /* 0x0000000912127221 */ /* 0x020fc60000000000 */
[----:B------:R-:W-:Y:S01]  /*0de0*/  FADD R19, R19, R10 ;  /* 0x0000000a13137221 */ /* 0x000fe20000000000 */
[----:B----4-:R-:W-:-:S07]  /*0df0*/  FADD R18, R18, R11 ;  /* 0x0000000b12127221 */ /* 0x010fce0000000000 */
.L_x_138:
[----:B------:R-:W-:Y:S05]  /*0e00*/  BRA.U UP0, `(.L_x_136) ;  /* 0x00000001003c7547 */ /* 0x000fea000b800000 */
[----:B------:R-:W-:Y:S02]  /*0e10*/  IADD3 R4, PT, PT, R12, UR5, RZ ;  /* 0x000000050c047c10 */ /* 0x000fe4000fffe0ff */
[----:B------:R-:W-:Y:S02]  /*0e20*/  IADD3 R15, PT, PT, R15, UR5, RZ ;  /* 0x000000050f0f7c10 */ /* 0x000fe4000fffe0ff */
[----:B------:R-:W-:-:S13]  /*0e30*/  ISETP.GE.AND P1, PT, R4, UR9, PT ;  /* 0x0000000904007c0c */ /* 0x000fda000bf26270 */
[----:B------:R-:W0:Y:S01]  /*0e40*/  @!P1 LDC.64 R6, c[0x0][0x398] ;  /* 0x0000e600ff069b82 */ /* 0x000e220000000a00 */
[----:B------:R-:W2:Y:S07]  /*0e50*/  @!P1 LDG.E R11, desc[UR12][R2.64] ;  /* 0x0000000c020b9981 */ /* 0x000eae000c1e1900 */
[----:B------:R-:W1:Y:S01]  /*0e60*/  @!P1 LDC.64 R4, c[0x0][0x380] ;  /* 0x0000e000ff049b82 */ /* 0x000e620000000a00 */
[----:B------:R-:W-:Y:S01]  /*0e70*/  CS2R R8, SRZ ;  /* 0x0000000000087805 */ /* 0x000fe2000001ff00 */
[----:B0-----:R-:W-:-:S06]  /*0e80*/  @!P1 IMAD.WIDE R6, R15, 0x4, R6 ;  /* 0x000000040f069825 */ /* 0x001fcc00078e0206 */
[----:B------:R-:W2:Y:S01]  /*0e90*/  @!P1 LDG.E R6, desc[UR12][R6.64] ;  /* 0x0000000c06069981 */ /* 0x000ea2000c1e1900 */
[----:B-1----:R-:W-:-:S05]  /*0ea0*/  @!P1 IMAD.WIDE R4, R15, 0x4, R4 ;  /* 0x000000040f049825 */ /* 0x002fca00078e0204 */
[----:B------:R-:W3:Y:S01]  /*0eb0*/  @!P1 LDG.E R9, desc[UR12][R4.64] ;  /* 0x0000000c04099981 */ /* 0x000ee2000c1e1900 */
[----:B--2---:R-:W-:-:S04]  /*0ec0*/  @!P1 FADD R10, -R11, R6 ;  /* 0x000000060b0a9221 */ /* 0x004fc80000000100 */
[----:B------:R-:W-:Y:S01]  /*0ed0*/  @!P1 FMUL R8, R10, -2 ;  /* 0xc00000000a089820 */ /* 0x000fe20000400000 */
[----:B---3--:R-:W-:-:S03]  /*0ee0*/  FADD R18, R18, R9 ;  /* 0x0000000912127221 */ /* 0x008fc60000000000 */
[----:B------:R-:W-:-:S07]  /*0ef0*/  FADD R19, R19, R8 ;  /* 0x0000000813137221 */ /* 0x000fce0000000000 */
.L_x_136:
[----:B------:R-:W-:Y:S05]  /*0f00*/  @P0 BRA `(.L_x_139) ;  /* 0xfffffff000a80947 */ /* 0x000fea000383ffff */
[----:B------:R0:W-:Y:S04]  /*0f10*/  STS [R13], R18 ;  /* 0x000000120d007388 */ /* 0x0001e80000000800 */
[----:B------:R0:W-:Y:S02]  /*0f20*/  STS [R14], R19 ;  /* 0x000000130e007388 */ /* 0x0001e40000000800 */
.L_x_133:
[----:B------:R-:W-:Y:S01]  /*0f30*/  BAR.SYNC.DEFER_BLOCKING 0x0 ;  /* 0x0000000000007b1d */ /* 0x000fe20000010000 */
[----:B------:R-:W-:-:S13]  /*0f40*/  ISETP.NE.AND P0, PT, R12, RZ, PT ;  /* 0x000000ff0c00720c */ /* 0x000fda0003f05270 */
[----:B------:R-:W-:Y:S05]  /*0f50*/  @P0 EXIT ;  /* 0x000000000000094d */ /* 0x000fea0003800000 */
[----:B------:R-:W1:Y:S01]  /*0f60*/  S2UR UR5, SR_CgaCtaId ;  /* 0x00000000000579c3 */ /* 0x000e620000008800 */
[----:B------:R-:W-:Y:S01]  /*0f70*/  UMOV UR4, 0x400 ;  /* 0x0000040000047882 */ /* 0x000fe20000000000 */
[----:B------:R-:W-:Y:S01]  /*0f80*/  HFMA2 R15, -RZ, RZ, 0, 0 ;  /* 0x00000000ff0f7431 */ /* 0x000fe200000001ff */
[----:B------:R-:W-:Y:S01]  /*0f90*/  UIADD3 UR6, UPT, UPT, UR4, 0x1000, URZ ;  /* 0x0000100004067890 */ /* 0x000fe2000fffe0ff */
[----:B0-----:R-:W-:Y:S01]  /*0fa0*/  HFMA2 R13, -RZ, RZ, 0, 0 ;  /* 0x00000000ff0d7431 */ /* 0x001fe200000001ff */
[----:B------:R-:W-:Y:S01]  /*0fb0*/  MOV R2, 0x20 ;  /* 0x0000002000027802 */ /* 0x000fe20000000f00 */
[----:B-1----:R-:W-:Y:S02]  /*0fc0*/  ULEA UR4, UR5, UR4, 0x18 ;  /* 0x0000000405047291 */ /* 0x002fe4000f8ec0ff */
[----:B------:R-:W-:-:S12]  /*0fd0*/  ULEA UR6, UR5, UR6, 0x18 ;  /* 0x0000000605067291 */ /* 0x000fd8000f8ec0ff */
.L_x_140:
[----:B------:R-:W0:Y:S04]  /*0fe0*/  LDS.128 R20, [R2+UR4+-0x20] ;  /* 0xffffe00402147984 */ /* 0x000e280008000c00 */
[----:B------:R-:W1:Y:S04]  /*0ff0*/  LDS.128 R24, [R2+UR6+-0x20] ;  /* 0xffffe00602187984 */ /* 0x000e680008000c00 */
[----:B------:R-:W2:Y:S04]  /*1000*/  LDS.128 R8, [R2+UR4+-0x10] ;  /* 0xfffff00402087984 */ /* 0x000ea80008000c00 */
[----:B------:R-:W3:Y:S04]  /*1010*/  LDS.128 R4, [R2+UR6+-0x10] ;  /* 0xfffff00602047984 */ /* 0x000ee80008000c00 */
[----:B------:R-:W4:Y:S01]  /*1020*/  LDS.128 R16, [R2+UR4] ;  /* 0x0000000402107984 */ /* 0x000f220008000c00 */
[----:B0-----:R-:W-:Y:S01]  /*1030*/  FADD R20, R20, R13 ;  /* 0x0000000d14147221 */ /* 0x001fe20000000000 */
[----:B-1----:R-:W-:-:S03]  /*1040*/  FADD R24, R24, R15 ;  /* 0x0000000f18187221 */ /* 0x002fc60000000000 */
[----:B------:R-:W-:Y:S01]  /*1050*/  FADD R21, R20, R21 ;  /* 0x0000001514157221 */ /* 0x000fe20000000000 */
[----:B------:R-:W0:Y:S01]  /*1060*/  LDS.128 R12, [R2+UR6] ;  /* 0x00000006020c7984 */ /* 0x000e220008000c00 */
[----:B------:R-:W-:Y:S02]  /*1070*/  FADD R25, R24, R25 ;  /* 0x0000001918197221 */ /* 0x000fe40000000000 */
[----:B------:R-:W-:Y:S02]  /*1080*/  FADD R22, R21, R22 ;  /* 0x0000001615167221 */ /* 0x000fe40000000000 */
[----:B------:R-:W-:Y:S02]  /*1090*/  FADD R26, R25, R26 ;  /* 0x0000001a191a7221 */ /* 0x000fe40000000000 */
[----:B------:R-:W-:Y:S02]  /*10a0*/  FADD R23, R22, R23 ;  /* 0x0000001716177221 */ /* 0x000fe40000000000 */
[----:B------:R-:W-:-:S02]  /*10b0*/  FADD R27, R26, R27 ;  /* 0x0000001b1a1b7221 */ /* 0x000fc40000000000 */
[----:B--2---:R-:W-:Y:S02]  /*10c0*/  FADD R8, R23, R8 ;  /* 0x0000000817087221 */ /* 0x004fe40000000000 */
[----:B------:R-:W1:Y:S01]  /*10d0*/  LDS.128 R20, [R2+UR4+0x10] ;  /* 0x0000100402147984 */ /* 0x000e620008000c00 */
[----:B---3--:R-:W-:Y:S01]  /*10e0*/  FADD R4, R27, R4 ;  /* 0x000000041b047221 */ /* 0x008fe20000000000 */
[----:B------:R-:W-:Y:S02]  /*10f0*/  FADD R9, R8, R9 ;  /* 0x0000000908097221 */ /* 0x000fe40000000000 */
[----:B------:R2:W3:Y:S01]  /*1100*/  LDS.128 R24, [R2+UR6+0x10] ;  /* 0x0000100602187984 */ /* 0x0004e20008000c00 */
[----:B------:R-:W-:Y:S01]  /*1110*/  FADD R5, R4, R5 ;  /* 0x0000000504057221 */ /* 0x000fe20000000000 */
[----:B------:R-:W-:-:S03]  /*1120*/  FADD R10, R9, R10 ;  /* 0x0000000a090a7221 */ /* 0x000fc60000000000 */
[----:B------:R-:W-:Y:S01]  /*1130*/  FADD R6, R5, R6 ;  /* 0x0000000605067221 */ /* 0x000fe20000000000 */
[----:B------:R-:W-:Y:S01]  /*1140*/  FADD R11, R10, R11 ;  /* 0x0000000b0a0b7221 */ /* 0x000fe20000000000 */
[----:B--2---:R-:W-:Y:S02]  /*1150*/  IADD3 R2, PT, PT, R2, 0x40, RZ ;  /* 0x0000004002027810 */ /* 0x004fe40007ffe0ff */
[----:B------:R-:W-:Y:S01]  /*1160*/  FADD R7, R6, R7 ;  /* 0x0000000706077221 */ /* 0x000fe20000000000 */
[----:B----4-:R-:W-:Y:S01]  /*1170*/  FADD R16, R11, R16 ;  /* 0x000000100b107221 */ /* 0x010fe20000000000 */
[----:B------:R-:W-:-:S03]  /*1180*/  ISETP.NE.AND P0, PT, R2, 0x1020, PT ;  /* 0x000010200200780c */ /* 0x000fc60003f05270 */
[----:B------:R-:W-:-:S04]  /*1190*/  FADD R17, R16, R17 ;  /* 0x0000001110117221 */ /* 0x000fc80000000000 */
[----:B------:R-:W-:-:S04]  /*11a0*/  FADD R18, R17, R18 ;  /* 0x0000001211127221 */ /* 0x000fc80000000000 */
[----:B------:R-:W-:Y:S01]  /*11b0*/  FADD R19, R18, R19 ;  /* 0x0000001312137221 */ /* 0x000fe20000000000 */
[----:B0-----:R-:W-:-:S04]  /*11c0*/  FADD R12, R7, R12 ;  /* 0x0000000c070c7221 */ /* 0x001fc80000000000 */
[----:B------:R-:W-:-:S04]  /*11d0*/  FADD R13, R12, R13 ;  /* 0x0000000d0c0d7221 */ /* 0x000fc80000000000 */
[----:B------:R-:W-:-:S04]  /*11e0*/  FADD R14, R13, R14 ;  /* 0x0000000e0d0e7221 */ /* 0x000fc80000000000 */
[----:B------:R-:W-:Y:S01]  /*11f0*/  FADD R15, R14, R15 ;  /* 0x0000000f0e0f7221 */ /* 0x000fe20000000000 */
[----:B-1----:R-:W-:-:S03]  /*1200*/  FADD R20, R19, R20 ;  /* 0x0000001413147221 */ /* 0x002fc60000000000 */
[----:B---3--:R-:W-:Y:S01]  /*1210*/  FADD R24, R15, R24 ;  /* 0x000000180f187221 */ /* 0x008fe20000000000 */
[----:B------:R-:W-:-:S03]  /*1220*/  FADD R21, R20, R21 ;  /* 0x0000001514157221 */ /* 0x000fc60000000000 */
[----:B------:R-:W-:Y:S01]  /*1230*/  FADD R25, R24, R25 ;  /* 0x0000001918197221 */ /* 0x000fe20000000000 */
[----:B------:R-:W-:-:S03]  /*1240*/  FADD R22, R21, R22 ;  /* 0x0000001615167221 */ /* 0x000fc60000000000 */
[----:B------:R-:W-:Y:S01]  /*1250*/  FADD R26, R25, R26 ;  /* 0x0000001a191a7221 */ /* 0x000fe20000000000 */
[----:B------:R-:W-:-:S03]  /*1260*/  FADD R13, R22, R23 ;  /* 0x00000017160d7221 */ /* 0x000fc60000000000 */
[----:B------:R-:W-:Y:S01]  /*1270*/  FADD R15, R26, R27 ;  /* 0x0000001b1a0f7221 */ /* 0x000fe20000000000 */
[----:B------:R-:W-:Y:S06]  /*1280*/  @P0 BRA `(.L_x_140) ;  /* 0xfffffffc00540947 */ /* 0x000fec000383ffff */
[----:B------:R-:W0:Y:S02]  /*1290*/  LDC.64 R2, c[0x0][0x388] ;  /* 0x0000e200ff027b82 */ /* 0x000e240000000a00 */
[----:B0-----:R-:W-:-:S06]  /*12a0*/  IMAD.WIDE.U32 R2, R0, 0x4, R2 ;  /* 0x0000000400027825 */ /* 0x001fcc00078e0002 */
[----:B------:R-:W2:Y:S02]  /*12b0*/  LDG.E R2, desc[UR12][R2.64] ;  /* 0x0000000c02027981 */ /* 0x000ea4000c1e1900 */
[----:B--2---:R-:W-:-:S04]  /*12c0*/  FADD R2, R2, 9.9999997473787516356e-06 ;  /* 0x3727c5ac02027421 */ /* 0x004fc80000000000 */
[----:B------:R0:W1:Y:S01]  /*12d0*/  MUFU.RSQ R5, R2 ;  /* 0x0000000200057308 */ /* 0x0000620000001400 */
[----:B------:R-:W-:-:S04]  /*12e0*/  IADD3 R4, PT, PT, R2, -0xd000000, RZ ;  /* 0xf300000002047810 */ /* 0x000fc80007ffe0ff */
[----:B------:R-:W-:-:S13]  /*12f0*/  ISETP.GT.U32.AND P0, PT, R4, 0x727fffff, PT ;  /* 0x727fffff0400780c */ /* 0x000fda0003f04070 */
[----:B01----:R-:W-:Y:S05]  /*1300*/  @!P0 BRA `(.L_x_141) ;  /* 0x0000000000108947 */ /* 0x003fea0003800000 */
[----:B------:R-:W-:-:S07]  /*1310*/  MOV R6, 0x1330 ;  /* 0x0000133000067802 */ /* 0x000fce0000000f00 */
[----:B------:R-:W-:Y:S05]  /*1320*/  CALL.REL.NOINC `($__internal_4_$__cuda_sm20_sqrt_rn_f32_slowpath) ;  /* 0x0000000000e07944 */ /* 0x000fea0003c00000 */
[----:B------:R-:W-:Y:S01]  /*1330*/  MOV R3, R4 ;  /* 0x0000000400037202 */ /* 0x000fe20000000f00 */
[----:B------:R-:W-:Y:S06]  /*1340*/  BRA `(.L_x_142) ;  /* 0x0000000000107947 */ /* 0x000fec0003800000 */
.L_x_141:
[----:B------:R-:W-:Y:S01]  /*1350*/  FMUL.FTZ R3, R2, R5 ;  /* 0x0000000502037220 */ /* 0x000fe20000410000 */
[----:B------:R-:W-:-:S03]  /*1360*/  FMUL.FTZ R5, R5, 0.5 ;  /* 0x3f00000005057820 */ /* 0x000fc60000410000 */
[----:B------:R-:W-:-:S04]  /*1370*/  FFMA R2, -R3, R3, R2 ;  /* 0x0000000303027223 */ /* 0x000fc80000000102 */
[----:B------:R-:W-:-:S07]  /*1380*/  FFMA R3, R2, R5, R3 ;  /* 0x0000000502037223 */ /* 0x000fce0000000003 */
.L_x_142:
[----:B------:R-:W0:Y:S01]  /*1390*/  MUFU.RCP R2, R3 ;  /* 0x0000000300027308 */ /* 0x000e220000001000 */
[----:B------:R-:W-:Y:S02]  /*13a0*/  UMOV UR4, 0x3f800000 ;  /* 0x3f80000000047882 */ /* 0x000fe40000000000 */
[----:B------:R-:W-:-:S05]  /*13b0*/  MOV R6, UR4 ;  /* 0x0000000400067c02 */ /* 0x000fca0008000f00 */
[----:B------:R-:W1:Y:S01]  /*13c0*/  FCHK P0, -R6, R3 ;  /* 0x0000000306007302 */ /* 0x000e620000000100 */
[----:B0-----:R-:W-:-:S04]  /*13d0*/  FFMA R5, R2, -R3, 1 ;  /* 0x3f80000002057423 */ /* 0x001fc80000000803 */
[----:B------:R-:W-:-:S04]  /*13e0*/  FFMA R2, R2, R5, R2 ;  /* 0x0000000502027223 */ /* 0x000fc80000000002 */
[----:B------:R-:W-:-:S04]  /*13f0*/  FFMA R4, R2, -1, RZ ;  /* 0xbf80000002047823 */ /* 0x000fc800000000ff */
[----:B------:R-:W-:-:S04]  /*1400*/  FFMA R5, R4, -R3, -1 ;  /* 0xbf80000004057423 */ /* 0x000fc80000000803 */
[----:B------:R-:W-:Y:S01]  /*1410*/  FFMA R4, R2, R5, R4 ;  /* 0x0000000502047223 */ /* 0x000fe20000000004 */
[----:B-1----:R-:W-:Y:S06]  /*1420*/  @!P0 BRA `(.L_x_143) ;  /* 0x0000000000108947 */ /* 0x002fec0003800000 */
[----:B------:R-:W-:Y:S01]  /*1430*/  HFMA2 R2, -RZ, RZ, -1.875, 0 ;  /* 0xbf800000ff027431 */ /* 0x000fe200000001ff */
[----:B------:R-:W-:-:S07]  /*1440*/  MOV R6, 0x1460 ;  /* 0x0000146000067802 */ /* 0x000fce0000000f00 */
[----:B------:R-:W-:Y:S05]  /*1450*/  CALL.REL.NOINC `($__internal_5_$__cuda_sm3x_div_rn_noftz_f32_slowpath) ;  /* 0x0000000000f47944 */ /* 0x000fea0003c00000 */
[----:B------:R-:W-:-:S07]  /*1460*/  IMAD.MOV.U32 R4, RZ, RZ, R2 ;  /* 0x000000ffff047224 */ /* 0x000fce00078e0002 */
.L_x_143:
[----:B------:R-:W0:Y:S01]  /*1470*/  LDC.64 R6, c[0x0][0x3a0] ;  /* 0x0000e800ff067b82 */ /* 0x000e220000000a00 */
[----:B------:R-:W1:Y:S01]  /*1480*/  LDCU UR4, c[0x0][0x3a8] ;  /* 0x00007500ff0477ac */ /* 0x000e620008000800 */
[----:B0-----:R-:W-:-:S05]  /*1490*/  IMAD.WIDE.U32 R6, R0, 0x4, R6 ;  /* 0x0000000400067825 */ /* 0x001fca00078e0006 */
[----:B------:R-:W2:Y:S01]  /*14a0*/  LDG.E R2, desc[UR12][R6.64] ;  /* 0x0000000c06027981 */ /* 0x000ea2000c1e1900 */
[----:B-1----:R-:W-:-:S04]  /*14b0*/  I2FP.F32.S32 R3, UR4 ;  /* 0x0000000400037c45 */ /* 0x002fc80008201400 */
[----:B------:R-:W0:Y:S02]  /*14c0*/  MUFU.RCP R8, R3 ;  /* 0x0000000300087308 */ /* 0x000e240000001000 */
[----:B0-----:R-:W-:-:S04]  /*14d0*/  FFMA R5, -R3, R8, 1 ;  /* 0x3f80000003057423 */ /* 0x001fc80000000108 */
[----:B------:R-:W-:Y:S01]  /*14e0*/  FFMA R5, R8, R5, R8 ;  /* 0x0000000508057223 */ /* 0x000fe20000000008 */
[----:B--2---:R-:W-:-:S04]  /*14f0*/  FMUL R2, R15, R2 ;  /* 0x000000020f027220 */ /* 0x004fc80000400000 */
[----:B------:R-:W0:Y:S01]  /*1500*/  FCHK P0, R2, R3 ;  /* 0x0000000302007302 */ /* 0x000e220000000000 */
[----:B------:R-:W-:-:S04]  /*1510*/  FFMA R8, R2, R5, RZ ;  /* 0x0000000502087223 */ /* 0x000fc800000000ff */
[----:B------:R-:W-:-:S04]  /*1520*/  FFMA R9, -R3, R8, R2 ;  /* 0x0000000803097223 */ /* 0x000fc80000000102 */
[----:B------:R-:W-:Y:S01]  /*1530*/  FFMA R5, R5, R9, R8 ;  /* 0x0000000905057223 */ /* 0x000fe20000000008 */
[----:B0-----:R-:W-:Y:S06]  /*1540*/  @!P0 BRA `(.L_x_144) ;  /* 0x00000000000c8947 */ /* 0x001fec0003800000 */
[----:B------:R-:W-:-:S07]  /*1550*/  MOV R6, 0x1570 ;  /* 0x0000157000067802 */ /* 0x000fce0000000f00 */
[----:B------:R-:W-:Y:S05]  /*1560*/  CALL.REL.NOINC `($__internal_5_$__cuda_sm3x_div_rn_noftz_f32_slowpath) ;  /* 0x0000000000b07944 */ /* 0x000fea0003c00000 */
[----:B------:R-:W-:-:S07]  /*1570*/  MOV R5, R2 ;  /* 0x0000000200057202 */ /* 0x000fce0000000f00 */
.L_x_144:
[----:B------:R-:W0:Y:S02]  /*1580*/  LDCU UR4, c[0x0][0x3b0] ;  /* 0x00007600ff0477ac */ /* 0x000e240008000800 */
[----:B0-----:R-:W-:-:S04]  /*1590*/  I2FP.F32.S32 R3, UR4 ;  /* 0x0000000400037c45 */ /* 0x001fc80008201400 */
[----:B------:R-:W0:Y:S08]  /*15a0*/  MUFU.RCP R2, R3 ;  /* 0x0000000300027308 */ /* 0x000e300000001000 */
[----:B------:R-:W1:Y:S01]  /*15b0*/  FCHK P0, R5, R3 ;  /* 0x0000000305007302 */ /* 0x000e620000000000 */
[----:B0-----:R-:W-:-:S04]  /*15c0*/  FFMA R7, -R3, R2, 1 ;  /* 0x3f80000003077423 */ /* 0x001fc80000000102 */
[----:B------:R-:W-:-:S04]  /*15d0*/  FFMA R2, R2, R7, R2 ;  /* 0x0000000702027223 */ /* 0x000fc80000000002 */
[----:B------:R-:W-:-:S04]  /*15e0*/  FFMA R6, R2, R5, RZ ;  /* 0x0000000502067223 */ /* 0x000fc800000000ff */
[----:B------:R-:W-:-:S04]  /*15f0*/  FFMA R7, -R3, R6, R5 ;  /* 0x0000000603077223 */ /* 0x000fc80000000105 */
[----:B------:R-:W-:Y:S01]  /*1600*/  FFMA R6, R2, R7, R6 ;  /* 0x0000000702067223 */ /* 0x000fe20000000006 */
[----:B-1----:R-:W-:Y:S06]  /*1610*/  @!P0 BRA `(.L_x_145) ;  /* 0x0000000000108947 */ /* 0x002fec0003800000 */
[----:B------:R-:W-:Y:S02]  /*1620*/  MOV R2, R5 ;  /* 0x0000000500027202 */ /* 0x000fe40000000f00 */
[----:B------:R-:W-:-:S07]  /*1630*/  MOV R6, 0x1650 ;  /* 0x0000165000067802 */ /* 0x000fce0000000f00 */
[----:B------:R-:W-:Y:S05]  /*1640*/  CALL.REL.NOINC `($__internal_5_$__cuda_sm3x_div_rn_noftz_f32_slowpath) ;  /* 0x0000000000787944 */ /* 0x000fea0003c00000 */
[----:B------:R-:W-:-:S07]  /*1650*/  MOV R6, R2 ;  /* 0x0000000200067202 */ /* 0x000fce0000000f00 */
.L_x_145:
[----:B------:R-:W0:Y:S01]  /*1660*/  LDC.64 R2, c[0x0][0x3b8] ;  /* 0x0000ee00ff027b82 */ /* 0x000e220000000a00 */
[----:B------:R-:W-:Y:S01]  /*1670*/  FFMA R13, R13, R4, R6 ;  /* 0x000000040d0d7223 */ /* 0x000fe20000000006 */
[----:B0-----:R-:W-:-:S05]  /*1680*/  IMAD.WIDE.U32 R2, R0, 0x4, R2 ;  /* 0x0000000400027825 */ /* 0x001fca00078e0002 */
[----:B------:R-:W-:Y:S01]  /*1690*/  STG.E desc[UR12][R2.64], R13 ;  /* 0x0000000d02007986 */ /* 0x000fe2000c10190c */
[----:B------:R-:W-:Y:S05]  /*16a0*/  EXIT ;  /* 0x000000000000794d */ /* 0x000fea0003800000 */
        .weak           $__internal_4_$__cuda_sm20_sqrt_rn_f32_slowpath
        .type           $__internal_4_$__cuda_sm20_sqrt_rn_f32_slowpath,@function
        .size           $__internal_4_$__cuda_sm20_sqrt_rn_f32_slowpath,($__internal_5_$__cuda_sm3x_div_rn_noftz_f32_slowpath - $__internal_4_$__cuda_sm20_sqrt_rn_f32_slowpath)
$__internal_4_$__cuda_sm20_sqrt_rn_f32_slowpath:
[----:B------:R-:W-:-:S13]  /*16b0*/  LOP3.LUT P0, RZ, R2, 0x7fffffff, RZ, 0xc0, !PT ;  /* 0x7fffffff02ff7812 */ /* 0x000fda000780c0ff */
[----:B------:R-:W-:Y:S01]  /*16c0*/  @!P0 MOV R3, R2 ;  /* 0x0000000200038202 */ /* 0x000fe20000000f00 */
        /* <DEDUP_REMOVED lines=8> */
[----:B------:R-:W-:Y:S01]  /*1750*/  @!P0 MOV R3, R2 ;  /* 0x0000000200038202 */ /* 0x000fe20000000f00 */
[----:B------:R-:W-:Y:S06]  /*1760*/  @!P0 BRA `(.L_x_146) ;  /* 0x0000000000208947 */ /* 0x000fec0003800000 */
[----:B------:R-:W-:-:S04]  /*1770*/  FFMA R2, R2, 1.84467440737095516160e+19, RZ ;  /* 0x5f80000002027823 */ /* 0x000fc800000000ff */
[----:B------:R-:W0:Y:S02]  /*1780*/  MUFU.RSQ R3, R2 ;  /* 0x0000000200037308 */ /* 0x000e240000001400 */
[----:B0-----:R-:W-:Y:S01]  /*1790*/  FMUL.FTZ R5, R2, R3 ;  /* 0x0000000302057220 */ /* 0x001fe20000410000 */
[----:B------:R-:W-:-:S03]  /*17a0*/  FMUL.FTZ R3, R3, 0.5 ;  /* 0x3f00000003037820 */ /* 0x000fc60000410000 */
[----:B------:R-:W-:-:S04]  /*17b0*/  FADD.FTZ R4, -R5, -RZ ;  /* 0x800000ff05047221 */ /* 0x000fc80000010100 */
[----:B------:R-:W-:-:S04]  /*17c0*/  FFMA R4, R5, R4, R2 ;  /* 0x0000000405047223 */ /* 0x000fc80000000002 */
[----:B------:R-:W-:-:S04]  /*17d0*/  FFMA R3, R4, R3, R5 ;  /* 0x0000000304037223 */ /* 0x000fc80000000005 */
[----:B------:R-:W-:-:S07]  /*17e0*/  FMUL.FTZ R3, R3, 2.3283064365386962891e-10 ;  /* 0x2f80000003037820 */ /* 0x000fce0000410000 */
.L_x_146:
[----:B------:R-:W-:Y:S01]  /*17f0*/  MOV R4, R3 ;  /* 0x0000000300047202 */ /* 0x000fe20000000f00 */
[----:B------:R-:W-:Y:S01]  /*1800*/  HFMA2 R3, -RZ, RZ, 0, 0 ;  /* 0x00000000ff037431 */ /* 0x000fe200000001ff */
[----:B------:R-:W-:-:S04]  /*1810*/  MOV R2, R6 ;  /* 0x0000000600027202 */ /* 0x000fc80000000f00 */
[----:B------:R-:W-:Y:S05]  /*1820*/  RET.REL.NODEC R2 `(fast_mean_delta_ov_kernel) ;  /* 0xffffffe402f47950 */ /* 0x000fea0003c3ffff */
        .weak           $__internal_5_$__cuda_sm3x_div_rn_noftz_f32_slowpath
        .type           $__internal_5_$__cuda_sm3x_div_rn_noftz_f32_slowpath,@function
        .size           $__internal_5_$__cuda_sm3x_div_rn_noftz_f32_slowpath,(.L_x_702 - $__internal_5_$__cuda_sm3x_div_rn_noftz_f32_slowpath)
$__internal_5_$__cuda_sm3x_div_rn_noftz_f32_slowpath:
[----:B------:R-:W-:Y:S02]  /*1830*/  SHF.R.U32.HI R7, RZ, 0x17, R3 ;  /* 0x00000017ff077819 */ /* 0x000fe40000011603 */
[----:B------:R-:W-:Y:S02]  /*1840*/  SHF.R.U32.HI R5, RZ, 0x17, R2 ;  /* 0x00000017ff057819 */ /* 0x000fe40000011602 */
[----:B------:R-:W-:Y:S02]  /*1850*/  LOP3.LUT R12, R7, 0xff, RZ, 0xc0, !PT ;  /* 0x000000ff070c7812 */ /* 0x000fe400078ec0ff */
[----:B------:R-:W-:Y:S02]  /*1860*/  LOP3.LUT R10, R5, 0xff, RZ, 0xc0, !PT ;  /* 0x000000ff050a7812 */ /* 0x000fe400078ec0ff */
[----:B------:R-:W-:Y:S02]  /*1870*/  IADD3 R8, PT, PT, R12, -0x1, RZ ;  /* 0xffffffff0c087810 */ /* 0x000fe40007ffe0ff */
[----:B------:R-:W-:-:S02]  /*1880*/  IADD3 R7, PT, PT, R10, -0x1, RZ ;  /* 0xffffffff0a077810 */ /* 0x000fc40007ffe0ff */
[----:B------:R-:W-:-:S04]  /*1890*/  ISETP.GT.U32.AND P0, PT, R8, 0xfd, PT ;  /* 0x000000fd0800780c */ /* 0x000fc80003f04070 */
        /* <DEDUP_REMOVED lines=21> */
[----:B------:R-:W-:Y:S01]  /*19f0*/  @P0 IMAD.MOV.U32 R5, RZ, RZ, RZ ;  /* 0x000000ffff050224 */ /* 0x000fe200078e00ff */
[----:B------:R-:W-:Y:S01]  /*1a00*/  @!P0 MOV R5, 0xffffffc0 ;  /* 0xffffffc000058802 */ /* 0x000fe20000000f00 */
[----:B------:R-:W-:Y:S01]  /*1a10*/  @!P0 FFMA R2, R2, 1.84467440737095516160e+19, RZ ;  /* 0x5f80000002028823 */ /* 0x000fe200000000ff */
[----:B------:R-:W-:Y:S02]  /*1a20*/  @!P1 FFMA R3, R3, 1.84467440737095516160e+19, RZ ;  /* 0x5f80000003039823 */ /* 0x000fe400000000ff */
[----:B------:R-:W-:-:S07]  /*1a30*/  @!P1 IADD3 R5, PT, PT, R5, 0x40, RZ ;  /* 0x0000004005059810 */ /* 0x000fce0007ffe0ff */
.L_x_147:
[----:B------:R-:W-:-:S04]  /*1a40*/  LEA R8, R12, 0xc0800000, 0x17 ;  /* 0xc08000000c087811 */ /* 0x000fc800078eb8ff */
[----:B------:R-:W-:Y:S02]  /*1a50*/  IADD3 R8, PT, PT, -R8, R3, RZ ;  /* 0x0000000308087210 */ /* 0x000fe40007ffe1ff */
[----:B------:R-:W-:Y:S02]  /*1a60*/  IADD3 R3, PT, PT, R10, -0x7f, RZ ;  /* 0xffffff810a037810 */ /* 0x000fe40007ffe0ff */
[----:B------:R0:W1:Y:S01]  /*1a70*/  MUFU.RCP R7, R8 ;  /* 0x0000000800077308 */ /* 0x0000620000001000 */
[----:B------:R-:W-:Y:S02]  /*1a80*/  FADD.FTZ R9, -R8, -RZ ;  /* 0x800000ff08097221 */ /* 0x000fe40000010100 */
[C---:B------:R-:W-:Y:S01]  /*1a90*/  IMAD R2, R3.reuse, -0x800000, R2 ;  /* 0xff80000003027824 */ /* 0x040fe200078e0202 */
[----:B0-----:R-:W-:-:S04]  /*1aa0*/  IADD3 R8, PT, PT, R3, 0x7f, -R12 ;  /* 0x0000007f03087810 */ /* 0x001fc80007ffe80c */
[----:B------:R-:W-:Y:S01]  /*1ab0*/  IADD3 R8, PT, PT, R8, R5, RZ ;  /* 0x0000000508087210 */ /* 0x000fe20007ffe0ff */
        /* <DEDUP_REMOVED lines=21> */
[CCC-:B------:R-:W-:Y:S01]  /*1c10*/  FFMA.RM R8, R14.reuse, R10.reuse, R7.reuse ;  /* 0x0000000a0e087223 */ /* 0x1c0fe20000004007 */
[C---:B------:R-:W-:Y:S02]  /*1c20*/  ISETP.NE.AND P2, PT, R9.reuse, RZ, PT ;  /* 0x000000ff0900720c */ /* 0x040fe40003f45270 */
[----:B------:R-:W-:Y:S02]  /*1c30*/  ISETP.NE.AND P1, PT, R9, RZ, PT ;  /* 0x000000ff0900720c */ /* 0x000fe40003f25270 */
[----:B------:R-:W-:Y:S01]  /*1c40*/  LOP3.LUT R5, R3, 0x7fffff, RZ, 0xc0, !PT ;  /* 0x007fffff03057812 */ /* 0x000fe200078ec0ff */
[----:B------:R-:W-:Y:S01]  /*1c50*/  FFMA.RP R3, R14, R10, R7 ;  /* 0x0000000a0e037223 */ /* 0x000fe20000008007 */
[----:B------:R-:W-:Y:S02]  /*1c60*/  IADD3 R10, PT, PT, R9, 0x20, RZ ;  /* 0x00000020090a7810 */ /* 0x000fe40007ffe0ff */
[----:B------:R-:W-:-:S02]  /*1c70*/  LOP3.LUT R5, R5, 0x800000, RZ, 0xfc, !PT ;  /* 0x0080000005057812 */ /* 0x000fc400078efcff */
[----:B------:R-:W-:Y:S02]  /*1c80*/  IADD3 R7, PT, PT, -R9, RZ, RZ ;  /* 0x000000ff09077210 */ /* 0x000fe40007ffe1ff */
[----:B------:R-:W-:Y:S02]  /*1c90*/  SHF.L.U32 R10, R5, R10, RZ ;  /* 0x0000000a050a7219 */ /* 0x000fe400000006ff */
[----:B------:R-:W-:Y:S02]  /*1ca0*/  FSETP.NEU.FTZ.AND P0, PT, R3, R8, PT ;  /* 0x000000080300720b */ /* 0x000fe40003f1d000 */
        /* <DEDUP_REMOVED lines=11> */
.L_x_153:
[----:B------:R-:W-:-:S04]  /*1d60*/  LOP3.LUT R2, R2, 0x80000000, RZ, 0xc0, !PT ;  /* 0x8000000002027812 */ /* 0x000fc800078ec0ff */
[----:B------:R-:W-:Y:S01]  /*1d70*/  LOP3.LUT R2, R2, 0x7f800000, RZ, 0xfc, !PT ;  /* 0x7f80000002027812 */ /* 0x000fe200078efcff */
[----:B------:R-:W-:Y:S06]  /*1d80*/  BRA `(.L_x_154) ;  /* 0x0000000000287947 */ /* 0x000fec0003800000 */
.L_x_152:
[----:B------:R-:W-:Y:S01]  /*1d90*/  LEA R2, R8, R2, 0x17 ;  /* 0x0000000208027211 */ /* 0x000fe200078eb8ff */
[----:B------:R-:W-:Y:S06]  /*1da0*/  BRA `(.L_x_154) ;  /* 0x0000000000207947 */ /* 0x000fec0003800000 */
.L_x_151:
[----:B------:R-:W-:-:S04]  /*1db0*/  LOP3.LUT R2, R3, 0x80000000, R2, 0x48, !PT ;  /* 0x8000000003027812 */ /* 0x000fc800078e4802 */
[----:B------:R-:W-:Y:S01]  /*1dc0*/  LOP3.LUT R2, R2, 0x7f800000, RZ, 0xfc, !PT ;  /* 0x7f80000002027812 */ /* 0x000fe200078efcff */
[----:B------:R-:W-:Y:S06]  /*1dd0*/  BRA `(.L_x_154) ;  /* 0x0000000000147947 */ /* 0x000fec0003800000 */
.L_x_150:
[----:B------:R-:W-:Y:S01]  /*1de0*/  LOP3.LUT R2, R3, 0x80000000, R2, 0x48, !PT ;  /* 0x8000000003027812 */ /* 0x000fe200078e4802 */
[----:B------:R-:W-:Y:S06]  /*1df0*/  BRA `(.L_x_154) ;  /* 0x00000000000c7947 */ /* 0x000fec0003800000 */
.L_x_149:
[----:B------:R-:W0:Y:S01]  /*1e00*/  MUFU.RSQ R2, -QNAN ;  /* 0xffc0000000027908 */ /* 0x000e220000001400 */
[----:B------:R-:W-:Y:S05]  /*1e10*/  BRA `(.L_x_154) ;  /* 0x0000000000047947 */ /* 0x000fea0003800000 */
.L_x_148:
[----:B------:R-:W-:-:S07]  /*1e20*/  FADD.FTZ R2, R2, R3 ;  /* 0x0000000302027221 */ /* 0x000fce0000010000 */
.L_x_154:
[----:B------:R-:W-:-:S04]  /*1e30*/  HFMA2 R7, -RZ, RZ, 0, 0 ;  /* 0x00000000ff077431 */ /* 0x000fc800000001ff */
[----:B0-----:R-:W-:Y:S05]  /*1e40*/  RET.REL.NODEC R6 `(fast_mean_delta_ov_kernel) ;  /* 0xffffffe0066c7950 */ /* 0x001fea0003c3ffff */
.L_x_155:
        /* <DEDUP_REMOVED lines=11> */
.L_x_702:


//--------------------- .text.fast_mean_delta_kernel --------------------------
	.section	.text.fast_mean_delta_kernel,"ax",@progbits
	.align	128
        .global         fast_mean_delta_kernel
        .type           fast_mean_delta_kernel,@function
        .size           fast_mean_delta_kernel,(.L_x_704 - fast_mean_delta_kernel)
        .other          fast_mean_delta_kernel,@"STO_CUDA_ENTRY STV_DEFAULT"
fast_mean_delta_kernel:
.text.fast_mean_delta_kernel:
[----:B------:R-:W-:Y:S01]  /*0000*/  LDC R1, c[0x0][0x37c] ;  /* 0x0000df00ff017b82 */ /* 0x000fe20000000800 */
[----:B------:R-:W0:Y:S07]  /*0010*/  S2R R4, SR_TID.X ;  /* 0x0000000000047919 */ /* 0x000e2e0000002100 */
[----:B------:R-:W1:Y:S01]  /*0020*/  S2UR UR6, SR_CgaCtaId ;  /* 0x00000000000679c3 */ /* 0x000e620000008800 */
[----:B------:R-:W2:Y:S01]  /*0030*/  LDCU UR5, c[0x0][0x390] ;  /* 0x00007200ff0577ac */ /* 0x000ea20008000800 */
[----:B------:R-:W3:Y:S01]  /*0040*/  S2R R0, SR_CTAID.X ;  /* 0x0000000000007919 */ /* 0x000ee20000002500 */
[----:B------:R-:W2:Y:S01]  /*0050*/  LDCU UR7, c[0x0][0x398] ;  /* 0x00007300ff0777ac */ /* 0x000ea20008000800 */
[----:B------:R-:W-:Y:S01]  /*0060*/  UMOV UR4, 0x400 ;  /* 0x0000040000047882 */ /* 0x000fe20000000000 */
[----:B------:R-:W4:Y:S01]  /*0070*/  LDCU.64 UR16, c[0x0][0x358] ;  /* 0x00006b00ff1077ac */ /* 0x000f220008000a00 */
[----:B--2---:R-:W-:-:S02]  /*0080*/  UISETP.LT.AND UP0, UPT, UR5, UR7, UPT ;  /* 0x000000070500728c */ /* 0x004fc4000bf01270 */
[----:B-1----:R-:W-:Y:S02]  /*0090*/  ULEA UR6, UR6, UR4, 0x18 ;  /* 0x0000000406067291 */ /* 0x002fe4000f8ec0ff */
[----:B------:R-:W-:-:S04]  /*00a0*/  USEL UR4, UR5, UR7, UP0 ;  /* 0x0000000705047287 */ /* 0x000fc80008000000 */
[----:B0-----:R-:W-:Y:S01]  /*00b0*/  LEA R5, R4, UR6, 0x2 ;  /* 0x0000000604057c11 */ /* 0x001fe2000f8e10ff */
[----:B------:R-:W-:-:S04]  /*00c0*/  UISETP.GE.AND UP0, UPT, UR4, 0x1, UPT ;  /* 0x000000010400788c */ /* 0x000fc8000bf06270 */
[----:B------:R0:W-:Y:S05]  /*00d0*/  STS [R5], RZ ;  /* 0x000000ff05007388 */ /* 0x0001ea0000000800 */
[----:B---34-:R-:W-:Y:S05]  /*00e0*/  BRA.U !UP0, `(.L_x_156) ;  /* 0x0000000d08647547 */ /* 0x018fea000b800000 */
[----:B------:R-:W1:Y:S01]  /*00f0*/  LDCU.64 UR8, c[0x0][0x380] ;  /* 0x00007000ff0877ac */ /* 0x000e620008000a00 */
[----:B------:R-:W-:Y:S01]  /*0100*/  HFMA2 R8, -RZ, RZ, 0, 0 ;  /* 0x00000000ff087431 */ /* 0x000fe200000001ff */
[----:B------:R-:W-:-:S04]  /*0110*/  UIADD3 UR4, UPT, UPT, UR7, -0x1, URZ ;  /* 0xffffffff07047890 */ /* 0x000fc8000fffe0ff */
[----:B------:R-:W-:-:S04]  /*0120*/  ULEA.HI UR4, UR4, 0x1, URZ, 0x16 ;  /* 0x0000000104047891 */ /* 0x000fc8000f8fb0ff */
[----:B------:R-:W-:Y:S02]  /*0130*/  ULOP3.LUT UR12, UR4, 0xf, URZ, 0xc0, !UPT ;  /* 0x0000000f040c7892 */ /* 0x000fe4000f8ec0ff */
[----:B------:R-:W-:Y:S02]  /*0140*/  ULOP3.LUT UR13, UR4, 0x7, URZ, 0xc0, !UPT ;  /* 0x00000007040d7892 */ /* 0x000fe4000f8ec0ff */
[----:B------:R-:W-:Y:S02]  /*0150*/  ULOP3.LUT UR14, UR4, 0x3, URZ, 0xc0, !UPT ;  /* 0x00000003040e7892 */ /* 0x000fe4000f8ec0ff */
[----:B------:R-:W-:Y:S02]  /*0160*/  ULOP3.LUT UR4, UR4, 0x7ffff0, URZ, 0xc0, !UPT ;  /* 0x007ffff004047892 */ /* 0x000fe4000f8ec0ff */
[----:B-1----:R-:W-:Y:S02]  /*0170*/  UIADD3 UR8, UP0, UPT, UR8, 0x8000, URZ ;  /* 0x0000800008087890 */ /* 0x002fe4000ff1e0ff */
[----:B------:R-:W-:-:S02]  /*0180*/  UIADD3 UR5, UPT, UPT, UR12, -0x1, URZ ;  /* 0xffffffff0c057890 */ /* 0x000fc4000fffe0ff */
[----:B------:R-:W-:Y:S02]  /*0190*/  UIADD3 UR7, UPT, UPT, UR13, -0x1, URZ ;  /* 0xffffffff0d077890 */ /* 0x000fe4000fffe0ff */
[----:B------:R-:W-:Y:S02]  /*01a0*/  UIADD3.X UR9, UPT, UPT, URZ, UR9, URZ, UP0, !UPT ;  /* 0x00000009ff097290 */ /* 0x000fe400087fe4ff */
[----:B------:R-:W-:Y:S02]  /*01b0*/  UIADD3 UR10, UPT, UPT, -UR4, URZ, URZ ;  /* 0x000000ff040a7290 */ /* 0x000fe4000fffe1ff */
[----:B------:R-:W-:Y:S02]  /*01c0*/  UISETP.GE.U32.AND UP0, UPT, UR5, 0x7, UPT ;  /* 0x000000070500788c */ /* 0x000fe4000bf06070 */
[----:B------:R-:W-:Y:S01]  /*01d0*/  UISETP.GE.U32.AND UP1, UPT, UR7, 0x3, UPT ;  /* 0x000000030700788c */ /* 0x000fe2000bf26070 */
[----:B------:R-:W-:-:S10]  /*01e0*/  UMOV UR4, URZ ;  /* 0x000000ff00047c82 */ /* 0x000fd40008000000 */
.L_x_168:
[----:B-123--:R-:W1:Y:S01]  /*01f0*/  LDC.64 R2, c[0x0][0x390] ;  /* 0x0000e400ff027b82 */ /* 0x00ee620000000a00 */
[----:B------:R-:W2:Y:S01]  /*0200*/  LDCU UR11, c[0x0][0x398] ;  /* 0x00007300ff0b77ac */ /* 0x000ea20008000800 */
[----:B------:R-:W-:Y:S01]  /*0210*/  UMOV UR5, URZ ;  /* 0x000000ff00057c82 */ /* 0x000fe20008000000 */
[----:B--2---:R-:W-:Y:S01]  /*0220*/  UISETP.GE.U32.AND UP2, UPT, UR11, 0x3c01, UPT ;  /* 0x00003c010b00788c */ /* 0x004fe2000bf46070 */
[----:B-1----:R-:W-:Y:S01]  /*0230*/  IMAD R3, R3, UR4, R0 ;  /* 0x0000000403037c24 */ /* 0x002fe2000f8e0200 */
[----:B------:R-:W-:-:S03]  /*0240*/  UIADD3 UR4, UPT, UPT, UR4, 0x1, URZ ;  /* 0x0000000104047890 */ /* 0x000fc6000fffe0ff */
[----:B------:R-:W-:-:S03]  /*0250*/  IMAD R6, R3, UR11, R4 ;  /* 0x0000000b03067c24 */ /* 0x000fc6000f8e0204 */
[----:B------:R-:W-:Y:S01]  /*0260*/  ISETP.NE.AND P0, PT, R2, UR4, PT ;  /* 0x0000000402007c0c */ /* 0x000fe2000bf05270 */
[----:B------:R-:W-:-:S12]  /*0270*/  BRA.U !UP2, `(.L_x_157) ;  /* 0x000000050a5c7547 */ /* 0x000fd8000b800000 */
[----:B------:R-:W-:Y:S01]  /*0280*/  IMAD.MOV.U32 R9, RZ, RZ, R6 ;  /* 0x000000ffff097224 */ /* 0x000fe200078e0006 */
[----:B------:R-:W-:Y:S01]  /*0290*/  MOV R7, R4 ;  /* 0x0000000400077202 */ /* 0x000fe20000000f00 */
[----:B------:R-:W1:Y:S01]  /*02a0*/  LDCU UR11, c[0x0][0x398] ;  /* 0x00007300ff0b77ac */ /* 0x000e620008000800 */
[----:B------:R-:W-:Y:S01]  /*02b0*/  UMOV UR5, 0x2000 ;  /* 0x0000200000057882 */ /* 0x000fe20000000000 */
[----:B------:R-:W-:-:S05]  /*02c0*/  UMOV UR7, UR10 ;  /* 0x0000000a00077c82 */ /* 0x000fca0008000000 */
.L_x_158:
[C---:B------:R-:W-:Y:S01]  /*02d0*/  VIADD R10, R7.reuse, 0x400 ;  /* 0x00000400070a7836 */ /* 0x040fe20000000000 */
[C---:B-1----:R-:W-:Y:S01]  /*02e0*/  ISETP.GE.AND P3, PT, R7.reuse, UR11, PT ;  /* 0x0000000b07007c0c */ /* 0x042fe2000bf66270 */
[----:B------:R-:W-:Y:S01]  /*02f0*/  IMAD.U32 R2, RZ, RZ, UR8 ;  /* 0x00000008ff027e24 */ /* 0x000fe2000f8e00ff */
[C---:B------:R-:W-:Y:S02]  /*0300*/  IADD3 R11, PT, PT, R7.reuse, 0x800, RZ ;  /* 0x00000800070b7810 */ /* 0x040fe40007ffe0ff */
[----:B------:R-:W-:Y:S01]  /*0310*/  ISETP.GE.AND P4, PT, R10, UR11, PT ;  /* 0x0000000b0a007c0c */ /* 0x000fe2000bf86270 */
[----:B------:R-:W-:Y:S01]  /*0320*/  VIADD R10, R7, 0xc00 ;  /* 0x00000c00070a7836 */ /* 0x000fe20000000000 */
[----:B------:R-:W-:Y:S02]  /*0330*/  MOV R3, UR9 ;  /* 0x0000000900037c02 */ /* 0x000fe40008000f00 */
[----:B------:R-:W-:Y:S02]  /*0340*/  ISETP.GE.AND P1, PT, R11, UR11, PT ;  /* 0x0000000b0b007c0c */ /* 0x000fe4000bf26270 */
[----:B------:R-:W-:-:S02]  /*0350*/  ISETP.GE.AND P2, PT, R10, UR11, PT ;  /* 0x0000000b0a007c0c */ /* 0x000fc4000bf46270 */
[----:B------:R-:W-:Y:S01]  /*0360*/  CS2R R10, SRZ ;  /* 0x00000000000a7805 */ /* 0x000fe2000001ff00 */
[----:B------:R-:W-:Y:S01]  /*0370*/  IMAD.WIDE R2, R9, 0x4, R2 ;  /* 0x0000000409027825 */ /* 0x000fe200078e0202 */
[----:B------:R-:W-:-:S03]  /*0380*/  IADD3 R12, PT, PT, R7, 0x1000, RZ ;  /* 0x00001000070c7810 */ /* 0x000fc60007ffe0ff */
[----:B------:R-:W-:Y:S01]  /*0390*/  VIADD R13, R7, 0x1400 ;  /* 0x00001400070d7836 */ /* 0x000fe20000000000 */
[----:B------:R-:W2:Y:S01]  /*03a0*/  @!P3 LDG.E R11, desc[UR16][R2.64+-0x8000] ;  /* 0xff800010020bb981 */ /* 0x000ea2000c1e1900 */
[----:B------:R-:W-:-:S03]  /*03b0*/  ISETP.GE.AND P3, PT, R12, UR11, PT ;  /* 0x0000000b0c007c0c */ /* 0x000fc6000bf66270 */
[----:B------:R-:W3:Y:S01]  /*03c0*/  @!P4 LDG.E R10, desc[UR16][R2.64+-0x7000] ;  /* 0xff900010020ac981 */ /* 0x000ee2000c1e1900 */
[----:B------:R-:W-:Y:S02]  /*03d0*/  ISETP.GE.AND P4, PT, R13, UR11, PT ;  /* 0x0000000b0d007c0c */ /* 0x000fe4000bf86270 */
[----:B------:R-:W-:Y:S01]  /*03e0*/  CS2R R12, SRZ ;  /* 0x00000000000c7805 */ /* 0x000fe2000001ff00 */
[C---:B------:R-:W-:Y:S01]  /*03f0*/  VIADD R15, R7.reuse, 0x1c00 ;  /* 0x00001c00070f7836 */ /* 0x040fe20000000000 */
[----:B------:R-:W-:-:S04]  /*0400*/  IADD3 R14, PT, PT, R7, 0x1800, RZ ;  /* 0x00001800070e7810 */ /* 0x000fc80007ffe0ff */
[----:B------:R-:W4:Y:S01]  /*0410*/  @!P1 LDG.E R12, desc[UR16][R2.64+-0x6000] ;  /* 0xffa00010020c9981 */ /* 0x000f22000c1e1900 */
[----:B------:R-:W-:-:S03]  /*0420*/  ISETP.GE.AND P1, PT, R14, UR11, PT ;  /* 0x0000000b0e007c0c */ /* 0x000fc6000bf26270 */
[----:B------:R-:W5:Y:S01]  /*0430*/  @!P2 LDG.E R13, desc[UR16][R2.64+-0x5000] ;  /* 0xffb00010020da981 */ /* 0x000f62000c1e1900 */
[----:B------:R-:W-:Y:S02]  /*0440*/  ISETP.GE.AND P2, PT, R15, UR11, PT ;  /* 0x0000000b0f007c0c */ /* 0x000fe4000bf46270 */
[----:B------:R-:W-:Y:S01]  /*0450*/  CS2R R14, SRZ ;  /* 0x00000000000e7805 */ /* 0x000fe2000001ff00 */
[C---:B------:R-:W-:Y:S01]  /*0460*/  VIADD R17, R7.reuse, 0x2400 ;  /* 0x0000240007117836 */ /* 0x040fe20000000000 */
[----:B------:R-:W-:-:S04]  /*0470*/  IADD3 R16, PT, PT, R7, 0x2000, RZ ;  /* 0x0000200007107810 */ /* 0x000fc80007ffe0ff */
[----:B------:R-:W5:Y:S01]  /*0480*/  @!P3 LDG.E R14, desc[UR16][R2.64+-0x4000] ;  /* 0xffc00010020eb981 */ /* 0x000f62000c1e1900 */
        /* <DEDUP_REMOVED lines=17> */
[----:B------:R-:W-:Y:S02]  /*05a0*/  CS2R R20, SRZ ;  /* 0x0000000000147805 */ /* 0x000fe4000001ff00 */
[----:B------:R-:W-:-:S04]  /*05b0*/  IADD3 R22, PT, PT, R7, 0x3800, RZ ;  /* 0x0000380007167810 */ /* 0x000fc80007ffe0ff */
[----:B------:R-:W5:Y:S01]  /*05c0*/  @!P1 LDG.E R20, desc[UR16][R2.64+0x2000] ;  /* 0x0020001002149981 */ /* 0x000f62000c1e1900 */
[----:B------:R-:W-:Y:S01]  /*05d0*/  ISETP.GE.AND P1, PT, R22, UR11, PT ;  /* 0x0000000b16007c0c */ /* 0x000fe2000bf26270 */
[----:B------:R-:W-:Y:S02]  /*05e0*/  HFMA2 R22, -RZ, RZ, 0, 0 ;  /* 0x00000000ff167431 */ /* 0x000fe400000001ff */
[----:B------:R-:W-:Y:S01]  /*05f0*/  VIADD R23, R7, 0x3c00 ;  /* 0x00003c0007177836 */ /* 0x000fe20000000000 */
[----:B------:R-:W5:Y:S01]  /*0600*/  @!P2 LDG.E R21, desc[UR16][R2.64+0x3000] ;  /* 0x003000100215a981 */ /* 0x000f62000c1e1900 */
[----:B------:R-:W-:-:S03]  /*0610*/  CS2R R24, SRZ ;  /* 0x0000000000187805 */ /* 0x000fc6000001ff00 */
[----:B------:R-:W-:Y:S01]  /*0620*/  ISETP.GE.AND P2, PT, R23, UR11, PT ;  /* 0x0000000b17007c0c */ /* 0x000fe2000bf46270 */
[----:B------:R-:W5:Y:S01]  /*0630*/  @!P3 LDG.E R22, desc[UR16][R2.64+0x4000] ;  /* 0x004000100216b981 */ /* 0x000f62000c1e1900 */
[----:B------:R-:W-:-:S03]  /*0640*/  IMAD.MOV.U32 R23, RZ, RZ, RZ ;  /* 0x000000ffff177224 */ /* 0x000fc600078e00ff */
[----:B------:R-:W5:Y:S04]  /*0650*/  @!P4 LDG.E R25, desc[UR16][R2.64+0x5000] ;  /* 0x005000100219c981 */ /* 0x000f68000c1e1900 */
[----:B------:R-:W5:Y:S04]  /*0660*/  @!P1 LDG.E R24, desc[UR16][R2.64+0x6000] ;  /* 0x0060001002189981 */ /* 0x000f68000c1e1900 */
[----:B------:R-:W5:Y:S01]  /*0670*/  @!P2 LDG.E R23, desc[UR16][R2.64+0x7000] ;  /* 0x007000100217a981 */ /* 0x000f62000c1e1900 */
[----:B------:R-:W-:Y:S01]  /*0680*/  UIADD3 UR7, UPT, UPT, UR7, 0x10, URZ ;  /* 0x0000001007077890 */ /* 0x000fe2000fffe0ff */
[----:B------:R-:W-:Y:S01]  /*0690*/  IADD3 R7, PT, PT, R7, 0x4000, RZ ;  /* 0x0000400007077810 */ /* 0x000fe20007ffe0ff */
[----:B------:R-:W-:Y:S01]  /*06a0*/  VIADD R9, R9, 0x4000 ;  /* 0x0000400009097836 */ /* 0x000fe20000000000 */
[----:B------:R-:W-:-:S02]  /*06b0*/  UIADD3 UR5, UPT, UPT, UR5, 0x4000, URZ ;  /* 0x0000400005057890 */ /* 0x000fc4000fffe0ff */
[----:B------:R-:W-:Y:S01]  /*06c0*/  UISETP.NE.AND UP2, UPT, UR7, URZ, UPT ;  /* 0x000000ff0700728c */ /* 0x000fe2000bf45270 */
[----:B--2---:R-:W-:-:S04]  /*06d0*/  FADD R11, R11, R8 ;  /* 0x000000080b0b7221 */ /* 0x004fc80000000000 */
[----:B---3--:R-:W-:-:S04]  /*06e0*/  FADD R11, R11, R10 ;  /* 0x0000000a0b0b7221 */ /* 0x008fc80000000000 */
[----:B----4-:R-:W-:-:S04]  /*06f0*/  FADD R12, R11, R12 ;  /* 0x0000000c0b0c7221 */ /* 0x010fc80000000000 */
[----:B-----5:R-:W-:-:S04]  /*0700*/  FADD R13, R12, R13 ;  /* 0x0000000d0c0d7221 */ /* 0x020fc80000000000 */
[----:B------:R-:W-:-:S04]  /*0710*/  FADD R14, R13, R14 ;  /* 0x0000000e0d0e7221 */ /* 0x000fc80000000000 */
        /* <DEDUP_REMOVED lines=10> */
[----:B------:R-:W-:Y:S01]  /*07c0*/  FADD R8, R24, R23 ;  /* 0x0000001718087221 */ /* 0x000fe20000000000 */
[----:B------:R-:W-:Y:S06]  /*07d0*/  BRA.U UP2, `(.L_x_158) ;  /* 0xfffffff902bc7547 */ /* 0x000fec000b83ffff */
[----:B------:R-:W-:-:S12]  /*07e0*/  UIADD3 UR5, UPT, UPT, UR5, -0x2000, URZ ;  /* 0xffffe00005057890 */ /* 0x000fd8000fffe0ff */
.L_x_157:
[----:B------:R-:W-:-:S09]  /*07f0*/  UISETP.NE.AND UP2, UPT, UR12, URZ, UPT ;  /* 0x000000ff0c00728c */ /* 0x000fd2000bf45270 */
[----:B------:R-:W-:Y:S05]  /*0800*/  BRA.U !UP2, `(.L_x_159) ;  /* 0x000000050a947547 */ /* 0x000fea000b800000 */
[----:B------:R-:W-:Y:S01]  /*0810*/  UISETP.NE.AND UP2, UPT, UR13, URZ, UPT ;  /* 0x000000ff0d00728c */ /* 0x000fe2000bf45270 */
[----:B------:R-:W-:Y:S10]  /*0820*/  BRA.U !UP0, `(.L_x_160) ;  /* 0x0000000108a47547 */ /* 0x000ff4000b800000 */
[----:B------:R-:W1:Y:S01]  /*0830*/  LDC.64 R2, c[0x0][0x380] ;  /* 0x0000e000ff027b82 */ /* 0x000e620000000a00 */
[----:B------:R-:W-:Y:S01]  /*0840*/  IADD3 R13, PT, PT, R4, UR5, RZ ;  /* 0x00000005040d7c10 */ /* 0x000fe2000fffe0ff */
[----:B------:R-:W-:-:S03]  /*0850*/  VIADD R7, R6, UR5 ;  /* 0x0000000506077c36 */ /* 0x000fc60008000000 */
[C---:B------:R-:W-:Y:S01]  /*0860*/  IADD3 R9, PT, PT, R13.reuse, 0x400, RZ ;  /* 0x000004000d097810 */ /* 0x040fe20007ffe0ff */
[C---:B------:R-:W-:Y:S01]  /*0870*/  VIADD R10, R13.reuse, 0x800 ;  /* 0x000008000d0a7836 */ /* 0x040fe20000000000 */
[----:B------:R-:W-:Y:S02]  /*0880*/  ISETP.GE.AND P3, PT, R13, UR11, PT ;  /* 0x0000000b0d007c0c */ /* 0x000fe4000bf66270 */
[----:B------:R-:W-:Y:S02]  /*0890*/  ISETP.GE.AND P4, PT, R9, UR11, PT ;  /* 0x0000000b09007c0c */ /* 0x000fe4000bf86270 */
[----:B------:R-:W-:Y:S02]  /*08a0*/  IADD3 R9, PT, PT, R13, 0xc00, RZ ;  /* 0x00000c000d097810 */ /* 0x000fe40007ffe0ff */
[----:B------:R-:W-:Y:S02]  /*08b0*/  ISETP.GE.AND P1, PT, R10, UR11, PT ;  /* 0x0000000b0a007c0c */ /* 0x000fe4000bf26270 */
[----:B------:R-:W-:Y:S01]  /*08c0*/  ISETP.GE.AND P2, PT, R9, UR11, PT ;  /* 0x0000000b09007c0c */ /* 0x000fe2000bf46270 */
[----:B------:R-:W-:Y:S01]  /*08d0*/  IMAD.MOV.U32 R9, RZ, RZ, RZ ;  /* 0x000000ffff097224 */ /* 0x000fe200078e00ff */
[----:B------:R-:W-:-:S02]  /*08e0*/  IADD3 R10, PT, PT, R13, 0x1000, RZ ;  /* 0x000010000d0a7810 */ /* 0x000fc40007ffe0ff */
[----:B------:R-:W-:Y:S01]  /*08f0*/  IADD3 R11, PT, PT, R13, 0x1400, RZ ;  /* 0x000014000d0b7810 */ /* 0x000fe20007ffe0ff */
[----:B-1----:R-:W-:-:S04]  /*0900*/  IMAD.WIDE R2, R7, 0x4, R2 ;  /* 0x0000000407027825 */ /* 0x002fc800078e0202 */
[----:B------:R-:W-:Y:S01]  /*0910*/  IMAD.MOV.U32 R7, RZ, RZ, RZ ;  /* 0x000000ffff077224 */ /* 0x000fe200078e00ff */
[----:B------:R-:W2:Y:S01]  /*0920*/  @!P4 LDG.E R9, desc[UR16][R2.64+0x1000] ;  /* 0x001000100209c981 */ /* 0x000ea2000c1e1900 */
[----:B------:R-:W-:-:S04]  /*0930*/  ISETP.GE.AND P4, PT, R11, UR11, PT ;  /* 0x0000000b0b007c0c */ /* 0x000fc8000bf86270 */
        /* <DEDUP_REMOVED lines=9> */
[----:B------:R-:W-:Y:S02]  /*09d0*/  CS2R R12, SRZ ;  /* 0x00000000000c7805 */ /* 0x000fe4000001ff00 */
[----:B------:R-:W-:-:S04]  /*09e0*/  CS2R R14, SRZ ;  /* 0x00000000000e7805 */ /* 0x000fc8000001ff00 */
[----:B------:R-:W5:Y:S04]  /*09f0*/  @!P3 LDG.E R12, desc[UR16][R2.64+0x4000] ;  /* 0x00400010020cb981 */ /* 0x000f68000c1e1900 */
[----:B------:R-:W5:Y:S04]  /*0a00*/  @!P4 LDG.E R13, desc[UR16][R2.64+0x5000] ;  /* 0x00500010020dc981 */ /* 0x000f68000c1e1900 */
[----:B------:R-:W5:Y:S04]  /*0a10*/  @!P1 LDG.E R14, desc[UR16][R2.64+0x6000] ;  /* 0x00600010020e9981 */ /* 0x000f68000c1e1900 */
[----:B------:R-:W5:Y:S01]  /*0a20*/  @!P2 LDG.E R15, desc[UR16][R2.64+0x7000] ;  /* 0x00700010020fa981 */ /* 0x000f62000c1e1900 */
[----:B------:R-:W-:Y:S01]  /*0a30*/  UIADD3 UR5, UPT, UPT, UR5, 0x2000, URZ ;  /* 0x0000200005057890 */ /* 0x000fe2000fffe0ff */
[----:B---3--:R-:W-:-:S04]  /*0a40*/  FADD R8, R8, R7 ;  /* 0x0000000708087221 */ /* 0x008fc80000000000 */
[----:B--2---:R-:W-:-:S04]  /*0a50*/  FADD R9, R8, R9 ;  /* 0x0000000908097221 */ /* 0x004fc80000000000 */
[----:B----4-:R-:W-:-:S04]  /*0a60*/  FADD R10, R9, R10 ;  /* 0x0000000a090a7221 */ /* 0x010fc80000000000 */
[----:B-----5:R-:W-:-:S04]  /*0a70*/  FADD R11, R10, R11 ;  /* 0x0000000b0a0b7221 */ /* 0x020fc80000000000 */
[----:B------:R-:W-:-:S04]  /*0a80*/  FADD R12, R11, R12 ;  /* 0x0000000c0b0c7221 */ /* 0x000fc80000000000 */
[----:B------:R-:W-:-:S04]  /*0a90*/  FADD R13, R12, R13 ;  /* 0x0000000d0c0d7221 */ /* 0x000fc80000000000 */
[----:B------:R-:W-:-:S04]  /*0aa0*/  FADD R14, R13, R14 ;  /* 0x0000000e0d0e7221 */ /* 0x000fc80000000000 */
[----:B------:R-:W-:-:S07]  /*0ab0*/  FADD R8, R14, R15 ;  /* 0x0000000f0e087221 */ /* 0x000fce0000000000 */
.L_x_160:
[----:B------:R-:W-:Y:S05]  /*0ac0*/  BRA.U !UP2, `(.L_x_159) ;  /* 0x000000010ae47547 */ /* 0x000fea000b800000 */
[----:B------:R-:W-:Y:S01]  /*0ad0*/  UISETP.NE.AND UP2, UPT, UR14, URZ, UPT ;  /* 0x000000ff0e00728c */ /* 0x000fe2000bf45270 */
[----:B------:R-:W-:Y:S10]  /*0ae0*/  BRA.U !UP1, `(.L_x_161) ;  /* 0x00000001095c7547 */ /* 0x000ff4000b800000 */
[----:B------:R-:W1:Y:S01]  /*0af0*/  LDC.64 R2, c[0x0][0x380] ;  /* 0x0000e000ff027b82 */ /* 0x000e620000000a00 */
[----:B------:R-:W-:Y:S01]  /*0b00*/  VIADD R9, R4, UR5 ;  /* 0x0000000504097c36 */ /* 0x000fe20008000000 */
[----:B------:R-:W-:-:S03]  /*0b10*/  IADD3 R7, PT, PT, R6, UR5, RZ ;  /* 0x0000000506077c10 */ /* 0x000fc6000fffe0ff */
[C---:B------:R-:W-:Y:S01]  /*0b20*/  VIADD R10, R9.reuse, 0x400 ;  /* 0x00000400090a7836 */ /* 0x040fe20000000000 */
[C---:B------:R-:W-:Y:S02]  /*0b30*/  ISETP.GE.AND P1, PT, R9.reuse, UR11, PT ;  /* 0x0000000b09007c0c */ /* 0x040fe4000bf26270 */
[C---:B------:R-:W-:Y:S01]  /*0b40*/  IADD3 R11, PT, PT, R9.reuse, 0x800, RZ ;  /* 0x00000800090b7810 */ /* 0x040fe20007ffe0ff */
[----:B------:R-:W-:Y:S01]  /*0b50*/  VIADD R9, R9, 0xc00 ;  /* 0x00000c0009097836 */ /* 0x000fe20000000000 */
[----:B------:R-:W-:Y:S02]  /*0b60*/  ISETP.GE.AND P2, PT, R10, UR11, PT ;  /* 0x0000000b0a007c0c */ /* 0x000fe4000bf46270 */
[----:B------:R-:W-:Y:S02]  /*0b70*/  ISETP.GE.AND P3, PT, R11, UR11, PT ;  /* 0x0000000b0b007c0c */ /* 0x000fe4000bf66270 */
[----:B------:R-:W-:Y:S01]  /*0b80*/  ISETP.GE.AND P4, PT, R9, UR11, PT ;  /* 0x0000000b09007c0c */ /* 0x000fe2000bf86270 */
[----:B------:R-:W-:-:S02]  /*0b90*/  IMAD.MOV.U32 R9, RZ, RZ, RZ ;  /* 0x000000ffff097224 */ /* 0x000fc400078e00ff */
[----:B-1----:R-:W-:Y:S01]  /*0ba0*/  IMAD.WIDE R2, R7, 0x4, R2 ;  /* 0x0000000407027825 */ /* 0x002fe200078e0202 */
[----:B------:R-:W-:Y:S02]  /*0bb0*/  MOV R7, RZ ;  /* 0x000000ff00077202 */ /* 0x000fe40000000f00 */
[----:B------:R-:W-:-:S03]  /*0bc0*/  CS2R R10, SRZ ;  /* 0x00000000000a7805 */ /* 0x000fc6000001ff00 */
[----:B------:R-:W2:Y:S04]  /*0bd0*/  @!P2 LDG.E R9, desc[UR16][R2.64+0x1000] ;  /* 0x001000100209a981 */ /* 0x000ea8000c1e1900 */
[----:B------:R-:W3:Y:S04]  /*0be0*/  @!P1 LDG.E R7, desc[UR16][R2.64] ;  /* 0x0000001002079981 */ /* 0x000ee8000c1e1900 */
[----:B------:R-:W4:Y:S04]  /*0bf0*/  @!P3 LDG.E R10, desc[UR16][R2.64+0x2000] ;  /* 0x00200010020ab981 */ /* 0x000f28000c1e1900 */
[----:B------:R-:W5:Y:S01]  /*0c00*/  @!P4 LDG.E R11, desc[UR16][R2.64+0x3000] ;  /* 0x00300010020bc981 */ /* 0x000f62000c1e1900 */
[----:B------:R-:W-:Y:S01]  /*0c10*/  UIADD3 UR5, UPT, UPT, UR5, 0x1000, URZ ;  /* 0x0000100005057890 */ /* 0x000fe2000fffe0ff */
[----:B---3--:R-:W-:-:S04]  /*0c20*/  FADD R8, R8, R7 ;  /* 0x0000000708087221 */ /* 0x008fc80000000000 */
[----:B--2---:R-:W-:-:S04]  /*0c30*/  FADD R9, R8, R9 ;  /* 0x0000000908097221 */ /* 0x004fc80000000000 */
[----:B----4-:R-:W-:-:S04]  /*0c40*/  FADD R10, R9, R10 ;  /* 0x0000000a090a7221 */ /* 0x010fc80000000000 */
[----:B-----5:R-:W-:-:S07]  /*0c50*/  FADD R8, R10, R11 ;  /* 0x0000000b0a087221 */ /* 0x020fce0000000000 */
.L_x_161:
[----:B------:R-:W-:Y:S05]  /*0c60*/  BRA.U !UP2, `(.L_x_159) ;  /* 0x000000010a7c7547 */ /* 0x000fea000b800000 */
[----:B------:R-:W1:Y:S01]  /*0c70*/  LDC.64 R2, c[0x0][0x380] ;  /* 0x0000e000ff027b82 */ /* 0x000e620000000a00 */
[----:B------:R-:W-:Y:S01]  /*0c80*/  IADD3 R10, PT, PT, R4, UR5, RZ ;  /* 0x00000005040a7c10 */ /* 0x000fe2000fffe0ff */
[----:B------:R-:W-:Y:S01]  /*0c90*/  BSSY.RECONVERGENT B0, `(.L_x_162) ;  /* 0x0000007000007945 */ /* 0x000fe20003800200 */
[----:B------:R-:W-:Y:S01]  /*0ca0*/  IADD3 R7, PT, PT, R6, UR5, RZ ;  /* 0x0000000506077c10 */ /* 0x000fe2000fffe0ff */
[----:B------:R-:W-:Y:S01]  /*0cb0*/  IMAD.MOV.U32 R9, RZ, RZ, RZ ;  /* 0x000000ffff097224 */ /* 0x000fe200078e00ff */
[----:B------:R-:W-:-:S03]  /*0cc0*/  ISETP.GE.AND P1, PT, R10, UR11, PT ;  /* 0x0000000b0a007c0c */ /* 0x000fc6000bf26270 */
[----:B-1----:R-:W-:-:S10]  /*0cd0*/  IMAD.WIDE R2, R7, 0x4, R2 ;  /* 0x0000000407027825 */ /* 0x002fd400078e0202 */
[----:B------:R-:W-:Y:S05]  /*0ce0*/  @P1 BRA `(.L_x_163) ;  /* 0x0000000000041947 */ /* 0x000fea0003800000 */
[----:B------:R1:W5:Y:S02]  /*0cf0*/  LDG.E R9, desc[UR16][R2.64] ;  /* 0x0000001002097981 */ /* 0x000364000c1e1900 */
.L_x_163:
[----:B------:R-:W-:Y:S05]  /*0d00*/  BSYNC.RECONVERGENT B0 ;  /* 0x0000000000007941 */ /* 0x000fea0003800200 */
.L_x_162:
[----:B------:R-:W-:Y:S01]  /*0d10*/  UISETP.NE.AND UP2, UPT, UR14, 0x1, UPT ;  /* 0x000000010e00788c */ /* 0x000fe2000bf45270 */
[----:B-----5:R-:W-:-:S08]  /*0d20*/  FADD R8, R8, R9 ;  /* 0x0000000908087221 */ /* 0x020fd00000000000 */
[----:B------:R-:W-:Y:S05]  /*0d30*/  BRA.U !UP2, `(.L_x_159) ;  /* 0x000000010a487547 */ /* 0x000fea000b800000 */
[----:B------:R-:W-:Y:S01]  /*0d40*/  IADD3 R6, PT, PT, R10, 0x400, RZ ;  /* 0x000004000a067810 */ /* 0x000fe20007ffe0ff */
[----:B------:R-:W-:Y:S01]  /*0d50*/  BSSY.RECONVERGENT B0, `(.L_x_164) ;  /* 0x0000005000007945 */ /* 0x000fe20003800200 */
[----:B------:R-:W-:Y:S02]  /*0d60*/  HFMA2 R7, -RZ, RZ, 0, 0 ;  /* 0x00000000ff077431 */ /* 0x000fe400000001ff */
[----:B------:R-:W-:-:S13]  /*0d70*/  ISETP.GE.AND P1, PT, R6, UR11, PT ;  /* 0x0000000b06007c0c */ /* 0x000fda000bf26270 */
[----:B------:R-:W-:Y:S05]  /*0d80*/  @P1 BRA `(.L_x_165) ;  /* 0x0000000000041947 */ /* 0x000fea0003800000 */
[----:B------:R2:W5:Y:S02]  /*0d90*/  LDG.E R7, desc[UR16][R2.64+0x1000] ;  /* 0x0010001002077981 */ /* 0x000564000c1e1900 */
.L_x_165:
[----:B------:R-:W-:Y:S05]  /*0da0*/  BSYNC.RECONVERGENT B0 ;  /* 0x0000000000007941 */ /* 0x000fea0003800200 */
.L_x_164:
[----:B------:R-:W-:Y:S01]  /*0db0*/  UISETP.NE.AND UP2, UPT, UR14, 0x2, UPT ;  /* 0x000000020e00788c */ /* 0x000fe2000bf45270 */
[----:B-----5:R-:W-:-:S08]  /*0dc0*/  FADD R8, R8, R7 ;  /* 0x0000000708087221 */ /* 0x020fd00000000000 */
[----:B------:R-:W-:Y:S05]  /*0dd0*/  BRA.U !UP2, `(.L_x_159) ;  /* 0x000000010a207547 */ /* 0x000fea000b800000 */
[----:B------:R-:W-:Y:S01]  /*0de0*/  VIADD R6, R10, 0x800 ;  /* 0x000008000a067836 */ /* 0x000fe20000000000 */
[----:B------:R-:W-:Y:S01]  /*0df0*/  BSSY.RECONVERGENT B0, `(.L_x_166) ;  /* 0x0000005000007945 */ /* 0x000fe20003800200 */
[----:B------:R-:W-:-:S03]  /*0e00*/  MOV R7, RZ ;  /* 0x000000ff00077202 */ /* 0x000fc60000000f00 */
[----:B------:R-:W-:-:S13]  /*0e10*/  ISETP.GE.AND P1, PT, R6, UR11, PT ;  /* 0x0000000b06007c0c */ /* 0x000fda000bf26270 */
[----:B------:R-:W-:Y:S05]  /*0e20*/  @P1 BRA `(.L_x_167) ;  /* 0x0000000000041947 */ /* 0x000fea0003800000 */
[----:B------:R3:W5:Y:S02]  /*0e30*/  LDG.E R7, desc[UR16][R2.64+0x2000] ;  /* 0x0020001002077981 */ /* 0x000764000c1e1900 */
.L_x_167:
[----:B------:R-:W-:Y:S05]  /*0e40*/  BSYNC.RECONVERGENT B0 ;  /* 0x0000000000007941 */ /* 0x000fea0003800200 */
.L_x_166:
[----:B-----5:R-:W-:-:S07]  /*0e50*/  FADD R8, R8, R7 ;  /* 0x0000000708087221 */ /* 0x020fce0000000000 */
.L_x_159:
[----:B------:R-:W-:Y:S05]  /*0e60*/  @P0 BRA `(.L_x_168) ;  /* 0xfffffff000e00947 */ /* 0x000fea000383ffff */
[----:B------:R4:W-:Y:S02]  /*0e70*/  STS [R5], R8 ;  /* 0x0000000805007388 */ /* 0x0009e40000000800 */
.L_x_156:
[----:B------:R-:W-:Y:S01]  /*0e80*/  BAR.SYNC.DEFER_BLOCKING 0x0 ;  /* 0x0000000000007b1d */ /* 0x000fe20000010000 */
[----:B------:R-:W-:-:S13]  /*0e90*/  ISETP.NE.AND P0, PT, R4, RZ, PT ;  /* 0x000000ff0400720c */ /* 0x000fda0003f05270 */
[----:B------:R-:W-:Y:S05]  /*0ea0*/  @P0 EXIT ;  /* 0x000000000000094d */ /* 0x000fea0003800000 */
[----:B-123--:R-:W-:Y:S02]  /*0eb0*/  HFMA2 R3, -RZ, RZ, 0, 0 ;  /* 0x00000000ff037431 */ /* 0x00efe400000001ff */
[----:B------:R-:W-:-:S07]  /*0ec0*/  IMAD.MOV.U32 R2, RZ, RZ, 0x40 ;  /* 0x00000040ff027424 */ /* 0x000fce00078e00ff */
.L_x_169:
[----:B------:R-:W1:Y:S04]  /*0ed0*/  LDS.128 R12, [R2+UR6+-0x40] ;  /* 0xffffc006020c7984 */ /* 0x000e680008000c00 */
[----:B------:R-:W2:Y:S04]  /*0ee0*/  LDS.128 R16, [R2+UR6+-0x30] ;  /* 0xffffd00602107984 */ /* 0x000ea80008000c00 */
[----:B0---4-:R-:W0:Y:S04]  /*0ef0*/  LDS.128 R4, [R2+UR6+-0x20] ;  /* 0xffffe00602047984 */ /* 0x011e280008000c00 */
[----:B------:R-:W3:Y:S01]  /*0f00*/  LDS.128 R8, [R2+UR6+-0x10] ;  /* 0xfffff00602087984 */ /* 0x000ee20008000c00 */
[----:B-1----:R-:W-:-:S04]  /*0f10*/  FADD R12, R12, R3 ;  /* 0x000000030c0c7221 */ /* 0x002fc80000000000 */
[----:B------:R-:W-:-:S04]  /*0f20*/  FADD R13, R12, R13 ;  /* 0x0000000d0c0d7221 */ /* 0x000fc80000000000 */
[----:B------:R-:W-:-:S04]  /*0f30*/  FADD R14, R13, R14 ;  /* 0x0000000e0d0e7221 */ /* 0x000fc80000000000 */
[----:B------:R-:W-:-:S04]  /*0f40*/  FADD R15, R14, R15 ;  /* 0x0000000f0e0f7221 */ /* 0x000fc80000000000 */
[----:B--2---:R-:W-:Y:S02]  /*0f50*/  FADD R16, R15, R16 ;  /* 0x000000100f107221 */ /* 0x004fe40000000000 */
[----:B------:R-:W1:Y:S02]  /*0f60*/  LDS.128 R12, [R2+UR6] ;  /* 0x00000006020c7984 */ /* 0x000e640008000c00 */
[----:B------:R-:W-:-:S04]  /*0f70*/  FADD R17, R16, R17 ;  /* 0x0000001110117221 */ /* 0x000fc80000000000 */
[----:B------:R-:W-:-:S04]  /*0f80*/  FADD R18, R17, R18 ;  /* 0x0000001211127221 */ /* 0x000fc80000000000 */
[----:B------:R-:W-:-:S04]  /*0f90*/  FADD R19, R18, R19 ;  /* 0x0000001312137221 */ /* 0x000fc80000000000 */
[----:B0-----:R-:W-:Y:S02]  /*0fa0*/  FADD R4, R19, R4 ;  /* 0x0000000413047221 */ /* 0x001fe40000000000 */
[----:B------:R-:W0:Y:S02]  /*0fb0*/  LDS.128 R16, [R2+UR6+0x10] ;  /* 0x0000100602107984 */ /* 0x000e240008000c00 */
[----:B------:R-:W-:-:S04]  /*0fc0*/  FADD R5, R4, R5 ;  /* 0x0000000504057221 */ /* 0x000fc80000000000 */
[----:B------:R-:W-:-:S04]  /*0fd0*/  FADD R6, R5, R6 ;  /* 0x0000000605067221 */ /* 0x000fc80000000000 */
[----:B------:R-:W-:-:S04]  /*0fe0*/  FADD R7, R6, R7 ;  /* 0x0000000706077221 */ /* 0x000fc80000000000 */
[----:B---3--:R-:W-:Y:S02]  /*0ff0*/  FADD R8, R7, R8 ;  /* 0x0000000807087221 */ /* 0x008fe40000000000 */
[----:B------:R-:W2:Y:S02]  /*1000*/  LDS.128 R4, [R2+UR6+0x20] ;  /* 0x0000200602047984 */ /* 0x000ea40008000c00 */
[----:B------:R-:W-:-:S04]  /*1010*/  FADD R9, R8, R9 ;  /* 0x0000000908097221 */ /* 0x000fc80000000000 */
[----:B------:R-:W-:-:S04]  /*1020*/  FADD R10, R9, R10 ;  /* 0x0000000a090a7221 */ /* 0x000fc80000000000 */
[----:B------:R-:W-:-:S04]  /*1030*/  FADD R11, R10, R11 ;  /* 0x0000000b0a0b7221 */ /* 0x000fc80000000000 */
[----:B-1----:R-:W-:Y:S02]  /*1040*/  FADD R12, R11, R12 ;  /* 0x0000000c0b0c7221 */ /* 0x002fe40000000000 */
[----:B------:R1:W3:Y:S02]  /*1050*/  LDS.128 R8, [R2+UR6+0x30] ;  /* 0x0000300602087984 */ /* 0x0002e40008000c00 */
[----:B------:R-:W-:-:S04]  /*1060*/  FADD R13, R12, R13 ;  /* 0x0000000d0c0d7221 */ /* 0x000fc80000000000 */
[----:B------:R-:W-:Y:S01]  /*1070*/  FADD R14, R13, R14 ;  /* 0x0000000e0d0e7221 */ /* 0x000fe20000000000 */
[----:B-1----:R-:W-:-:S03]  /*1080*/  IADD3 R2, PT, PT, R2, 0x80, RZ ;  /* 0x0000008002027810 */ /* 0x002fc60007ffe0ff */
[----:B------:R-:W-:Y:S01]  /*1090*/  FADD R15, R14, R15 ;  /* 0x0000000f0e0f7221 */ /* 0x000fe20000000000 */
[----:B------:R-:W-:-:S03]  /*10a0*/  ISETP.NE.AND P0, PT, R2, 0x1040, PT ;  /* 0x000010400200780c */ /* 0x000fc60003f05270 */
[----:B0-----:R-:W-:-:S04]  /*10b0*/  FADD R16, R15, R16 ;  /* 0x000000100f107221 */ /* 0x001fc80000000000 */
[----:B------:R-:W-:-:S04]  /*10c0*/  FADD R17, R16, R17 ;  /* 0x0000001110117221 */ /* 0x000fc80000000000 */
[----:B------:R-:W-:-:S04]  /*10d0*/  FADD R18, R17, R18 ;  /* 0x0000001211127221 */ /* 0x000fc80000000000 */
[----:B------:R-:W-:-:S04]  /*10e0*/  FADD R19, R18, R19 ;  /* 0x0000001312137221 */ /* 0x000fc80000000000 */
[----:B--2---:R-:W-:-:S04]  /*10f0*/  FADD R4, R19, R4 ;  /* 0x0000000413047221 */ /* 0x004fc80000000000 */
[----:B------:R-:W-:-:S04]  /*1100*/  FADD R5, R4, R5 ;  /* 0x0000000504057221 */ /* 0x000fc80000000000 */
[----:B------:R-:W-:-:S04]  /*1110*/  FADD R6, R5, R6 ;  /* 0x0000000605067221 */ /* 0x000fc80000000000 */
[----:B------:R-:W-:-:S04]  /*1120*/  FADD R7, R6, R7 ;  /* 0x0000000706077221 */ /* 0x000fc80000000000 */
[----:B---3--:R-:W-:-:S04]  /*1130*/  FADD R8, R7, R8 ;  /* 0x0000000807087221 */ /* 0x008fc80000000000 */
[----:B------:R-:W-:-:S04]  /*1140*/  FADD R9, R8, R9 ;  /* 0x0000000908097221 */ /* 0x000fc80000000000 */
[----:B------:R-:W-:-:S04]  /*1150*/  FADD R10, R9, R10 ;  /* 0x0000000a090a7221 */ /* 0x000fc80000000000 */
[----:B------:R-:W-:Y:S01]  /*1160*/  FADD R3, R10, R11 ;  /* 0x0000000b0a037221 */ /* 0x000fe20000000000 */
[----:B------:R-:W-:Y:S06]  /*1170*/  @P0 BRA `(.L_x_169) ;  /* 0xfffffffc00540947 */ /* 0x000fec000383ffff */
[----:B------:R-:W0:Y:S08]  /*1180*/  LDC.64 R4, c[0x0][0x3a0] ;  /* 0x0000e800ff047b82 */ /* 0x000e300000000a00 */
[----:B------:R-:W1:Y:S01]  /*1190*/  LDC.64 R6, c[0x0][0x388] ;  /* 0x0000e200ff067b82 */ /* 0x000e620000000a00 */
[----:B0-----:R-:W-:-:S05]  /*11a0*/  IMAD.WIDE.U32 R4, R0, 0x4, R4 ;  /* 0x0000000400047825 */ /* 0x001fca00078e0004 */
[----:B------:R0:W-:Y:S01]  /*11b0*/  STG.E desc[UR16][R4.64], R3 ;  /* 0x0000000304007986 */ /* 0x0001e2000c101910 */
[----:B-1----:R-:W-:-:S06]  /*11c0*/  IMAD.WIDE.U32 R6, R0, 0x4, R6 ;  /* 0x0000000400067825 */ /* 0x002fcc00078e0006 */
[----:B------:R-:W2:Y:S02]  /*11d0*/  LDG.E R6, desc[UR16][R6.64] ;  /* 0x0000001006067981 */ /* 0x000ea4000c1e1900 */
[----:B--2---:R-:W-:-:S04]  /*11e0*/  FADD R0, R6, 9.9999997473787516356e-06 ;  /* 0x3727c5ac06007421 */ /* 0x004fc80000000000 */
[----:B------:R0:W1:Y:S01]  /*11f0*/  MUFU.RSQ R9, R0 ;  /* 0x0000000000097308 */ /* 0x0000620000001400 */
[----:B------:R-:W-:-:S04]  /*1200*/  IADD3 R2, PT, PT, R0, -0xd000000, RZ ;  /* 0xf300000000027810 */ /* 0x000fc80007ffe0ff */
[----:B------:R-:W-:-:S13]  /*1210*/  ISETP.GT.U32.AND P0, PT, R2, 0x727fffff, PT ;  /* 0x727fffff0200780c */ /* 0x000fda0003f04070 */
[----:B01----:R-:W-:Y:S05]  /*1220*/  @!P0 BRA `(.L_x_170) ;  /* 0x00000000000c8947 */ /* 0x003fea0003800000 */
[----:B------:R-:W-:-:S07]  /*1230*/  MOV R6, 0x1250 ;  /* 0x0000125000067802 */ /* 0x000fce0000000f00 */
[----:B------:R-:W-:Y:S05]  /*1240*/  CALL.REL.NOINC `($__internal_6_$__cuda_sm20_sqrt_rn_f32_slowpath) ;  /* 0x0000000000547944 */ /* 0x000fea0003c00000 */
[----:B------:R-:W-:Y:S05]  /*1250*/  BRA `(.L_x_171) ;  /* 0x0000000000107947 */ /* 0x000fea0003800000 */
.L_x_170:
[----:B------:R-:W-:Y:S01]  /*1260*/  FMUL.FTZ R7, R0, R9 ;  /* 0x0000000900077220 */ /* 0x000fe20000410000 */
[----:B------:R-:W-:-:S03]  /*1270*/  FMUL.FTZ R2, R9, 0.5 ;  /* 0x3f00000009027820 */ /* 0x000fc60000410000 */
[----:B------:R-:W-:-:S04]  /*1280*/  FFMA R0, -R7, R7, R0 ;  /* 0x0000000707007223 */ /* 0x000fc80000000100 */
[----:B------:R-:W-:-:S07]  /*1290*/  FFMA R2, R0, R2, R7 ;  /* 0x0000000200027223 */ /* 0x000fce0000000007 */
.L_x_171:
[----:B------:R-:W0:Y:S01]  /*12a0*/  MUFU.RCP R7, R2 ;  /* 0x0000000200077308 */ /* 0x000e220000001000 */
[----:B------:R-:W-:Y:S02]  /*12b0*/  UMOV UR4, 0x3f800000 ;  /* 0x3f80000000047882 */ /* 0x000fe40000000000 */
[----:B------:R-:W-:-:S05]  /*12c0*/  IMAD.U32 R9, RZ, RZ, UR4 ;  /* 0x00000004ff097e24 */ /* 0x000fca000f8e00ff */
[----:B------:R-:W1:Y:S01]  /*12d0*/  FCHK P0, -R9, R2 ;  /* 0x0000000209007302 */ /* 0x000e620000000100 */
[----:B0-----:R-:W-:-:S04]  /*12e0*/  FFMA R0, R7, -R2, 1 ;  /* 0x3f80000007007423 */ /* 0x001fc80000000802 */
[----:B------:R-:W-:-:S04]  /*12f0*/  FFMA R0, R7, R0, R7 ;  /* 0x0000000007007223 */ /* 0x000fc80000000007 */
[----:B------:R-:W-:-:S04]  /*1300*/  FFMA R7, R0, -1, RZ ;  /* 0xbf80000000077823 */ /* 0x000fc800000000ff */
[----:B------:R-:W-:-:S04]  /*1310*/  FFMA R6, R7, -R2, -1 ;  /* 0xbf80000007067423 */ /* 0x000fc80000000802 */
[----:B------:R-:W-:Y:S01]  /*1320*/  FFMA R0, R0, R6, R7 ;  /* 0x0000000600007223 */ /* 0x000fe20000000007 */
[----:B-1----:R-:W-:Y:S06]  /*1330*/  @!P0 BRA `(.L_x_172) ;  /* 0x00000000000c8947 */ /* 0x002fec0003800000 */
[----:B------:R-:W-:Y:S02]  /*1340*/  MOV R0, R2 ;  /* 0x0000000200007202 */ /* 0x000fe40000000f00 */
[----:B------:R-:W-:-:S07]  /*1350*/  MOV R2, 0x1370 ;  /* 0x0000137000027802 */ /* 0x000fce0000000f00 */
[----:B------:R-:W-:Y:S05]  /*1360*/  CALL.REL.NOINC `($__internal_7_$__cuda_sm3x_div_rn_noftz_f32_slowpath) ;  /* 0x0000000000647944 */ /* 0x000fea0003c00000 */
.L_x_172:
[----:B------:R-:W-:-:S05]  /*1370*/  FMUL R3, R3, R0 ;  /* 0x0000000003037220 */ /* 0x000fca0000400000 */
[----:B------:R-:W-:Y:S01]  /*1380*/  STG.E desc[UR16][R4.64], R3 ;  /* 0x0000000304007986 */ /* 0x000fe2000c101910 */
[----:B------:R-:W-:Y:S05]  /*1390*/  EXIT ;  /* 0x000000000000794d */ /* 0x000fea0003800000 */
        .weak           $__internal_6_$__cuda_sm20_sqrt_rn_f32_slowpath
        .type           $__internal_6_$__cuda_sm20_sqrt_rn_f32_slowpath,@function
        .size           $__internal_6_$__cuda_sm20_sqrt_rn_f32_slowpath,($__internal_7_$__cuda_sm3x_div_rn_noftz_f32_slowpath - $__internal_6_$__cuda_sm20_sqrt_rn_f32_slowpath)
$__internal_6_$__cuda_sm20_sqrt_rn_f32_slowpath:
[----:B------:R-:W-:-:S13]  /*13a0*/  LOP3.LUT P0, RZ, R0, 0x7fffffff, RZ, 0xc0, !PT ;  /* 0x7fffffff00ff7812 */ /* 0x000fda000780c0ff */
[----:B------:R-:W-:Y:S01]  /*13b0*/  @!P0 MOV R2, R0 ;  /* 0x0000000000028202 */ /* 0x000fe20000000f00 */
[----:B------:R-:W-:Y:S06]  /*13c0*/  @!P0 BRA `(.L_x_173) ;  /* 0x0000000000448947 */ /* 0x000fec0003800000 */
[----:B------:R-:W-:-:S13]  /*13d0*/  FSETP.GEU.FTZ.AND P0, PT, R0, RZ, PT ;  /* 0x000000ff0000720b */ /* 0x000fda0003f1e000 */
[----:B------:R-:W-:Y:S01]  /*13e0*/  @!P0 IMAD.MOV.U32 R2, RZ, RZ, 0x7fffffff ;  /* 0x7fffffffff028424 */ /* 0x000fe200078e00ff */
        /* <DEDUP_REMOVED lines=15> */
.L_x_173:
[----:B------:R-:W-:-:S04]  /*14e0*/  HFMA2 R7, -RZ, RZ, 0, 0 ;  /* 0x00000000ff077431 */ /* 0x000fc800000001ff */
[----:B------:R-:W-:Y:S05]  /*14f0*/  RET.REL.NODEC R6 `(fast_mean_delta_kernel) ;  /* 0xffffffe806c07950 */ /* 0x000fea0003c3ffff */
        .weak           $__internal_7_$__cuda_sm3x_div_rn_noftz_f32_slowpath
        .type           $__internal_7_$__cuda_sm3x_div_rn_noftz_f32_slowpath,@function
        .size           $__internal_7_$__cuda_sm3x_div_rn_noftz_f32_slowpath,(.L_x_704 - $__internal_7_$__cuda_sm3x_div_rn_noftz_f32_slowpath)
$__internal_7_$__cuda_sm3x_div_rn_noftz_f32_slowpath:
[----:B------:R-:W-:-:S04]  /*1500*/  SHF.R.U32.HI R6, RZ, 0x17, R0 ;  /* 0x00000017ff067819 */ /* 0x000fc80000011600 */
[----:B------:R-:W-:-:S05]  /*1510*/  LOP3.LUT R10, R6, 0xff, RZ, 0xc0, !PT ;  /* 0x000000ff060a7812 */ /* 0x000fca00078ec0ff */
[----:B------:R-:W-:-:S05]  /*1520*/  VIADD R8, R10, 0xffffffff ;  /* 0xffffffff0a087836 */ /* 0x000fca0000000000 */
[----:B------:R-:W-:-:S13]  /*1530*/  ISETP.GT.U32.AND P0, PT, R8, 0xfd, PT ;  /* 0x000000fd0800780c */ /* 0x000fda0003f04070 */
[----:B------:R-:W-:Y:S01]  /*1540*/  @!P0 MOV R7, RZ ;  /* 0x000000ff00078202 */ /* 0x000fe20000000f00 */
[----:B------:R-:W-:Y:S06]  /*1550*/  @!P0 BRA `(.L_x_174) ;  /* 0x00000000003c8947 */ /* 0x000fec0003800000 */
[----:B------:R-:W-:-:S13]  /*1560*/  FSETP.GTU.FTZ.AND P0, PT, |R0|, +INF , PT ;  /* 0x7f8000000000780b */ /* 0x000fda0003f1c200 */
[----:B------:R-:W-:Y:S05]  /*1570*/  @P0 BRA `(.L_x_175) ;  /* 0x0000000400240947 */ /* 0x000fea0003800000 */
[----:B------:R-:W-:-:S05]  /*1580*/  HFMA2 R6, -RZ, RZ, -1.875, 0 ;  /* 0xbf800000ff067431 */ /* 0x000fca00000001ff */
[----:B------:R-:W-:-:S13]  /*1590*/  LOP3.LUT P0, RZ, R0, 0x7fffffff, R6, 0xc8, !PT ;  /* 0x7fffffff00ff7812 */ /* 0x000fda000780c806 */
[----:B------:R-:W-:Y:S05]  /*15a0*/  @!P0 BRA `(.L_x_176) ;  /* 0x0000000400108947 */ /* 0x000fea0003800000 */
[----:B------:R-:W-:Y:S02]  /*15b0*/  FSETP.NEU.FTZ.AND P0, PT, |R0|, +INF , PT ;  /* 0x7f8000000000780b */ /* 0x000fe40003f1d200 */
[----:B------:R-:W-:-:S04]  /*15c0*/  LOP3.LUT P1, RZ, R6, 0x7fffffff, RZ, 0xc0, !PT ;  /* 0x7fffffff06ff7812 */ /* 0x000fc8000782c0ff */
[----:B------:R-:W-:-:S13]  /*15d0*/  PLOP3.LUT P0, PT, P0, P1, PT, 0x2f, 0xf2 ;  /* 0x0000000000f2781c */ /* 0x000fda0000702577 */
[----:B------:R-:W-:Y:S05]  /*15e0*/  @P0 BRA `(.L_x_177) ;  /* 0x0000000000f80947 */ /* 0x000fea0003800000 */
[----:B------:R-:W-:-:S13]  /*15f0*/  LOP3.LUT P0, RZ, R0, 0x7fffffff, RZ, 0xc0, !PT ;  /* 0x7fffffff00ff7812 */ /* 0x000fda000780c0ff */
[----:B------:R-:W-:Y:S05]  /*1600*/  @!P0 BRA `(.L_x_178) ;  /* 0x0000000000e48947 */ /* 0x000fea0003800000 */
[----:B------:R-:W-:Y:S01]  /*1610*/  ISETP.GE.AND P0, PT, R8, RZ, PT ;  /* 0x000000ff0800720c */ /* 0x000fe20003f06270 */
[----:B------:R-:W-:-:S12]  /*1620*/  IMAD.MOV.U32 R7, RZ, RZ, RZ ;  /* 0x000000ffff077224 */ /* 0x000fd800078e00ff */
[----:B------:R-:W-:Y:S01]  /*1630*/  @!P0 FFMA R0, R0, 1.84467440737095516160e+19, RZ ;  /* 0x5f80000000008823 */ /* 0x000fe200000000ff */
[----:B------:R-:W-:-:S07]  /*1640*/  @!P0 IADD3 R7, PT, PT, R7, 0x40, RZ ;  /* 0x0000004007078810 */ /* 0x000fce0007ffe0ff */
.L_x_174:
[----:B------:R-:W-:Y:S01]  /*1650*/  LEA R9, R10, 0xc0800000, 0x17 ;  /* 0xc08000000a097811 */ /* 0x000fe200078eb8ff */
[----:B------:R-:W-:Y:S01]  /*1660*/  UMOV UR4, 0xbf800000 ;  /* 0xbf80000000047882 */ /* 0x000fe20000000000 */
[----:B------:R-:W-:Y:S02]  /*1670*/  IADD3 R7, PT, PT, R7, 0x7f, -R10 ;  /* 0x0000007f07077810 */ /* 0x000fe40007ffe80a */
[----:B------:R-:W-:-:S04]  /*1680*/  IADD3 R9, PT, PT, -R9, R0, RZ ;  /* 0x0000000009097210 */ /* 0x000fc80007ffe1ff */
[----:B------:R-:W0:Y:S01]  /*1690*/  MUFU.RCP R0, R9 ;  /* 0x0000000900007308 */ /* 0x000e220000001000 */
[----:B------:R-:W-:-:S04]  /*16a0*/  FADD.FTZ R11, -R9, -RZ ;  /* 0x800000ff090b7221 */ /* 0x000fc80000010100 */
[----:B0-----:R-:W-:-:S04]  /*16b0*/  FFMA R13, R0, R11, 1 ;  /* 0x3f800000000d7423 */ /* 0x001fc8000000000b */
[----:B------:R-:W-:-:S04]  /*16c0*/  FFMA R0, R0, R13, R0 ;  /* 0x0000000d00007223 */ /* 0x000fc80000000000 */
[----:B------:R-:W-:-:S04]  /*16d0*/  FFMA R6, R0, UR4, RZ ;  /* 0x0000000400067c23 */ /* 0x000fc800080000ff */
[----:B------:R-:W-:-:S04]  /*16e0*/  FFMA R13, R11, R6, UR4 ;  /* 0x000000040b0d7e23 */ /* 0x000fc80008000006 */
[----:B------:R-:W-:-:S04]  /*16f0*/  FFMA R13, R0, R13, R6 ;  /* 0x0000000d000d7223 */ /* 0x000fc80000000006 */
[----:B------:R-:W-:-:S04]  /*1700*/  FFMA R12, R11, R13, UR4 ;  /* 0x000000040b0c7e23 */ /* 0x000fc8000800000d */
[----:B------:R-:W-:-:S05]  /*1710*/  FFMA R6, R0, R12, R13 ;  /* 0x0000000c00067223 */ /* 0x000fca000000000d */
[----:B------:R-:W-:-:S04]  /*1720*/  SHF.R.U32.HI R8, RZ, 0x17, R6 ;  /* 0x00000017ff087819 */ /* 0x000fc80000011606 */
[----:B------:R-:W-:-:S05]  /*1730*/  LOP3.LUT R8, R8, 0xff, RZ, 0xc0, !PT ;  /* 0x000000ff08087812 */ /* 0x000fca00078ec0ff */
[----:B------:R-:W-:-:S05]  /*1740*/  IMAD.IADD R10, R8, 0x1, R7 ;  /* 0x00000001080a7824 */ /* 0x000fca00078e0207 */
        /* <DEDUP_REMOVED lines=10> */
[-CC-:B------:R-:W-:Y:S01]  /*17f0*/  FFMA.RZ R7, R0, R12.reuse, R13.reuse ;  /* 0x0000000c00077223 */ /* 0x180fe2000000c00d */
[C---:B------:R-:W-:Y:S02]  /*1800*/  IADD3 R9, PT, PT, R10.reuse, 0x20, RZ ;  /* 0x000000200a097810 */ /* 0x040fe40007ffe0ff */
[----:B------:R-:W-:Y:S02]  /*1810*/  ISETP.NE.AND P2, PT, R10, RZ, PT ;  /* 0x000000ff0a00720c */ /* 0x000fe40003f45270 */
[----:B------:R-:W-:Y:S01]  /*1820*/  LOP3.LUT R8, R7, 0x7fffff, RZ, 0xc0, !PT ;  /* 0x007fffff07087812 */ /* 0x000fe200078ec0ff */
[CCC-:B------:R-:W-:Y:S01]  /*1830*/  FFMA.RP R7, R0.reuse, R12.reuse, R13.reuse ;  /* 0x0000000c00077223 */ /* 0x1c0fe2000000800d */
[----:B------:R-:W-:Y:S01]  /*1840*/  FFMA.RM R0, R0, R12, R13 ;  /* 0x0000000c00007223 */ /* 0x000fe2000000400d */
[----:B------:R-:W-:Y:S01]  /*1850*/  ISETP.NE.AND P1, PT, R10, RZ, PT ;  /* 0x000000ff0a00720c */ /* 0x000fe20003f25270 */
[----:B------:R-:W-:Y:S01]  /*1860*/  IMAD.MOV R10, RZ, RZ, -R10 ;  /* 0x000000ffff0a7224 */ /* 0x000fe200078e0a0a */
        /* <DEDUP_REMOVED lines=14> */
.L_x_180:
[----:B------:R-:W-:-:S04]  /*1950*/  LOP3.LUT R6, R6, 0x80000000, RZ, 0xc0, !PT ;  /* 0x8000000006067812 */ /* 0x000fc800078ec0ff */
[----:B------:R-:W-:Y:S01]  /*1960*/  LOP3.LUT R6, R6, 0x7f800000, RZ, 0xfc, !PT ;  /* 0x7f80000006067812 */ /* 0x000fe200078efcff */
[----:B------:R-:W-:Y:S06]  /*1970*/  BRA `(.L_x_181) ;  /* 0x0000000000287947 */ /* 0x000fec0003800000 */
.L_x_179:
[----:B------:R-:W-:Y:S01]  /*1980*/  LEA R6, R7, R6, 0x17 ;  /* 0x0000000607067211 */ /* 0x000fe200078eb8ff */
[----:B------:R-:W-:Y:S06]  /*1990*/  BRA `(.L_x_181) ;  /* 0x0000000000207947 */ /* 0x000fec0003800000 */
.L_x_178:
[----:B------:R-:W-:-:S04]  /*19a0*/  LOP3.LUT R6, R0, 0x80000000, R6, 0x48, !PT ;  /* 0x8000000000067812 */ /* 0x000fc800078e4806 */
[----:B------:R-:W-:Y:S01]  /*19b0*/  LOP3.LUT R6, R6, 0x7f800000, RZ, 0xfc, !PT ;  /* 0x7f80000006067812 */ /* 0x000fe200078efcff */
[----:B------:R-:W-:Y:S06]  /*19c0*/  BRA `(.L_x_181) ;  /* 0x0000000000147947 */ /* 0x000fec0003800000 */
.L_x_177:
[----:B------:R-:W-:Y:S01]  /*19d0*/  LOP3.LUT R6, R0, 0x80000000, R6, 0x48, !PT ;  /* 0x8000000000067812 */ /* 0x000fe200078e4806 */
[----:B------:R-:W-:Y:S06]  /*19e0*/  BRA `(.L_x_181) ;  /* 0x00000000000c7947 */ /* 0x000fec0003800000 */
.L_x_176:
[----:B------:R-:W0:Y:S01]  /*19f0*/  MUFU.RSQ R6, -QNAN ;  /* 0xffc0000000067908 */ /* 0x000e220000001400 */
[----:B------:R-:W-:Y:S05]  /*1a00*/  BRA `(.L_x_181) ;  /* 0x0000000000047947 */ /* 0x000fea0003800000 */
.L_x_175:
[----:B------:R-:W-:-:S07]  /*1a10*/  FADD.FTZ R6, R0, -1 ;  /* 0xbf80000000067421 */ /* 0x000fce0000010000 */
.L_x_181:
[----:B------:R-:W-:Y:S02]  /*1a20*/  HFMA2 R7, -RZ, RZ, 0, 0 ;  /* 0x00000000ff077431 */ /* 0x000fe400000001ff */
[----:B0-----:R-:W-:Y:S01]  /*1a30*/  IMAD.MOV.U32 R0, RZ, RZ, R6 ;  /* 0x000000ffff007224 */ /* 0x001fe200078e0006 */
[----:B------:R-:W-:-:S04]  /*1a40*/  MOV R6, R2 ;  /* 0x0000000200067202 */ /* 0x000fc80000000f00 */
[----:B------:R-:W-:Y:S05]  /*1a50*/  RET.REL.NODEC R6 `(fast_mean_delta_kernel) ;  /* 0xffffffe406687950 */ /* 0x000fea0003c3ffff */
.L_x_182:
        /* <DEDUP_REMOVED lines=10> */
.L_x_704:


//--------------------- .text.full_mean_delta_ov_kernel --------------------------
	.section	.text.full_mean_delta_ov_kernel,"ax",@progbits
	.align	128
        .global         full_mean_delta_ov_kernel
        .type           full_mean_delta_ov_kernel,@function
        .size           full_mean_delta_ov_kernel,(.L_x_707 - full_mean_delta_ov_kernel)
        .other          full_mean_delta_ov_kernel,@"STO_CUDA_ENTRY STV_DEFAULT"
full_mean_delta_ov_kernel:
.text.full_mean_delta_ov_kernel:
        /* <DEDUP_REMOVED lines=8> */
[----:B------:R-:W0:Y:S01]  /*0080*/  LDCU UR5, c[0x0][0x3a8] ;  /* 0x00007500ff0577ac */ /* 0x000e220008000800 */
[----:B------:R-:W1:Y:S01]  /*0090*/  LDC.64 R8, c[0x0][0x3a0] ;  /* 0x0000e800ff087b82 */ /* 0x000e620000000a00 */
[----:B------:R-:W2:Y:S01]  /*00a0*/  LDCU UR4, c[0x0][0x370] ;  /* 0x00006e00ff0477ac */ /* 0x000ea20008000800 */
[----:B------:R-:W3:Y:S06]  /*00b0*/  LDCU.64 UR10, c[0x0][0x358] ;  /* 0x00006b00ff0a77ac */ /* 0x000eec0008000a00 */
[----:B------:R-:W4:Y:S01]  /*00c0*/  LDC.64 R6, c[0x0][0x3b0] ;  /* 0x0000ec00ff067b82 */ /* 0x000f220000000a00 */
[----:B------:R-:W1:Y:S01]  /*00d0*/  LDCU UR6, c[0x0][0x3ac] ;  /* 0x00007580ff0677ac */ /* 0x000e620008000800 */
[----:B0-----:R-:W-:-:S02]  /*00e0*/  UISETP.GT.AND UP0, UPT, UR5, URZ, UPT ;  /* 0x000000ff0500728c */ /* 0x001fc4000bf04270 */
[----:B------:R-:W-:Y:S01]  /*00f0*/  I2FP.F32.S32 R2, UR5 ;  /* 0x0000000500027c45 */ /* 0x000fe20008201400 */
[----:B--2---:R-:W-:-:S06]  /*0100*/  IMAD R3, R3, UR4, RZ ;  /* 0x0000000403037c24 */ /* 0x004fcc000f8e02ff */
[----:B---3--:R-:W-:Y:S05]  /*0110*/  BRA.U UP0, `(.L_x_183) ;  /* 0x0000000100607547 */ /* 0x008fea000b800000 */
.L_x_186:
[----:B01----:R-:W-:-:S05]  /*0120*/  IMAD.WIDE R10, R0, 0x4, R8 ;  /* 0x00000004000a7825 */ /* 0x003fca00078e0208 */
[----:B------:R-:W2:Y:S01]  /*0130*/  LDG.E R4, desc[UR10][R10.64] ;  /* 0x0000000a0a047981 */ /* 0x000ea2000c1e1900 */
[----:B------:R-:W0:Y:S01]  /*0140*/  MUFU.RCP R5, R2 ;  /* 0x0000000200057308 */ /* 0x000e220000001000 */
[----:B------:R-:W-:Y:S01]  /*0150*/  BSSY.RECONVERGENT B0, `(.L_x_184) ;  /* 0x000000f000007945 */ /* 0x000fe20003800200 */
[----:B0-----:R-:W-:-:S04]  /*0160*/  FFMA R12, -R2, R5, 1 ;  /* 0x3f800000020c7423 */ /* 0x001fc80000000105 */
[----:B------:R-:W-:Y:S01]  /*0170*/  FFMA R13, R5, R12, R5 ;  /* 0x0000000c050d7223 */ /* 0x000fe20000000005 */
[-C--:B------:R-:W-:Y:S02]  /*0180*/  MOV R5, R0.reuse ;  /* 0x0000000000057202 */ /* 0x080fe40000000f00 */
[----:B------:R-:W-:-:S04]  /*0190*/  IADD3 R0, PT, PT, R3, R0, RZ ;  /* 0x0000000003007210 */ /* 0x000fc80007ffe0ff */
[----:B------:R-:W-:Y:S01]  /*01a0*/  ISETP.GE.AND P2, PT, R0, UR6, PT ;  /* 0x0000000600007c0c */ /* 0x000fe2000bf46270 */
[----:B--2---:R-:W-:-:S04]  /*01b0*/  FMUL R4, RZ, R4 ;  /* 0x00000004ff047220 */ /* 0x004fc80000400000 */
[----:B------:R-:W0:Y:S01]  /*01c0*/  FCHK P0, R4, R2 ;  /* 0x0000000204007302 */ /* 0x000e220000000000 */
[----:B------:R-:W-:-:S04]  /*01d0*/  FFMA R12, R4, R13, RZ ;  /* 0x0000000d040c7223 */ /* 0x000fc800000000ff */
[----:B------:R-:W-:-:S04]  /*01e0*/  FFMA R14, -R2, R12, R4 ;  /* 0x0000000c020e7223 */ /* 0x000fc80000000104 */
[----:B------:R-:W-:Y:S01]  /*01f0*/  FFMA R12, R13, R14, R12 ;  /* 0x0000000e0d0c7223 */ /* 0x000fe2000000000c */
[----:B0-----:R-:W-:Y:S06]  /*0200*/  @!P0 BRA `(.L_x_185) ;  /* 0x00000000000c8947 */ /* 0x001fec0003800000 */
[----:B------:R-:W-:-:S07]  /*0210*/  MOV R10, 0x230 ;  /* 0x00000230000a7802 */ /* 0x000fce0000000f00 */
[----:B----4-:R-:W-:Y:S05]  /*0220*/  CALL.REL.NOINC `($__internal_10_$__cuda_sm3x_div_rn_noftz_f32_slowpath) ;  /* 0x0000001000dc7944 */ /* 0x010fea0003c00000 */
[----:B------:R-:W-:-:S07]  /*0230*/  MOV R12, R4 ;  /* 0x00000004000c7202 */ /* 0x000fce0000000f00 */
.L_x_185:
[----:B------:R-:W-:Y:S05]  /*0240*/  BSYNC.RECONVERGENT B0 ;  /* 0x0000000000007941 */ /* 0x000fea0003800200 */
.L_x_184:
[----:B------:R-:W-:Y:S01]  /*0250*/  FADD R11, RZ, R12 ;  /* 0x0000000cff0b7221 */ /* 0x000fe20000000000 */
[----:B----4-:R-:W-:-:S05]  /*0260*/  IMAD.WIDE R4, R5, 0x4, R6 ;  /* 0x0000000405047825 */ /* 0x010fca00078e0206 */
[----:B------:R0:W-:Y:S01]  /*0270*/  STG.E desc[UR10][R4.64], R11 ;  /* 0x0000000b04007986 */ /* 0x0001e2000c10190a */
[----:B------:R-:W-:Y:S05]  /*0280*/  @!P2 BRA `(.L_x_186) ;  /* 0xfffffffc00a4a947 */ /* 0x000fea000383ffff */
[----:B------:R-:W-:Y:S05]  /*0290*/  EXIT ;  /* 0x000000000000794d */ /* 0x000fea0003800000 */
.L_x_183:
[----:B-1----:R-:W-:Y:S02]  /*02a0*/  ULOP3.LUT UR6, UR5, 0x7ffffff8, URZ, 0xc0, !UPT ;  /* 0x7ffffff805067892 */ /* 0x002fe4000f8ec0ff */
[----:B------:R-:W-:Y:S02]  /*02b0*/  ULOP3.LUT UR9, UR5, 0x7, URZ, 0xc0, !UPT ;  /* 0x0000000705097892 */ /* 0x000fe4000f8ec0ff */
[----:B------:R-:W-:Y:S02]  /*02c0*/  ULOP3.LUT UR5, UR5, 0x3, URZ, 0xc0, !UPT ;  /* 0x0000000305057892 */ /* 0x000fe4000f8ec0ff */
[----:B------:R-:W-:-:S12]  /*02d0*/  UIADD3 UR8, UPT, UPT, -UR6, URZ, URZ ;  /* 0x000000ff06087290 */ /* 0x000fd8000fffe1ff */
.L_x_200:
[----:B------:R-:W0:Y:S08]  /*02e0*/  LDC.64 R4, c[0x0][0x388] ;  /* 0x0000e200ff047b82 */ /* 0x000e300000000a00 */
[----:B----4-:R-:W1:Y:S01]  /*02f0*/  LDC R7, c[0x0][0x3a8] ;  /* 0x0000ea00ff077b82 */ /* 0x010e620000000800 */
[----:B0-----:R-:W-:-:S06]  /*0300*/  IMAD.WIDE R4, R0, 0x4, R4 ;  /* 0x0000000400047825 */ /* 0x001fcc00078e0204 */
[----:B------:R-:W2:Y:S01]  /*0310*/  LDG.E R4, desc[UR10][R4.64] ;  /* 0x0000000a04047981 */ /* 0x000ea2000c1e1900 */
[----:B------:R-:W-:Y:S01]  /*0320*/  BSSY.RECONVERGENT B0, `(.L_x_187) ;  /* 0x000000f000007945 */ /* 0x000fe20003800200 */
[----:B-1----:R-:W-:Y:S01]  /*0330*/  ISETP.GE.U32.AND P3, PT, R7, 0x8, PT ;  /* 0x000000080700780c */ /* 0x002fe20003f66070 */
[----:B--2---:R-:W-:-:S04]  /*0340*/  FADD R5, R4, 9.9999997473787516356e-06 ;  /* 0x3727c5ac04057421 */ /* 0x004fc80000000000 */
[----:B------:R0:W1:Y:S01]  /*0350*/  MUFU.RSQ R8, R5 ;  /* 0x0000000500087308 */ /* 0x0000620000001400 */
[----:B------:R-:W-:-:S04]  /*0360*/  IADD3 R6, PT, PT, R5, -0xd000000, RZ ;  /* 0xf300000005067810 */ /* 0x000fc80007ffe0ff */
[----:B------:R-:W-:-:S13]  /*0370*/  ISETP.GT.U32.AND P0, PT, R6, 0x727fffff, PT ;  /* 0x727fffff0600780c */ /* 0x000fda0003f04070 */
[----:B01----:R-:W-:Y:S05]  /*0380*/  @!P0 BRA `(.L_x_188) ;  /* 0x0000000000108947 */ /* 0x003fea0003800000 */
[----:B------:R-:W-:-:S07]  /*0390*/  MOV R10, 0x3b0 ;  /* 0x000003b0000a7802 */ /* 0x000fce0000000f00 */
[----:B------:R-:W-:Y:S05]  /*03a0*/  CALL.REL.NOINC `($__internal_9_$__cuda_sm20_sqrt_rn_f32_slowpath) ;  /* 0x0000001000207944 */ /* 0x000fea0003c00000 */
[----:B------:R-:W-:Y:S01]  /*03b0*/  MOV R4, R6 ;  /* 0x0000000600047202 */ /* 0x000fe20000000f00 */
[----:B------:R-:W-:Y:S06]  /*03c0*/  BRA `(.L_x_189) ;  /* 0x0000000000107947 */ /* 0x000fec0003800000 */
.L_x_188:
[----:B------:R-:W-:Y:S01]  /*03d0*/  FMUL.FTZ R4, R5, R8 ;  /* 0x0000000805047220 */ /* 0x000fe20000410000 */
[----:B------:R-:W-:-:S03]  /*03e0*/  FMUL.FTZ R6, R8, 0.5 ;  /* 0x3f00000008067820 */ /* 0x000fc60000410000 */
[----:B------:R-:W-:-:S04]  /*03f0*/  FFMA R5, -R4, R4, R5 ;  /* 0x0000000404057223 */ /* 0x000fc80000000105 */
[----:B------:R-:W-:-:S07]  /*0400*/  FFMA R4, R5, R6, R4 ;  /* 0x0000000605047223 */ /* 0x000fce0000000004 */
.L_x_189:
[----:B------:R-:W-:Y:S05]  /*0410*/  BSYNC.RECONVERGENT B0 ;  /* 0x0000000000007941 */ /* 0x000fea0003800200 */
.L_x_187:
[----:B------:R-:W-:Y:S01]  /*0420*/  IADD3 R5, PT, PT, R4, 0x1800000, RZ ;  /* 0x0180000004057810 */ /* 0x000fe20007ffe0ff */
[----:B------:R-:W-:Y:S03]  /*0430*/  BSSY.RECONVERGENT B0, `(.L_x_190) ;  /* 0x000000b000007945 */ /* 0x000fe60003800200 */
[----:B------:R-:W-:-:S04]  /*0440*/  LOP3.LUT R5, R5, 0x7f800000, RZ, 0xc0, !PT ;  /* 0x7f80000005057812 */ /* 0x000fc800078ec0ff */
[----:B------:R-:W-:-:S13]  /*0450*/  ISETP.GT.U32.AND P0, PT, R5, 0x1ffffff, PT ;  /* 0x01ffffff0500780c */ /* 0x000fda0003f04070 */
[----:B------:R-:W-:Y:S05]  /*0460*/  @P0 BRA `(.L_x_191) ;  /* 0x00000000000c0947 */ /* 0x000fea0003800000 */
[----:B------:R-:W-:-:S07]  /*0470*/  MOV R6, 0x490 ;  /* 0x0000049000067802 */ /* 0x000fce0000000f00 */
[----:B------:R-:W-:Y:S05]  /*0480*/  CALL.REL.NOINC `($__internal_8_$__cuda_sm20_rcp_rn_f32_slowpath) ;  /* 0x0000000c00147944 */ /* 0x000fea0003c00000 */
[----:B------:R-:W-:Y:S05]  /*0490*/  BRA `(.L_x_192) ;  /* 0x0000000000107947 */ /* 0x000fea0003800000 */
.L_x_191:
[----:B------:R-:W0:Y:S02]  /*04a0*/  MUFU.RCP R5, R4 ;  /* 0x0000000400057308 */ /* 0x000e240000001000 */
[----:B0-----:R-:W-:-:S04]  /*04b0*/  FFMA R6, R5, R4, -1 ;  /* 0xbf80000005067423 */ /* 0x001fc80000000004 */
[----:B------:R-:W-:-:S04]  /*04c0*/  FADD.FTZ R6, -R6, -RZ ;  /* 0x800000ff06067221 */ /* 0x000fc80000010100 */
[----:B------:R-:W-:-:S07]  /*04d0*/  FFMA R4, R5, R6, R5 ;  /* 0x0000000605047223 */ /* 0x000fce0000000005 */
.L_x_192:
[----:B------:R-:W-:Y:S05]  /*04e0*/  BSYNC.RECONVERGENT B0 ;  /* 0x0000000000007941 */ /* 0x000fea0003800200 */
.L_x_190:
[----:B------:R-:W0:Y:S02]  /*04f0*/  LDC.64 R6, c[0x0][0x390] ;  /* 0x0000e400ff067b82 */ /* 0x000e240000000a00 */
[----:B0-----:R-:W-:-:S05]  /*0500*/  IMAD.WIDE R6, R0, 0x4, R6 ;  /* 0x0000000400067825 */ /* 0x001fca00078e0206 */
[----:B------:R0:W5:Y:S01]  /*0510*/  LDG.E R5, desc[UR10][R6.64] ;  /* 0x0000000a06057981 */ /* 0x000162000c1e1900 */
[----:B------:R-:W-:Y:S01]  /*0520*/  UMOV UR4, URZ ;  /* 0x000000ff00047c82 */ /* 0x000fe20008000000 */
[----:B------:R-:W-:Y:S01]  /*0530*/  HFMA2 R23, -RZ, RZ, 0, 0 ;  /* 0x00000000ff177431 */ /* 0x000fe200000001ff */
[----:B------:R-:W-:Y:S01]  /*0540*/  MOV R27, RZ ;  /* 0x000000ff001b7202 */ /* 0x000fe20000000f00 */
[----:B------:R-:W-:Y:S06]  /*0550*/  @!P3 BRA `(.L_x_193) ;  /* 0x00000004002cb947 */ /* 0x000fec0003800000 */
[----:B------:R-:W-:Y:S01]  /*0560*/  MOV R23, RZ ;  /* 0x000000ff00177202 */ /* 0x000fe20000000f00 */
[----:B------:R-:W-:Y:S01]  /*0570*/  UMOV UR4, UR8 ;  /* 0x0000000800047c82 */ /* 0x000fe20008000000 */
[----:B0-----:R-:W-:-:S07]  /*0580*/  MOV R7, R0 ;  /* 0x0000000000077202 */ /* 0x001fce0000000f00 */
.L_x_194:
        /* <DEDUP_REMOVED lines=8> */
[----:B------:R-:W-:-:S04]  /*0610*/  IMAD.WIDE R24, R8, 0x4, R12 ;  /* 0x0000000408187825 */ /* 0x000fc800078e020c */
[C---:B------:R-:W-:Y:S02]  /*0620*/  IMAD.WIDE R10, R8.reuse, 0x4, R28 ;  /* 0x00000004080a7825 */ /* 0x040fe400078e021c */
[----:B------:R-:W2:Y:S02]  /*0630*/  LDG.E R29, desc[UR10][R28.64] ;  /* 0x0000000a1c1d7981 */ /* 0x000ea4000c1e1900 */
[C---:B------:R-:W-:Y:S02]  /*0640*/  IMAD.WIDE R14, R8.reuse, 0x4, R24 ;  /* 0x00000004080e7825 */ /* 0x040fe400078e0218 */
[----:B------:R-:W2:Y:S02]  /*0650*/  LDG.E R24, desc[UR10][R24.64] ;  /* 0x0000000a18187981 */ /* 0x000ea4000c1e1900 */
[C---:B------:R-:W-:Y:S02]  /*0660*/  IMAD.WIDE R20, R8.reuse, 0x4, R10 ;  /* 0x0000000408147825 */ /* 0x040fe400078e020a */
[----:B------:R-:W2:Y:S02]  /*0670*/  LDG.E R22, desc[UR10][R14.64] ;  /* 0x0000000a0e167981 */ /* 0x000ea4000c1e1900 */
[----:B------:R-:W-:-:S04]  /*0680*/  IMAD.WIDE R18, R8, 0x4, R14 ;  /* 0x0000000408127825 */ /* 0x000fc800078e020e */
[C---:B0-----:R-:W-:Y:S01]  /*0690*/  IMAD.WIDE R12, R8.reuse, 0x4, R20 ;  /* 0x00000004080c7825 */ /* 0x041fe200078e0214 */
[----:B------:R0:W2:Y:S03]  /*06a0*/  LDG.E R25, desc[UR10][R10.64] ;  /* 0x0000000a0a197981 */ /* 0x0000a6000c1e1900 */
[C---:B------:R-:W-:Y:S01]  /*06b0*/  IMAD.WIDE R16, R8.reuse, 0x4, R18 ;  /* 0x0000000408107825 */ /* 0x040fe200078e0212 */
[----:B------:R-:W2:Y:S03]  /*06c0*/  LDG.E R21, desc[UR10][R20.64] ;  /* 0x0000000a14157981 */ /* 0x000ea6000c1e1900 */
[C---:B0-----:R-:W-:Y:S02]  /*06d0*/  IMAD.WIDE R10, R8.reuse, 0x4, R12 ;  /* 0x00000004080a7825 */ /* 0x041fe400078e020c */
[----:B------:R-:W2:Y:S04]  /*06e0*/  LDG.E R13, desc[UR10][R12.64] ;  /* 0x0000000a0c0d7981 */ /* 0x000ea8000c1e1900 */
[----:B------:R-:W2:Y:S04]  /*06f0*/  LDG.E R20, desc[UR10][R18.64] ;  /* 0x0000000a12147981 */ /* 0x000ea8000c1e1900 */
[----:B------:R0:W2:Y:S01]  /*0700*/  LDG.E R12, desc[UR10][R16.64] ;  /* 0x0000000a100c7981 */ /* 0x0000a2000c1e1900 */
[----:B------:R-:W-:-:S03]  /*0710*/  IMAD.WIDE R14, R8, 0x4, R10 ;  /* 0x00000004080e7825 */ /* 0x000fc600078e020a */
[----:B------:R-:W2:Y:S04]  /*0720*/  LDG.E R11, desc[UR10][R10.64] ;  /* 0x0000000a0a0b7981 */ /* 0x000ea8000c1e1900 */
[----:B------:R1:W2:Y:S01]  /*0730*/  LDG.E R9, desc[UR10][R14.64] ;  /* 0x0000000a0e097981 */ /* 0x0002a2000c1e1900 */
[----:B0-----:R-:W-:-:S05]  /*0740*/  IMAD.WIDE R16, R8, 0x4, R16 ;  /* 0x0000000408107825 */ /* 0x001fca00078e0210 */
[----:B------:R-:W2:Y:S01]  /*0750*/  LDG.E R10, desc[UR10][R16.64] ;  /* 0x0000000a100a7981 */ /* 0x000ea2000c1e1900 */
[----:B------:R-:W-:-:S05]  /*0760*/  IMAD.WIDE R18, R8, 0x4, R16 ;  /* 0x0000000408127825 */ /* 0x000fca00078e0210 */
[----:B------:R0:W2:Y:S01]  /*0770*/  LDG.E R28, desc[UR10][R18.64] ;  /* 0x0000000a121c7981 */ /* 0x0000a2000c1e1900 */
[----:B-1----:R-:W-:-:S06]  /*0780*/  IMAD.WIDE R14, R8, 0x4, R14 ;  /* 0x00000004080e7825 */ /* 0x002fcc00078e020e */
[----:B------:R-:W2:Y:S01]  /*0790*/  LDG.E R15, desc[UR10][R14.64] ;  /* 0x0000000a0e0f7981 */ /* 0x000ea2000c1e1900 */
[----:B0-----:R-:W-:-:S06]  /*07a0*/  IMAD.WIDE R18, R8, 0x4, R18 ;  /* 0x0000000408127825 */ /* 0x001fcc00078e0212 */
[----:B------:R-:W2:Y:S01]  /*07b0*/  LDG.E R18, desc[UR10][R18.64] ;  /* 0x0000000a12127981 */ /* 0x000ea2000c1e1900 */
[----:B------:R-:W-:-:S04]  /*07c0*/  UIADD3 UR4, UPT, UPT, UR4, 0x8, URZ ;  /* 0x0000000804047890 */ /* 0x000fc8000fffe0ff */
[----:B------:R-:W-:Y:S01]  /*07d0*/  UISETP.NE.AND UP0, UPT, UR4, URZ, UPT ;  /* 0x000000ff0400728c */ /* 0x000fe2000bf05270 */
[----:B------:R-:W-:Y:S01]  /*07e0*/  LEA R7, R8, R7, 0x3 ;  /* 0x0000000708077211 */ /* 0x000fe200078e18ff */
[----:B----45:R-:W-:-:S04]  /*07f0*/  FADD R6, -R5, R6 ;  /* 0x0000000605067221 */ /* 0x030fc80000000100 */
[----:B------:R-:W-:Y:S01]  /*0800*/  FADD R6, R6, R6 ;  /* 0x0000000606067221 */ /* 0x000fe20000000000 */
[----:B---3--:R-:W-:-:S03]  /*0810*/  FFMA R26, -R26, R4, R27 ;  /* 0x000000041a1a7223 */ /* 0x008fc6000000011b */
[----:B------:R-:W-:Y:S01]  /*0820*/  FADD R6, -R6, R23 ;  /* 0x0000001706067221 */ /* 0x000fe20000000100 */
[----:B--2---:R-:W-:-:S04]  /*0830*/  FADD R24, -R5, R24 ;  /* 0x0000001805187221 */ /* 0x004fc80000000100 */
[----:B------:R-:W-:Y:S01]  /*0840*/  FADD R17, R24, R24 ;  /* 0x0000001818117221 */ /* 0x000fe20000000000 */
[----:B------:R-:W-:Y:S01]  /*0850*/  FADD R22, -R5, R22 ;  /* 0x0000001605167221 */ /* 0x000fe20000000100 */
[-C--:B------:R-:W-:Y:S02]  /*0860*/  FFMA R26, -R29, R4.reuse, R26 ;  /* 0x000000041d1a7223 */ /* 0x080fe4000000011a */
[----:B------:R-:W-:Y:S01]  /*0870*/  FADD R6, R6, -R17 ;  /* 0x8000001106067221 */ /* 0x000fe20000000000 */
[----:B------:R-:W-:Y:S01]  /*0880*/  FADD R17, R22, R22 ;  /* 0x0000001616117221 */ /* 0x000fe20000000000 */
[----:B------:R-:W-:-:S03]  /*0890*/  FFMA R26, -R25, R4, R26 ;  /* 0x00000004191a7223 */ /* 0x000fc6000000011a */
[----:B------:R-:W-:Y:S01]  /*08a0*/  FADD R6, R6, -R17 ;  /* 0x8000001106067221 */ /* 0x000fe20000000000 */
[----:B------:R-:W-:Y:S01]  /*08b0*/  FFMA R26, -R21, R4, R26 ;  /* 0x00000004151a7223 */ /* 0x000fe2000000011a */
[----:B------:R-:W-:-:S04]  /*08c0*/  FADD R20, -R5, R20 ;  /* 0x0000001405147221 */ /* 0x000fc80000000100 */
[----:B------:R-:W-:Y:S01]  /*08d0*/  FADD R17, R20, R20 ;  /* 0x0000001414117221 */ /* 0x000fe20000000000 */
[----:B------:R-:W-:-:S03]  /*08e0*/  FADD R12, -R5, R12 ;  /* 0x0000000c050c7221 */ /* 0x000fc60000000100 */
[----:B------:R-:W-:Y:S01]  /*08f0*/  FADD R6, R6, -R17 ;  /* 0x8000001106067221 */ /* 0x000fe20000000000 */
[----:B------:R-:W-:Y:S01]  /*0900*/  FADD R17, R12, R12 ;  /* 0x0000000c0c117221 */ /* 0x000fe20000000000 */
[----:B------:R-:W-:-:S03]  /*0910*/  FFMA R26, -R13, R4, R26 ;  /* 0x000000040d1a7223 */ /* 0x000fc6000000011a */
[----:B------:R-:W-:Y:S01]  /*0920*/  FADD R6, R6, -R17 ;  /* 0x8000001106067221 */ /* 0x000fe20000000000 */
[----:B------:R-:W-:Y:S01]  /*0930*/  FADD R10, -R5, R10 ;  /* 0x0000000a050a7221 */ /* 0x000fe20000000100 */
[----:B------:R-:W-:-:S03]  /*0940*/  FFMA R26, -R11, R4, R26 ;  /* 0x000000040b1a7223 */ /* 0x000fc6000000011a */
[----:B------:R-:W-:Y:S01]  /*0950*/  FADD R13, R10, R10 ;  /* 0x0000000a0a0d7221 */ /* 0x000fe20000000000 */
[----:B------:R-:W-:-:S03]  /*0960*/  FADD R28, -R5, R28 ;  /* 0x0000001c051c7221 */ /* 0x000fc60000000100 */
[----:B------:R-:W-:Y:S01]  /*0970*/  FADD R6, R6, -R13 ;  /* 0x8000000d06067221 */ /* 0x000fe20000000000 */
[----:B------:R-:W-:Y:S01]  /*0980*/  FADD R11, R28, R28 ;  /* 0x0000001c1c0b7221 */ /* 0x000fe20000000000 */
[----:B------:R-:W-:-:S03]  /*0990*/  FFMA R26, -R9, R4, R26 ;  /* 0x00000004091a7223 */ /* 0x000fc6000000011a */
[----:B------:R-:W-:Y:S01]  /*09a0*/  FADD R6, R6, -R11 ;  /* 0x8000000b06067221 */ /* 0x000fe20000000000 */
[----:B------:R-:W-:-:S04]  /*09b0*/  FADD R18, -R5, R18 ;  /* 0x0000001205127221 */ /* 0x000fc80000000100 */
[----:B------:R-:W-:Y:S01]  /*09c0*/  FADD R23, R18, R18 ;  /* 0x0000001212177221 */ /* 0x000fe20000000000 */
[----:B------:R-:W-:-:S03]  /*09d0*/  FFMA R27, -R15, R4, R26 ;  /* 0x000000040f1b7223 */ /* 0x000fc6000000011a */
[----:B------:R-:W-:Y:S01]  /*09e0*/  FADD R23, R6, -R23 ;  /* 0x8000001706177221 */ /* 0x000fe20000000000 */
[----:B------:R-:W-:Y:S06]  /*09f0*/  BRA.U UP0, `(.L_x_194) ;  /* 0xfffffff900e47547 */ /* 0x000fec000b83ffff */
[----:B------:R-:W-:-:S05]  /*0a00*/  UMOV UR4, UR6 ;  /* 0x0000000600047c82 */ /* 0x000fca0008000000 */
.L_x_193:
[----:B------:R-:W-:-:S09]  /*0a10*/  UISETP.NE.AND UP0, UPT, UR9, URZ, UPT ;  /* 0x000000ff0900728c */ /* 0x000fd2000bf05270 */
[----:B------:R-:W-:Y:S05]  /*0a20*/  BRA.U !UP0, `(.L_x_195) ;  /* 0x0000000508447547 */ /* 0x000fea000b800000 */
[----:B------:R-:W-:Y:S02]  /*0a30*/  UIADD3 UR7, UPT, UPT, UR9, -0x1, URZ ;  /* 0xffffffff09077890 */ /* 0x000fe4000fffe0ff */
[----:B------:R-:W-:Y:S02]  /*0a40*/  UISETP.NE.AND UP1, UPT, UR5, URZ, UPT ;  /* 0x000000ff0500728c */ /* 0x000fe4000bf25270 */
[----:B------:R-:W-:-:S09]  /*0a50*/  UISETP.GE.U32.AND UP0, UPT, UR7, 0x3, UPT ;  /* 0x000000030700788c */ /* 0x000fd2000bf06070 */
[----:B------:R-:W-:Y:S05]  /*0a60*/  BRA.U !UP0, `(.L_x_196) ;  /* 0x0000000108947547 */ /* 0x000fea000b800000 */
[----:B------:R-:W0:Y:S08]  /*0a70*/  LDC R17, c[0x0][0x3ac] ;  /* 0x0000eb00ff117b82 */ /* 0x000e300000000800 */
[----:B------:R-:W1:Y:S08]  /*0a80*/  LDC.64 R24, c[0x0][0x398] ;  /* 0x0000e600ff187b82 */ /* 0x000e700000000a00 */
[----:B------:R-:W2:Y:S01]  /*0a90*/  LDC.64 R14, c[0x0][0x380] ;  /* 0x0000e000ff0e7b82 */ /* 0x000ea20000000a00 */
[----:B0-----:R-:W-:-:S04]  /*0aa0*/  IMAD R7, R17, UR4, R0 ;  /* 0x0000000411077c24 */ /* 0x001fc8000f8e0200 */
[----:B-1----:R-:W-:-:S05]  /*0ab0*/  IMAD.WIDE R24, R7, 0x4, R24 ;  /* 0x0000000407187825 */ /* 0x002fca00078e0218 */
[----:B------:R-:W3:Y:S01]  /*0ac0*/  LDG.E R22, desc[UR10][R24.64] ;  /* 0x0000000a18167981 */ /* 0x000ee2000c1e1900 */
[----:B------:R-:W-:-:S04]  /*0ad0*/  IMAD.WIDE R28, R17, 0x4, R24 ;  /* 0x00000004111c7825 */ /* 0x000fc800078e0218 */
[----:B--2---:R-:W-:Y:S01]  /*0ae0*/  IMAD.WIDE R14, R7, 0x4, R14 ;  /* 0x00000004070e7825 */ /* 0x004fe200078e020e */
[----:B------:R-:W2:Y:S03]  /*0af0*/  LDG.E R18, desc[UR10][R28.64] ;  /* 0x0000000a1c127981 */ /* 0x000ea6000c1e1900 */
[----:B------:R-:W-:-:S04]  /*0b00*/  IMAD.WIDE R10, R17, 0x4, R28 ;  /* 0x00000004110a7825 */ /* 0x000fc800078e021c */
[C---:B------:R-:W-:Y:S01]  /*0b10*/  IMAD.WIDE R6, R17.reuse, 0x4, R14 ;  /* 0x0000000411067825 */ /* 0x040fe200078e020e */
[----:B------:R-:W4:Y:S03]  /*0b20*/  LDG.E R20, desc[UR10][R10.64] ;  /* 0x0000000a0a147981 */ /* 0x000f26000c1e1900 */
[C---:B------:R-:W-:Y:S01]  /*0b30*/  IMAD.WIDE R12, R17.reuse, 0x4, R10 ;  /* 0x00000004110c7825 */ /* 0x040fe200078e020a */
[----:B------:R-:W4:Y:S03]  /*0b40*/  LDG.E R14, desc[UR10][R14.64] ;  /* 0x0000000a0e0e7981 */ /* 0x000f26000c1e1900 */
[C---:B------:R-:W-:Y:S01]  /*0b50*/  IMAD.WIDE R8, R17.reuse, 0x4, R6 ;  /* 0x0000000411087825 */ /* 0x040fe200078e0206 */
[----:B------:R0:W4:Y:S04]  /*0b60*/  LDG.E R19, desc[UR10][R6.64] ;  /* 0x0000000a06137981 */ /* 0x000128000c1e1900 */
[----:B------:R-:W4:Y:S01]  /*0b70*/  LDG.E R12, desc[UR10][R12.64] ;  /* 0x0000000a0c0c7981 */ /* 0x000f22000c1e1900 */
[----:B------:R-:W-:-:S03]  /*0b80*/  IMAD.WIDE R16, R17, 0x4, R8 ;  /* 0x0000000411107825 */ /* 0x000fc600078e0208 */
[----:B------:R-:W4:Y:S04]  /*0b90*/  LDG.E R21, desc[UR10][R8.64] ;  /* 0x0000000a08157981 */ /* 0x000f28000c1e1900 */
[----:B------:R-:W4:Y:S01]  /*0ba0*/  LDG.E R16, desc[UR10][R16.64] ;  /* 0x0000000a10107981 */ /* 0x000f22000c1e1900 */
[----:B------:R-:W-:Y:S01]  /*0bb0*/  UIADD3 UR4, UPT, UPT, UR4, 0x4, URZ ;  /* 0x0000000404047890 */ /* 0x000fe2000fffe0ff */
[----:B---3-5:R-:W-:-:S04]  /*0bc0*/  FADD R22, -R5, R22 ;  /* 0x0000001605167221 */ /* 0x028fc80000000100 */
[----:B------:R-:W-:Y:S01]  /*0bd0*/  FADD R22, R22, R22 ;  /* 0x0000001616167221 */ /* 0x000fe20000000000 */
[----:B--2---:R-:W-:-:S03]  /*0be0*/  FADD R18, -R5, R18 ;  /* 0x0000001205127221 */ /* 0x004fc60000000100 */
[----:B------:R-:W-:Y:S01]  /*0bf0*/  FADD R22, R23, -R22 ;  /* 0x8000001617167221 */ /* 0x000fe20000000000 */
[----:B0-----:R-:W-:Y:S01]  /*0c00*/  FADD R7, R18, R18 ;  /* 0x0000001212077221 */ /* 0x001fe20000000000 */
[----:B----4-:R-:W-:Y:S01]  /*0c10*/  FADD R20, -R5, R20 ;  /* 0x0000001405147221 */ /* 0x010fe20000000100 */
[-C--:B------:R-:W-:Y:S02]  /*0c20*/  FFMA R14, -R14, R4.reuse, R27 ;  /* 0x000000040e0e7223 */ /* 0x080fe4000000011b */
[----:B------:R-:W-:Y:S01]  /*0c30*/  FADD R7, R22, -R7 ;  /* 0x8000000716077221 */ /* 0x000fe20000000000 */
[----:B------:R-:W-:Y:S01]  /*0c40*/  FADD R20, R20, R20 ;  /* 0x0000001414147221 */ /* 0x000fe20000000000 */
[-C--:B------:R-:W-:Y:S01]  /*0c50*/  FFMA R14, -R19, R4.reuse, R14 ;  /* 0x00000004130e7223 */ /* 0x080fe2000000010e */
[----:B------:R-:W-:Y:S02]  /*0c60*/  FADD R12, -R5, R12 ;  /* 0x0000000c050c7221 */ /* 0x000fe40000000100 */
[----:B------:R-:W-:Y:S01]  /*0c70*/  FADD R7, R7, -R20 ;  /* 0x8000001407077221 */ /* 0x000fe20000000000 */
[----:B------:R-:W-:Y:S01]  /*0c80*/  FFMA R21, -R21, R4, R14 ;  /* 0x0000000415157223 */ /* 0x000fe2000000010e */
[----:B------:R-:W-:-:S03]  /*0c90*/  FADD R12, R12, R12 ;  /* 0x0000000c0c0c7221 */ /* 0x000fc60000000000 */
[----:B------:R-:W-:Y:S01]  /*0ca0*/  FFMA R27, -R16, R4, R21 ;  /* 0x00000004101b7223 */ /* 0x000fe20000000115 */
[----:B------:R-:W-:-:S07]  /*0cb0*/  FADD R23, R7, -R12 ;  /* 0x8000000c07177221 */ /* 0x000fce0000000000 */
.L_x_196:
[----:B------:R-:W-:Y:S05]  /*0cc0*/  BRA.U !UP1, `(.L_x_195) ;  /* 0x00000001099c7547 */ /* 0x000fea000b800000 */
[----:B------:R-:W1:Y:S01]  /*0cd0*/  LDCU UR7, c[0x0][0x3a8] ;  /* 0x00007500ff0777ac */ /* 0x000e620008000800 */
[----:B------:R-:W-:Y:S02]  /*0ce0*/  UISETP.NE.AND UP0, UPT, UR5, 0x1, UPT ;  /* 0x000000010500788c */ /* 0x000fe4000bf05270 */
[----:B-1----:R-:W-:-:S04]  /*0cf0*/  ULOP3.LUT UR7, UR7, 0x1, URZ, 0xc0, !UPT ;  /* 0x0000000107077892 */ /* 0x002fc8000f8ec0ff */
[----:B------:R-:W-:-:S03]  /*0d00*/  UISETP.NE.U32.AND UP1, UPT, UR7, 0x1, UPT ;  /* 0x000000010700788c */ /* 0x000fc6000bf25070 */
[----:B------:R-:W-:Y:S08]  /*0d10*/  BRA.U !UP0, `(.L_x_197) ;  /* 0x0000000108547547 */ /* 0x000ff0000b800000 */
[----:B------:R-:W1:Y:S08]  /*0d20*/  LDC R11, c[0x0][0x3ac] ;  /* 0x0000eb00ff0b7b82 */ /* 0x000e700000000800 */
[----:B------:R-:W2:Y:S08]  /*0d30*/  LDC.64 R8, c[0x0][0x398] ;  /* 0x0000e600ff087b82 */ /* 0x000eb00000000a00 */
[----:B0-----:R-:W0:Y:S01]  /*0d40*/  LDC.64 R6, c[0x0][0x380] ;  /* 0x0000e000ff067b82 */ /* 0x001e220000000a00 */
[----:B-1----:R-:W-:-:S04]  /*0d50*/  IMAD R15, R11, UR4, R0 ;  /* 0x000000040b0f7c24 */ /* 0x002fc8000f8e0200 */
[----:B--2---:R-:W-:-:S05]  /*0d60*/  IMAD.WIDE R8, R15, 0x4, R8 ;  /* 0x000000040f087825 */ /* 0x004fca00078e0208 */
[----:B------:R-:W2:Y:S01]  /*0d70*/  LDG.E R16, desc[UR10][R8.64] ;  /* 0x0000000a08107981 */ /* 0x000ea2000c1e1900 */
[----:B------:R-:W-:-:S04]  /*0d80*/  IMAD.WIDE R12, R11, 0x4, R8 ;  /* 0x000000040b0c7825 */ /* 0x000fc800078e0208 */
[----:B0-----:R-:W-:Y:S02]  /*0d90*/  IMAD.WIDE R6, R15, 0x4, R6 ;  /* 0x000000040f067825 */ /* 0x001fe400078e0206 */
[----:B------:R-:W3:Y:S02]  /*0da0*/  LDG.E R12, desc[UR10][R12.64] ;  /* 0x0000000a0c0c7981 */ /* 0x000ee4000c1e1900 */
[----:B------:R-:W-:Y:S02]  /*0db0*/  IMAD.WIDE R10, R11, 0x4, R6 ;  /* 0x000000040b0a7825 */ /* 0x000fe400078e0206 */
[----:B------:R-:W4:Y:S04]  /*0dc0*/  LDG.E R14, desc[UR10][R6.64] ;  /* 0x0000000a060e7981 */ /* 0x000f28000c1e1900 */
[----:B------:R-:W4:Y:S01]  /*0dd0*/  LDG.E R10, desc[UR10][R10.64] ;  /* 0x0000000a0a0a7981 */ /* 0x000f22000c1e1900 */
[----:B------:R-:W-:Y:S01]  /*0de0*/  UIADD3 UR4, UPT, UPT, UR4, 0x2, URZ ;  /* 0x0000000204047890 */ /* 0x000fe2000fffe0ff */
[----:B--2--5:R-:W-:-:S04]  /*0df0*/  FADD R16, -R5, R16 ;  /* 0x0000001005107221 */ /* 0x024fc80000000100 */
[----:B------:R-:W-:Y:S01]  /*0e00*/  FADD R16, R16, R16 ;  /* 0x0000001010107221 */ /* 0x000fe20000000000 */
[----:B---3--:R-:W-:-:S03]  /*0e10*/  FADD R15, -R5, R12 ;  /* 0x0000000c050f7221 */ /* 0x008fc60000000100 */
[----:B------:R-:W-:Y:S01]  /*0e20*/  FADD R16, R23, -R16 ;  /* 0x8000001017107221 */ /* 0x000fe20000000000 */
[----:B------:R-:W-:Y:S01]  /*0e30*/  FADD R15, R15, R15 ;  /* 0x0000000f0f0f7221 */ /* 0x000fe20000000000 */
[----:B----4-:R-:W-:-:S03]  /*0e40*/  FFMA R27, -R14, R4, R27 ;  /* 0x000000040e1b7223 */ /* 0x010fc6000000011b */
[----:B------:R-:W-:Y:S01]  /*0e50*/  FADD R23, R16, -R15 ;  /* 0x8000000f10177221 */ /* 0x000fe20000000000 */
[----:B------:R-:W-:-:S07]  /*0e60*/  FFMA R27, -R10, R4, R27 ;  /* 0x000000040a1b7223 */ /* 0x000fce000000011b */
.L_x_197:
[----:B------:R-:W-:Y:S05]  /*0e70*/  BRA.U UP1, `(.L_x_195) ;  /* 0x0000000101307547 */ /* 0x000fea000b800000 */
[----:B------:R-:W1:Y:S08]  /*0e80*/  LDC R11, c[0x0][0x3ac] ;  /* 0x0000eb00ff0b7b82 */ /* 0x000e700000000800 */
[----:B------:R-:W2:Y:S08]  /*0e90*/  LDC.64 R8, c[0x0][0x398] ;  /* 0x0000e600ff087b82 */ /* 0x000eb00000000a00 */
[----:B0-----:R-:W0:Y:S01]  /*0ea0*/  LDC.64 R6, c[0x0][0x380] ;  /* 0x0000e000ff067b82 */ /* 0x001e220000000a00 */
[----:B-1----:R-:W-:-:S04]  /*0eb0*/  IMAD R11, R11, UR4, R0 ;  /* 0x000000040b0b7c24 */ /* 0x002fc8000f8e0200 */
[----:B--2---:R-:W-:-:S06]  /*0ec0*/  IMAD.WIDE R8, R11, 0x4, R8 ;  /* 0x000000040b087825 */ /* 0x004fcc00078e0208 */
[----:B------:R-:W2:Y:S01]  /*0ed0*/  LDG.E R8, desc[UR10][R8.64] ;  /* 0x0000000a08087981 */ /* 0x000ea2000c1e1900 */
[----:B0-----:R-:W-:-:S06]  /*0ee0*/  IMAD.WIDE R6, R11, 0x4, R6 ;  /* 0x000000040b067825 */ /* 0x001fcc00078e0206 */
[----:B------:R-:W3:Y:S01]  /*0ef0*/  LDG.E R6, desc[UR10][R6.64] ;  /* 0x0000000a06067981 */ /* 0x000ee2000c1e1900 */
[----:B--2--5:R-:W-:-:S04]  /*0f00*/  FADD R5, -R5, R8 ;  /* 0x0000000805057221 */ /* 0x024fc80000000100 */
[----:B------:R-:W-:Y:S01]  /*0f10*/  FADD R10, R5, R5 ;  /* 0x00000005050a7221 */ /* 0x000fe20000000000 */
[----:B---3--:R-:W-:-:S03]  /*0f20*/  FFMA R27, -R6, R4, R27 ;  /* 0x00000004061b7223 */ /* 0x008fc6000000011b */
[----:B------:R-:W-:-:S07]  /*0f30*/  FADD R23, R23, -R10 ;  /* 0x8000000a17177221 */ /* 0x000fce0000000000 */
.L_x_195:
[----:B0-----:R-:W0:Y:S02]  /*0f40*/  LDC.64 R6, c[0x0][0x3a0] ;  /* 0x0000e800ff067b82 */ /* 0x001e240000000a00 */
[----:B0-----:R-:W-:-:S05]  /*0f50*/  IMAD.WIDE R6, R0, 0x4, R6 ;  /* 0x0000000400067825 */ /* 0x001fca00078e0206 */
[----:B------:R-:W2:Y:S01]  /*0f60*/  LDG.E R4, desc[UR10][R6.64] ;  /* 0x0000000a06047981 */ /* 0x000ea2000c1e1900 */
[----:B-----5:R-:W0:Y:S01]  /*0f70*/  MUFU.RCP R5, R2 ;  /* 0x0000000200057308 */ /* 0x020e220000001000 */
[----:B------:R-:W-:Y:S01]  /*0f80*/  BSSY.RECONVERGENT B0, `(.L_x_198) ;  /* 0x000000c000007945 */ /* 0x000fe20003800200 */
        /* <DEDUP_REMOVED lines=9> */
[----:B------:R-:W-:Y:S05]  /*1020*/  CALL.REL.NOINC `($__internal_10_$__cuda_sm3x_div_rn_noftz_f32_slowpath) ;  /* 0x00000004005c7944 */ /* 0x000fea0003c00000 */
[----:B------:R-:W-:-:S07]  /*1030*/  MOV R8, R4 ;  /* 0x0000000400087202 */ /* 0x000fce0000000f00 */
.L_x_199:
[----:B------:R-:W-:Y:S05]  /*1040*/  BSYNC.RECONVERGENT B0 ;  /* 0x0000000000007941 */ /* 0x000fea0003800200 */
.L_x_198:
[----:B------:R-:W0:Y:S01]  /*1050*/  LDC.64 R4, c[0x0][0x3b0] ;  /* 0x0000ec00ff047b82 */ /* 0x000e220000000a00 */
[----:B------:R-:W1:Y:S01]  /*1060*/  LDCU UR4, c[0x0][0x3ac] ;  /* 0x00007580ff0477ac */ /* 0x000e620008000800 */
[----:B------:R-:W-:Y:S01]  /*1070*/  FADD R27, R8, R27 ;  /* 0x0000001b081b7221 */ /* 0x000fe20000000000 */
[----:B0-----:R-:W-:Y:S01]  /*1080*/  IMAD.WIDE R4, R0, 0x4, R4 ;  /* 0x0000000400047825 */ /* 0x001fe200078e0204 */
[----:B------:R-:W-:-:S04]  /*1090*/  IADD3 R0, PT, PT, R3, R0, RZ ;  /* 0x0000000003007210 */ /* 0x000fc80007ffe0ff */
[----:B------:R0:W-:Y:S01]  /*10a0*/  STG.E desc[UR10][R4.64], R27 ;  /* 0x0000001b04007986 */ /* 0x0001e2000c10190a */
[----:B-1----:R-:W-:-:S13]  /*10b0*/  ISETP.GE.AND P0, PT, R0, UR4, PT ;  /* 0x0000000400007c0c */ /* 0x002fda000bf06270 */
[----:B0-----:R-:W-:Y:S05]  /*10c0*/  @!P0 BRA `(.L_x_200) ;  /* 0xfffffff000848947 */ /* 0x001fea000383ffff */
[----:B------:R-:W-:Y:S05]  /*10d0*/  EXIT ;  /* 0x000000000000794d */ /* 0x000fea0003800000 */
        .weak           $__internal_8_$__cuda_sm20_rcp_rn_f32_slowpath
        .type           $__internal_8_$__cuda_sm20_rcp_rn_f32_slowpath,@function
        .size           $__internal_8_$__cuda_sm20_rcp_rn_f32_slowpath,($__internal_9_$__cuda_sm20_sqrt_rn_f32_slowpath - $__internal_8_$__cuda_sm20_rcp_rn_f32_slowpath)
$__internal_8_$__cuda_sm20_rcp_rn_f32_slowpath:
[----:B------:R-:W-:Y:S01]  /*10e0*/  SHF.L.U32 R5, R4, 0x1, RZ ;  /* 0x0000000104057819 */ /* 0x000fe200000006ff */
[----:B------:R-:W-:Y:S03]  /*10f0*/  BSSY.RECONVERGENT B1, `(.L_x_201) ;  /* 0x0000030000017945 */ /* 0x000fe60003800200 */
[----:B------:R-:W-:-:S04]  /*1100*/  SHF.R.U32.HI R11, RZ, 0x18, R5 ;  /* 0x00000018ff0b7819 */ /* 0x000fc80000011605 */
[----:B------:R-:W-:-:S13]  /*1110*/  ISETP.NE.U32.AND P0, PT, R11, RZ, PT ;  /* 0x000000ff0b00720c */ /* 0x000fda0003f05070 */
[----:B------:R-:W-:Y:S05]  /*1120*/  @P0 BRA `(.L_x_202) ;  /* 0x0000000000280947 */ /* 0x000fea0003800000 */
[----:B------:R-:W-:-:S04]  /*1130*/  SHF.L.U32 R5, R4, 0x1, RZ ;  /* 0x0000000104057819 */ /* 0x000fc800000006ff */
[----:B------:R-:W-:-:S13]  /*1140*/  ISETP.NE.AND P0, PT, R5, RZ, PT ;  /* 0x000000ff0500720c */ /* 0x000fda0003f05270 */
[----:B------:R-:W-:Y:S01]  /*1150*/  @P0 FFMA R8, R4, 1.84467440737095516160e+19, RZ ;  /* 0x5f80000004080823 */ /* 0x000fe200000000ff */
[----:B------:R-:W-:Y:S08]  /*1160*/  @!P0 MUFU.RCP R7, R4 ;  /* 0x0000000400078308 */ /* 0x000ff00000001000 */
[----:B------:R-:W0:Y:S02]  /*1170*/  @P0 MUFU.RCP R5, R8 ;  /* 0x0000000800050308 */ /* 0x000e240000001000 */
[----:B0-----:R-:W-:-:S04]  /*1180*/  @P0 FFMA R9, R8, R5, -1 ;  /* 0xbf80000008090423 */ /* 0x001fc80000000005 */
[----:B------:R-:W-:-:S04]  /*1190*/  @P0 FADD.FTZ R10, -R9, -RZ ;  /* 0x800000ff090a0221 */ /* 0x000fc80000010100 */
[----:B------:R-:W-:-:S04]  /*11a0*/  @P0 FFMA R5, R5, R10, R5 ;  /* 0x0000000a05050223 */ /* 0x000fc80000000005 */
[----:B------:R-:W-:Y:S01]  /*11b0*/  @P0 FFMA R7, R5, 1.84467440737095516160e+19, RZ ;  /* 0x5f80000005070823 */ /* 0x000fe200000000ff */
[----:B------:R-:W-:Y:S06]  /*11c0*/  BRA `(.L_x_203) ;  /* 0x0000000000887947 */ /* 0x000fec0003800000 */
.L_x_202:
[----:B------:R-:W-:-:S04]  /*11d0*/  IADD3 R13, PT, PT, R11, -0xfd, RZ ;  /* 0xffffff030b0d7810 */ /* 0x000fc80007ffe0ff */
[----:B------:R-:W-:-:S13]  /*11e0*/  ISETP.GT.U32.AND P0, PT, R13, 0x1, PT ;  /* 0x000000010d00780c */ /* 0x000fda0003f04070 */
[----:B------:R-:W-:Y:S05]  /*11f0*/  @P0 BRA `(.L_x_204) ;  /* 0x0000000000780947 */ /* 0x000fea0003800000 */
[----:B------:R-:W-:Y:S01]  /*1200*/  LOP3.LUT R5, R4, 0x7fffff, RZ, 0xc0, !PT ;  /* 0x007fffff04057812 */ /* 0x000fe200078ec0ff */
[----:B------:R-:W-:-:S03]  /*1210*/  HFMA2 R10, -RZ, RZ, 0, 1.78813934326171875e-07 ;  /* 0x00000003ff0a7431 */ /* 0x000fc600000001ff */
[----:B------:R-:W-:-:S04]  /*1220*/  LOP3.LUT R5, R5, 0x3f800000, RZ, 0xfc, !PT ;  /* 0x3f80000005057812 */ /* 0x000fc800078efcff */
[----:B------:R-:W0:Y:S01]  /*1230*/  MUFU.RCP R8, R5 ;  /* 0x0000000500087308 */ /* 0x000e220000001000 */
[----:B------:R-:W-:Y:S01]  /*1240*/  SHF.L.U32 R10, R10, R13, RZ ;  /* 0x0000000d0a0a7219 */ /* 0x000fe200000006ff */
[----:B0-----:R-:W-:-:S04]  /*1250*/  FFMA R7, R5, R8, -1 ;  /* 0xbf80000005077423 */ /* 0x001fc80000000008 */
[----:B------:R-:W-:-:S04]  /*1260*/  FADD.FTZ R7, -R7, -RZ ;  /* 0x800000ff07077221 */ /* 0x000fc80000010100 */
[CCC-:B------:R-:W-:Y:S01]  /*1270*/  FFMA.RM R9, R8.reuse, R7.reuse, R8.reuse ;  /* 0x0000000708097223 */ /* 0x1c0fe20000004008 */
[----:B------:R-:W-:-:S04]  /*1280*/  FFMA.RP R8, R8, R7, R8 ;  /* 0x0000000708087223 */ /* 0x000fc80000008008 */
[C---:B------:R-:W-:Y:S02]  /*1290*/  LOP3.LUT R7, R9.reuse, 0x7fffff, RZ, 0xc0, !PT ;  /* 0x007fffff09077812 */ /* 0x040fe400078ec0ff */
[----:B------:R-:W-:Y:S02]  /*12a0*/  FSETP.NEU.FTZ.AND P0, PT, R9, R8, PT ;  /* 0x000000080900720b */ /* 0x000fe40003f1d000 */
[----:B------:R-:W-:Y:S02]  /*12b0*/  LOP3.LUT R7, R7, 0x800000, RZ, 0xfc, !PT ;  /* 0x0080000007077812 */ /* 0x000fe400078efcff */
[----:B------:R-:W-:Y:S02]  /*12c0*/  SEL R8, RZ, 0xffffffff, !P0 ;  /* 0xffffffffff087807 */ /* 0x000fe40004000000 */
[----:B------:R-:W-:Y:S02]  /*12d0*/  LOP3.LUT R10, R10, R7, RZ, 0xc0, !PT ;  /* 0x000000070a0a7212 */ /* 0x000fe400078ec0ff */
[----:B------:R-:W-:-:S02]  /*12e0*/  IADD3 R8, PT, PT, -R8, RZ, RZ ;  /* 0x000000ff08087210 */ /* 0x000fc40007ffe1ff */
[-C--:B------:R-:W-:Y:S02]  /*12f0*/  SHF.R.U32.HI R10, RZ, R13.reuse, R10 ;  /* 0x0000000dff0a7219 */ /* 0x080fe4000001160a */
[----:B------:R-:W-:Y:S02]  /*1300*/  LOP3.LUT P1, RZ, R8, R13, R7, 0xf8, !PT ;  /* 0x0000000d08ff7212 */ /* 0x000fe4000782f807 */
[C---:B------:R-:W-:Y:S02]  /*1310*/  LOP3.LUT P0, RZ, R10.reuse, 0x1, RZ, 0xc0, !PT ;  /* 0x000000010aff7812 */ /* 0x040fe4000780c0ff */
[----:B------:R-:W-:Y:S02]  /*1320*/  LOP3.LUT P2, RZ, R10, 0x2, RZ, 0xc0, !PT ;  /* 0x000000020aff7812 */ /* 0x000fe4000784c0ff */
[----:B------:R-:W-:Y:S02]  /*1330*/  IADD3 R8, PT, PT, R11, -0xfc, RZ ;  /* 0xffffff040b087810 */ /* 0x000fe40007ffe0ff */
[----:B------:R-:W-:-:S02]  /*1340*/  PLOP3.LUT P0, PT, P0, P1, P2, 0xe0, 0x0 ;  /* 0x000000000000781c */ /* 0x000fc40000703c20 */
[----:B------:R-:W-:Y:S02]  /*1350*/  LOP3.LUT P1, RZ, R4, 0x7fffff, RZ, 0xc0, !PT ;  /* 0x007fffff04ff7812 */ /* 0x000fe4000782c0ff */
[----:B------:R-:W-:Y:S02]  /*1360*/  SEL R5, RZ, 0x1, !P0 ;  /* 0x00000001ff057807 */ /* 0x000fe40004000000 */
[----:B------:R-:W-:Y:S02]  /*1370*/  SHF.R.U32.HI R7, RZ, R8, R7 ;  /* 0x00000008ff077219 */ /* 0x000fe40000011607 */
[----:B------:R-:W-:-:S04]  /*1380*/  IADD3 R5, PT, PT, -R5, RZ, RZ ;  /* 0x000000ff05057210 */ /* 0x000fc80007ffe1ff */
[----:B------:R-:W-:-:S13]  /*1390*/  ISETP.GE.AND P0, PT, R5, RZ, PT ;  /* 0x000000ff0500720c */ /* 0x000fda0003f06270 */
[----:B------:R-:W-:-:S04]  /*13a0*/  @!P0 IADD3 R7, PT, PT, R7, 0x1, RZ ;  /* 0x0000000107078810 */ /* 0x000fc80007ffe0ff */
[----:B------:R-:W-:-:S04]  /*13b0*/  @!P1 SHF.L.U32 R7, R7, 0x1, RZ ;  /* 0x0000000107079819 */ /* 0x000fc800000006ff */
[----:B------:R-:W-:Y:S01]  /*13c0*/  LOP3.LUT R7, R7, 0x80000000, R4, 0xf8, !PT ;  /* 0x8000000007077812 */ /* 0x000fe200078ef804 */
[----:B------:R-:W-:Y:S06]  /*13d0*/  BRA `(.L_x_203) ;  /* 0x0000000000047947 */ /* 0x000fec0003800000 */
.L_x_204:
[----:B------:R0:W1:Y:S02]  /*13e0*/  MUFU.RCP R7, R4 ;  /* 0x0000000400077308 */ /* 0x0000640000001000 */
.L_x_203:
[----:B------:R-:W-:Y:S05]  /*13f0*/  BSYNC.RECONVERGENT B1 ;  /* 0x0000000000017941 */ /* 0x000fea0003800200 */
.L_x_201:
[----:B01----:R-:W-:Y:S01]  /*1400*/  MOV R4, R7 ;  /* 0x0000000700047202 */ /* 0x003fe20000000f00 */
[----:B------:R-:W-:-:S04]  /*1410*/  HFMA2 R7, -RZ, RZ, 0, 0 ;  /* 0x00000000ff077431 */ /* 0x000fc800000001ff */
[----:B------:R-:W-:Y:S05]  /*1420*/  RET.REL.NODEC R6 `(full_mean_delta_ov_kernel) ;  /* 0xffffffe806f47950 */ /* 0x000fea0003c3ffff */
        .weak           $__internal_9_$__cuda_sm20_sqrt_rn_f32_slowpath
        .type           $__internal_9_$__cuda_sm20_sqrt_rn_f32_slowpath,@function
        .size           $__internal_9_$__cuda_sm20_sqrt_rn_f32_slowpath,($__internal_10_$__cuda_sm3x_div_rn_noftz_f32_slowpath - $__internal_9_$__cuda_sm20_sqrt_rn_f32_slowpath)
$__internal_9_$__cuda_sm20_sqrt_rn_f32_slowpath:
[----:B------:R-:W-:-:S13]  /*1430*/  LOP3.LUT P0, RZ, R5, 0x7fffffff, RZ, 0xc0, !PT ;  /* 0x7fffffff05ff7812 */ /* 0x000fda000780c0ff */
[----:B------:R-:W-:Y:S05]  /*1440*/  @!P0 BRA `(.L_x_205) ;  /* 0x0000000000448947 */ /* 0x000fea0003800000 */
        /* <DEDUP_REMOVED lines=17> */
.L_x_205:
[----:B------:R-:W-:Y:S01]  /*1560*/  MOV R6, R5 ;  /* 0x0000000500067202 */ /* 0x000fe20000000f00 */
[----:B------:R-:W-:Y:S01]  /*1570*/  HFMA2 R5, -RZ, RZ, 0, 0 ;  /* 0x00000000ff057431 */ /* 0x000fe200000001ff */
[----:B------:R-:W-:-:S04]  /*1580*/  MOV R4, R10 ;  /* 0x0000000a00047202 */ /* 0x000fc80000000f00 */
[----:B------:R-:W-:Y:S05]  /*1590*/  RET.REL.NODEC R4 `(full_mean_delta_ov_kernel) ;  /* 0xffffffe804987950 */ /* 0x000fea0003c3ffff */
        .weak           $__internal_10_$__cuda_sm3x_div_rn_noftz_f32_slowpath
        .type           $__internal_10_$__cuda_sm3x_div_rn_noftz_f32_slowpath,@function
        .size           $__internal_10_$__cuda_sm3x_div_rn_noftz_f32_slowpath,(.L_x_707 - $__internal_10_$__cuda_sm3x_div_rn_noftz_f32_slowpath)
$__internal_10_$__cuda_sm3x_div_rn_noftz_f32_slowpath:
[----:B------:R-:W-:Y:S01]  /*15a0*/  SHF.R.U32.HI R12, RZ, 0x17, R2 ;  /* 0x00000017ff0c7819 */ /* 0x000fe20000011602 */
[----:B------:R-:W-:Y:S01]  /*15b0*/  BSSY.RECONVERGENT B1, `(.L_x_206) ;  /* 0x0000063000017945 */ /* 0x000fe20003800200 */
[----:B------:R-:W-:Y:S02]  /*15c0*/  SHF.R.U32.HI R11, RZ, 0x17, R4 ;  /* 0x00000017ff0b7819 */ /* 0x000fe40000011604 */
[----:B------:R-:W-:Y:S02]  /*15d0*/  LOP3.LUT R12, R12, 0xff, RZ, 0xc0, !PT ;  /* 0x000000ff0c0c7812 */ /* 0x000fe400078ec0ff */
[----:B------:R-:W-:Y:S02]  /*15e0*/  LOP3.LUT R15, R11, 0xff, RZ, 0xc0, !PT ;  /* 0x000000ff0b0f7812 */ /* 0x000fe400078ec0ff */
[----:B------:R-:W-:Y:S02]  /*15f0*/  IADD3 R16, PT, PT, R12, -0x1, RZ ;  /* 0xffffffff0c107810 */ /* 0x000fe40007ffe0ff */
[----:B------:R-:W-:-:S02]  /*1600*/  IADD3 R14, PT, PT, R15, -0x1, RZ ;  /* 0xffffffff0f0e7810 */ /* 0x000fc40007ffe0ff */
[----:B------:R-:W-:Y:S02]  /*1610*/  ISETP.GT.U32.AND P0, PT, R16, 0xfd, PT ;  /* 0x000000fd1000780c */ /* 0x000fe40003f04070 */
[----:B------:R-:W-:Y:S02]  /*1620*/  MOV R13, R2 ;  /* 0x00000002000d7202 */ /* 0x000fe40000000f00 */
        /* <DEDUP_REMOVED lines=9> */
[----:B------:R-:W-:Y:S02]  /*16c0*/  FSETP.NEU.FTZ.AND P3, PT, |R4|, +INF , PT ;  /* 0x7f8000000400780b */ /* 0x000fe40003f7d200 */
        /* <DEDUP_REMOVED lines=12> */
[----:B------:R-:W-:Y:S01]  /*1790*/  @!P0 FFMA R4, R4, 1.84467440737095516160e+19, RZ ;  /* 0x5f80000004048823 */ /* 0x000fe200000000ff */
[----:B------:R-:W-:Y:S01]  /*17a0*/  @!P0 MOV R11, 0xffffffc0 ;  /* 0xffffffc0000b8802 */ /* 0x000fe20000000f00 */
[----:B------:R-:W-:-:S03]  /*17b0*/  @!P1 FFMA R13, R2, 1.84467440737095516160e+19, RZ ;  /* 0x5f800000020d9823 */ /* 0x000fc600000000ff */
[----:B------:R-:W-:-:S07]  /*17c0*/  @!P1 IADD3 R11, PT, PT, R11, 0x40, RZ ;  /* 0x000000400b0b9810 */ /* 0x000fce0007ffe0ff */
.L_x_207:
[----:B------:R-:W-:Y:S01]  /*17d0*/  LEA R14, R12, 0xc0800000, 0x17 ;  /* 0xc08000000c0e7811 */ /* 0x000fe200078eb8ff */
[----:B------:R-:W-:Y:S01]  /*17e0*/  BSSY.RECONVERGENT B2, `(.L_x_212) ;  /* 0x0000036000027945 */ /* 0x000fe20003800200 */
[----:B------:R-:W-:Y:S02]  /*17f0*/  IADD3 R15, PT, PT, R15, -0x7f, RZ ;  /* 0xffffff810f0f7810 */ /* 0x000fe40007ffe0ff */
[----:B------:R-:W-:-:S03]  /*1800*/  IADD3 R14, PT, PT, -R14, R13, RZ ;  /* 0x0000000d0e0e7210 */ /* 0x000fc60007ffe1ff */
[C---:B------:R-:W-:Y:S01]  /*1810*/  IMAD R4, R15.reuse, -0x800000, R4 ;  /* 0xff8000000f047824 */ /* 0x040fe200078e0204 */
[----:B------:R0:W1:Y:S01]  /*1820*/  MUFU.RCP R13, R14 ;  /* 0x0000000e000d7308 */ /* 0x0000620000001000 */
[----:B------:R-:W-:Y:S01]  /*1830*/  FADD.FTZ R17, -R14, -RZ ;  /* 0x800000ff0e117221 */ /* 0x000fe20000010100 */
        /* <DEDUP_REMOVED lines=23> */
[-CC-:B------:R-:W-:Y:S01]  /*19b0*/  FFMA.RM R12, R13, R17.reuse, R18.reuse ;  /* 0x000000110d0c7223 */ /* 0x180fe20000004012 */
        /* <DEDUP_REMOVED lines=20> */
.L_x_214:
[----:B------:R-:W-:-:S04]  /*1b00*/  LOP3.LUT R4, R4, 0x80000000, RZ, 0xc0, !PT ;  /* 0x8000000004047812 */ /* 0x000fc800078ec0ff */
[----:B------:R-:W-:Y:S01]  /*1b10*/  LOP3.LUT R4, R4, 0x7f800000, RZ, 0xfc, !PT ;  /* 0x7f80000004047812 */ /* 0x000fe200078efcff */
[----:B------:R-:W-:Y:S06]  /*1b20*/  BRA `(.L_x_215) ;  /* 0x0000000000047947 */ /* 0x000fec0003800000 */
.L_x_213:
[----:B------:R-:W-:-:S07]  /*1b30*/  LEA R4, R11, R4, 0x17 ;  /* 0x000000040b047211 */ /* 0x000fce00078eb8ff */
.L_x_215:
[----:B------:R-:W-:Y:S05]  /*1b40*/  BSYNC.RECONVERGENT B2 ;  /* 0x0000000000027941 */ /* 0x000fea0003800200 */
.L_x_212:
[----:B------:R-:W-:Y:S05]  /*1b50*/  BRA `(.L_x_216) ;  /* 0x0000000000207947 */ /* 0x000fea0003800000 */
.L_x_211:
[----:B------:R-:W-:-:S04]  /*1b60*/  LOP3.LUT R4, R13, 0x80000000, R4, 0x48, !PT ;  /* 0x800000000d047812 */ /* 0x000fc800078e4804 */
[----:B------:R-:W-:Y:S01]  /*1b70*/  LOP3.LUT R4, R4, 0x7f800000, RZ, 0xfc, !PT ;  /* 0x7f80000004047812 */ /* 0x000fe200078efcff */
[----:B------:R-:W-:Y:S06]  /*1b80*/  BRA `(.L_x_216) ;  /* 0x0000000000147947 */ /* 0x000fec0003800000 */
.L_x_210:
[----:B------:R-:W-:Y:S01]  /*1b90*/  LOP3.LUT R4, R13, 0x80000000, R4, 0x48, !PT ;  /* 0x800000000d047812 */ /* 0x000fe200078e4804 */
[----:B------:R-:W-:Y:S06]  /*1ba0*/  BRA `(.L_x_216) ;  /* 0x00000000000c7947 */ /* 0x000fec0003800000 */
.L_x_209:
[----:B------:R-:W0:Y:S01]  /*1bb0*/  MUFU.RSQ R4, -QNAN ;  /* 0xffc0000000047908 */ /* 0x000e220000001400 */
[----:B------:R-:W-:Y:S05]  /*1bc0*/  BRA `(.L_x_216) ;  /* 0x0000000000047947 */ /* 0x000fea0003800000 */
.L_x_208:
[----:B------:R-:W-:-:S07]  /*1bd0*/  FADD.FTZ R4, R4, R2 ;  /* 0x0000000204047221 */ /* 0x000fce0000010000 */
.L_x_216:
[----:B------:R-:W-:Y:S05]  /*1be0*/  BSYNC.RECONVERGENT B1 ;  /* 0x0000000000017941 */ /* 0x000fea0003800200 */
.L_x_206:
[----:B------:R-:W-:-:S04]  /*1bf0*/  HFMA2 R11, -RZ, RZ, 0, 0 ;  /* 0x00000000ff0b7431 */ /* 0x000fc800000001ff */
[----:B0-----:R-:W-:Y:S05]  /*1c00*/  RET.REL.NODEC R10 `(full_mean_delta_ov_kernel) ;  /* 0xffffffe00afc7950 */ /* 0x001fea0003c3ffff */
.L_x_217:
        /* <DEDUP_REMOVED lines=15> */
.L_x_707:


//--------------------- .text.full_mean_delta_kernel --------------------------
	.section	.text.full_mean_delta_kernel,"ax",@progbits
	.align	128
        .global         full_mean_delta_kernel
        .type           full_mean_delta_kernel,@function
        .size           full_mean_delta_kernel,(.L_x_709 - full_mean_delta_kernel)
        .other          full_mean_delta_kernel,@"STO_CUDA_ENTRY STV_DEFAULT"
full_mean_delta_kernel:
.text.full_mean_delta_kernel:
        /* <DEDUP_REMOVED lines=10> */
[----:B------:R-:W-:Y:S01]  /*00a0*/  HFMA2 R2, -RZ, RZ, -1.875, 0 ;  /* 0xbf800000ff027431 */ /* 0x000fe200000001ff */
[----:B------:R-:W2:Y:S05]  /*00b0*/  LDCU.64 UR6, c[0x0][0x358] ;  /* 0x00006b00ff0677ac */ /* 0x000eaa0008000a00 */
[----:B------:R-:W3:Y:S01]  /*00c0*/  LDC.64 R8, c[0x0][0x388] ;  /* 0x0000e200ff087b82 */ /* 0x000ee20000000a00 */
[----:B------:R-:W4:Y:S07]  /*00d0*/  LDCU UR5, c[0x0][0x394] ;  /* 0x00007280ff0577ac */ /* 0x000f2e0008000800 */
[----:B------:R-:W2:Y:S01]  /*00e0*/  LDC.64 R6, c[0x0][0x398] ;  /* 0x0000e600ff067b82 */ /* 0x000ea20000000a00 */
[----:B-1----:R-:W-:Y:S01]  /*00f0*/  IMAD R3, R3, UR4, RZ ;  /* 0x0000000403037c24 */ /* 0x002fe2000f8e02ff */
[----:B0-----:R-:W-:-:S13]  /*0100*/  ISETP.GT.AND P0, PT, R10, RZ, PT ;  /* 0x000000ff0a00720c */ /* 0x001fda0003f04270 */
[----:B---34-:R-:W-:Y:S05]  /*0110*/  @P0 BRA `(.L_x_218) ;  /* 0x0000000000a00947 */ /* 0x018fea0003800000 */
.L_x_224:
[----:B0-----:R-:W-:-:S06]  /*0120*/  IMAD.WIDE R10, R0, 0x4, R8 ;  /* 0x00000004000a7825 */ /* 0x001fcc00078e0208 */
[----:B--2---:R-:W2:Y:S01]  /*0130*/  LDG.E R10, desc[UR6][R10.64] ;  /* 0x000000060a0a7981 */ /* 0x004ea2000c1e1900 */
[-C--:B------:R-:W-:Y:S01]  /*0140*/  MOV R5, R0.reuse ;  /* 0x0000000000057202 */ /* 0x080fe20000000f00 */
[----:B------:R-:W-:Y:S01]  /*0150*/  BSSY.RECONVERGENT B0, `(.L_x_219) ;  /* 0x0000010000007945 */ /* 0x000fe20003800200 */
[----:B------:R-:W-:-:S04]  /*0160*/  IADD3 R0, PT, PT, R3, R0, RZ ;  /* 0x0000000003007210 */ /* 0x000fc80007ffe0ff */
[----:B------:R-:W-:Y:S01]  /*0170*/  ISETP.GE.AND P2, PT, R0, UR5, PT ;  /* 0x0000000500007c0c */ /* 0x000fe2000bf46270 */
[----:B--2---:R-:W-:-:S04]  /*0180*/  FADD R11, R10, 9.9999997473787516356e-06 ;  /* 0x3727c5ac0a0b7421 */ /* 0x004fc80000000000 */
[----:B------:R0:W1:Y:S01]  /*0190*/  MUFU.RSQ R12, R11 ;  /* 0x0000000b000c7308 */ /* 0x0000620000001400 */
[----:B------:R-:W-:-:S04]  /*01a0*/  IADD3 R4, PT, PT, R11, -0xd000000, RZ ;  /* 0xf30000000b047810 */ /* 0x000fc80007ffe0ff */
[----:B------:R-:W-:-:S13]  /*01b0*/  ISETP.GT.U32.AND P0, PT, R4, 0x727fffff, PT ;  /* 0x727fffff0400780c */ /* 0x000fda0003f04070 */
[----:B01----:R-:W-:Y:S05]  /*01c0*/  @!P0 BRA `(.L_x_220) ;  /* 0x0000000000108947 */ /* 0x003fea0003800000 */
[----:B------:R-:W-:-:S07]  /*01d0*/  MOV R18, 0x1f0 ;  /* 0x000001f000127802 */ /* 0x000fce0000000f00 */
[----:B------:R-:W-:Y:S05]  /*01e0*/  CALL.REL.NOINC `($__internal_11_$__cuda_sm20_sqrt_rn_f32_slowpath) ;  /* 0x0000000c00407944 */ /* 0x000fea0003c00000 */
[----:B------:R-:W-:Y:S01]  /*01f0*/  MOV R14, R13 ;  /* 0x0000000d000e7202 */ /* 0x000fe20000000f00 */
[----:B------:R-:W-:Y:S06]  /*0200*/  BRA `(.L_x_221) ;  /* 0x0000000000107947 */ /* 0x000fec0003800000 */
.L_x_220:
[----:B------:R-:W-:Y:S01]  /*0210*/  FMUL.FTZ R14, R11, R12 ;  /* 0x0000000c0b0e7220 */ /* 0x000fe20000410000 */
[----:B------:R-:W-:-:S03]  /*0220*/  FMUL.FTZ R4, R12, 0.5 ;  /* 0x3f0000000c047820 */ /* 0x000fc60000410000 */
[----:B------:R-:W-:-:S04]  /*0230*/  FFMA R11, -R14, R14, R11 ;  /* 0x0000000e0e0b7223 */ /* 0x000fc8000000010b */
[----:B------:R-:W-:-:S07]  /*0240*/  FFMA R14, R11, R4, R14 ;  /* 0x000000040b0e7223 */ /* 0x000fce000000000e */
.L_x_221:
[----:B------:R-:W-:Y:S05]  /*0250*/  BSYNC.RECONVERGENT B0 ;  /* 0x0000000000007941 */ /* 0x000fea0003800200 */
.L_x_219:
[----:B------:R-:W0:Y:S01]  /*0260*/  MUFU.RCP R11, R14 ;  /* 0x0000000e000b7308 */ /* 0x000e220000001000 */
[----:B------:R-:W-:Y:S01]  /*0270*/  UMOV UR4, 0x3f800000 ;  /* 0x3f80000000047882 */ /* 0x000fe20000000000 */
[----:B------:R-:W-:Y:S01]  /*0280*/  BSSY.RECONVERGENT B0, `(.L_x_222) ;  /* 0x000000c000007945 */ /* 0x000fe20003800200 */
        /* <DEDUP_REMOVED lines=8> */
[----:B------:R-:W-:-:S07]  /*0310*/  MOV R13, 0x330 ;  /* 0x00000330000d7802 */ /* 0x000fce0000000f00 */
[----:B------:R-:W-:Y:S05]  /*0320*/  CALL.REL.NOINC `($__internal_12_$__cuda_sm3x_div_rn_noftz_f32_slowpath) ;  /* 0x0000000c00487944 */ /* 0x000fea0003c00000 */
[----:B------:R-:W-:-:S07]  /*0330*/  MOV R4, R11 ;  /* 0x0000000b00047202 */ /* 0x000fce0000000f00 */
.L_x_223:
[----:B------:R-:W-:Y:S05]  /*0340*/  BSYNC.RECONVERGENT B0 ;  /* 0x0000000000007941 */ /* 0x000fea0003800200 */
.L_x_222:
[----:B------:R-:W-:Y:S01]  /*0350*/  FMUL R11, RZ, R4 ;  /* 0x00000004ff0b7220 */ /* 0x000fe20000400000 */
[----:B------:R-:W-:-:S05]  /*0360*/  IMAD.WIDE R4, R5, 0x4, R6 ;  /* 0x0000000405047825 */ /* 0x000fca00078e0206 */
[----:B------:R0:W-:Y:S01]  /*0370*/  STG.E desc[UR6][R4.64], R11 ;  /* 0x0000000b04007986 */ /* 0x0001e2000c101906 */
[----:B------:R-:W-:Y:S05]  /*0380*/  @!P2 BRA `(.L_x_224) ;  /* 0xfffffffc0064a947 */ /* 0x000fea000383ffff */
[----:B------:R-:W-:Y:S05]  /*0390*/  EXIT ;  /* 0x000000000000794d */ /* 0x000fea0003800000 */
.L_x_218:
[C---:B------:R-:W-:Y:S02]  /*03a0*/  LOP3.LUT R4, R10.reuse, 0xf, RZ, 0xc0, !PT ;  /* 0x0000000f0a047812 */ /* 0x040fe400078ec0ff */
[C---:B------:R-:W-:Y:S02]  /*03b0*/  LOP3.LUT R5, R10.reuse, 0x7, RZ, 0xc0, !PT ;  /* 0x000000070a057812 */ /* 0x040fe400078ec0ff */
[C---:B--2---:R-:W-:Y:S02]  /*03c0*/  LOP3.LUT R6, R10.reuse, 0x7ffffff0, RZ, 0xc0, !PT ;  /* 0x7ffffff00a067812 */ /* 0x044fe400078ec0ff */
[----:B------:R-:W-:Y:S02]  /*03d0*/  LOP3.LUT R7, R10, 0x3, RZ, 0xc0, !PT ;  /* 0x000000030a077812 */ /* 0x000fe400078ec0ff */
[----:B------:R-:W-:Y:S02]  /*03e0*/  IADD3 R8, PT, PT, R4, -0x1, RZ ;  /* 0xffffffff04087810 */ /* 0x000fe40007ffe0ff */
[----:B------:R-:W-:-:S02]  /*03f0*/  IADD3 R9, PT, PT, R5, -0x1, RZ ;  /* 0xffffffff05097810 */ /* 0x000fc40007ffe0ff */
[----:B------:R-:W-:-:S07]  /*0400*/  IADD3 R10, PT, PT, -R6, RZ, RZ ;  /* 0x000000ff060a7210 */ /* 0x000fce0007ffe1ff */
.L_x_235:
[----:B------:R-:W0:Y:S01]  /*0410*/  LDCU UR4, c[0x0][0x390] ;  /* 0x00007200ff0477ac */ /* 0x000e220008000800 */
[----:B------:R-:W-:Y:S01]  /*0420*/  HFMA2 R12, -RZ, RZ, 0, 0 ;  /* 0x00000000ff0c7431 */ /* 0x000fe200000001ff */
[----:B------:R-:W-:Y:S01]  /*0430*/  MOV R11, RZ ;  /* 0x000000ff000b7202 */ /* 0x000fe20000000f00 */
[----:B0-----:R-:W-:-:S09]  /*0440*/  UISETP.GE.U32.AND UP0, UPT, UR4, 0x10, UPT ;  /* 0x000000100400788c */ /* 0x001fd2000bf06070 */
[----:B------:R-:W-:Y:S05]  /*0450*/  BRA.U !UP0, `(.L_x_225) ;  /* 0x0000000108e87547 */ /* 0x000fea000b800000 */
[----:B------:R-:W-:Y:S02]  /*0460*/  MOV R12, RZ ;  /* 0x000000ff000c7202 */ /* 0x000fe40000000f00 */
[----:B------:R-:W-:Y:S02]  /*0470*/  MOV R13, R0 ;  /* 0x00000000000d7202 */ /* 0x000fe40000000f00 */
[----:B------:R-:W-:-:S07]  /*0480*/  MOV R22, R10 ;  /* 0x0000000a00167202 */ /* 0x000fce0000000f00 */
.L_x_226:
[----:B------:R-:W0:Y:S08]  /*0490*/  LDC.64 R18, c[0x0][0x380] ;  /* 0x0000e000ff127b82 */ /* 0x000e300000000a00 */
[----:B------:R-:W1:Y:S01]  /*04a0*/  LDC R21, c[0x0][0x394] ;  /* 0x0000e500ff157b82 */ /* 0x000e620000000800 */
[----:B0-----:R-:W-:-:S05]  /*04b0*/  IMAD.WIDE R18, R13, 0x4, R18 ;  /* 0x000000040d127825 */ /* 0x001fca00078e0212 */
[----:B------:R0:W2:Y:S01]  /*04c0*/  LDG.E R29, desc[UR6][R18.64] ;  /* 0x00000006121d7981 */ /* 0x0000a2000c1e1900 */
[----:B-1----:R-:W-:-:S05]  /*04d0*/  IMAD.WIDE R16, R21, 0x4, R18 ;  /* 0x0000000415107825 */ /* 0x002fca00078e0212 */
[----:B------:R1:W3:Y:S01]  /*04e0*/  LDG.E R24, desc[UR6][R16.64] ;  /* 0x0000000610187981 */ /* 0x0002e2000c1e1900 */
[----:B------:R-:W-:-:S05]  /*04f0*/  IMAD.WIDE R14, R21, 0x4, R16 ;  /* 0x00000004150e7825 */ /* 0x000fca00078e0210 */
[----:B------:R4:W5:Y:S01]  /*0500*/  LDG.E R23, desc[UR6][R14.64] ;  /* 0x000000060e177981 */ /* 0x000962000c1e1900 */
[----:B0-----:R-:W-:-:S05]  /*0510*/  IMAD.WIDE R18, R21, 0x4, R14 ;  /* 0x0000000415127825 */ /* 0x001fca00078e020e */
[----:B------:R0:W5:Y:S01]  /*0520*/  LDG.E R11, desc[UR6][R18.64] ;  /* 0x00000006120b7981 */ /* 0x000162000c1e1900 */
[----:B-1----:R-:W-:-:S05]  /*0530*/  IMAD.WIDE R16, R21, 0x4, R18 ;  /* 0x0000000415107825 */ /* 0x002fca00078e0212 */
[----:B------:R1:W5:Y:S01]  /*0540*/  LDG.E R20, desc[UR6][R16.64] ;  /* 0x0000000610147981 */ /* 0x000362000c1e1900 */
[----:B----4-:R-:W-:-:S04]  /*0550*/  IMAD.WIDE R14, R21, 0x4, R16 ;  /* 0x00000004150e7825 */ /* 0x010fc800078e0210 */
[----:B------:R-:W-:-:S04]  /*0560*/  IMAD.WIDE R26, R21, 0x4, R14 ;  /* 0x00000004151a7825 */ /* 0x000fc800078e020e */
[C---:B0-----:R-:W-:Y:S02]  /*0570*/  IMAD.WIDE R18, R21.reuse, 0x4, R26 ;  /* 0x0000000415127825 */ /* 0x041fe400078e021a */
[----:B------:R-:W4:Y:S02]  /*0580*/  LDG.E R27, desc[UR6][R26.64] ;  /* 0x000000061a1b7981 */ /* 0x000f24000c1e1900 */
[----:B-1----:R-:W-:-:S05]  /*0590*/  IMAD.WIDE R16, R21, 0x4, R18 ;  /* 0x0000000415107825 */ /* 0x002fca00078e0212 */
[----:B------:R-:W4:Y:S04]  /*05a0*/  LDG.E R25, desc[UR6][R16.64] ;  /* 0x0000000610197981 */ /* 0x000f28000c1e1900 */
[----:B------:R-:W4:Y:S01]  /*05b0*/  LDG.E R26, desc[UR6][R18.64] ;  /* 0x00000006121a7981 */ /* 0x000f22000c1e1900 */
[----:B--2---:R-:W-:-:S03]  /*05c0*/  FADD R29, R29, R12 ;  /* 0x0000000c1d1d7221 */ /* 0x004fc60000000000 */
[----:B------:R0:W2:Y:S02]  /*05d0*/  LDG.E R12, desc[UR6][R14.64] ;  /* 0x000000060e0c7981 */ /* 0x0000a4000c1e1900 */
[----:B0-----:R-:W-:-:S04]  /*05e0*/  IMAD.WIDE R14, R21, 0x4, R16 ;  /* 0x00000004150e7825 */ /* 0x001fc800078e0210 */
[----:B------:R-:W-:-:S04]  /*05f0*/  IMAD.WIDE R16, R21, 0x4, R14 ;  /* 0x0000000415107825 */ /* 0x000fc800078e020e */
[----:B---3--:R-:W-:Y:S01]  /*0600*/  FADD R29, R29, R24 ;  /* 0x000000181d1d7221 */ /* 0x008fe20000000000 */
[----:B------:R-:W3:Y:S01]  /*0610*/  LDG.E R14, desc[UR6][R14.64] ;  /* 0x000000060e0e7981 */ /* 0x000ee2000c1e1900 */
[----:B------:R-:W-:-:S03]  /*0620*/  IMAD.WIDE R18, R21, 0x4, R16 ;  /* 0x0000000415127825 */ /* 0x000fc600078e0210 */
[----:B------:R-:W3:Y:S04]  /*0630*/  LDG.E R28, desc[UR6][R16.64] ;  /* 0x00000006101c7981 */ /* 0x000ee8000c1e1900 */
[----:B------:R0:W3:Y:S01]  /*0640*/  LDG.E R24, desc[UR6][R18.64] ;  /* 0x0000000612187981 */ /* 0x0000e2000c1e1900 */
[----:B-----5:R-:W-:Y:S01]  /*0650*/  FADD R29, R29, R23 ;  /* 0x000000171d1d7221 */ /* 0x020fe20000000000 */
[----:B0-----:R-:W-:-:S05]  /*0660*/  IMAD.WIDE R18, R21, 0x4, R18 ;  /* 0x0000000415127825 */ /* 0x001fca00078e0212 */
[----:B------:R0:W5:Y:S01]  /*0670*/  LDG.E R23, desc[UR6][R18.64] ;  /* 0x0000000612177981 */ /* 0x000162000c1e1900 */
[----:B------:R-:W-:Y:S01]  /*0680*/  FADD R29, R29, R11 ;  /* 0x0000000b1d1d7221 */ /* 0x000fe20000000000 */
[----:B0-----:R-:W-:-:S05]  /*0690*/  IMAD.WIDE R18, R21, 0x4, R18 ;  /* 0x0000000415127825 */ /* 0x001fca00078e0212 */
[----:B------:R-:W5:Y:S01]  /*06a0*/  LDG.E R11, desc[UR6][R18.64] ;  /* 0x00000006120b7981 */ /* 0x000f62000c1e1900 */
[----:B------:R-:W-:-:S05]  /*06b0*/  IMAD.WIDE R16, R21, 0x4, R18 ;  /* 0x0000000415107825 */ /* 0x000fca00078e0212 */
[----:B------:R0:W5:Y:S01]  /*06c0*/  LDG.E R15, desc[UR6][R16.64] ;  /* 0x00000006100f7981 */ /* 0x000162000c1e1900 */
[----:B------:R-:W-:Y:S01]  /*06d0*/  FADD R29, R29, R20 ;  /* 0x000000141d1d7221 */ /* 0x000fe20000000000 */
[----:B0-----:R-:W-:-:S05]  /*06e0*/  IMAD.WIDE R16, R21, 0x4, R16 ;  /* 0x0000000415107825 */ /* 0x001fca00078e0210 */
[----:B------:R-:W5:Y:S01]  /*06f0*/  LDG.E R20, desc[UR6][R16.64] ;  /* 0x0000000610147981 */ /* 0x000f62000c1e1900 */
[----:B------:R-:W-:-:S05]  /*0700*/  VIADD R22, R22, 0x10 ;  /* 0x0000001016167836 */ /* 0x000fca0000000000 */
[----:B------:R-:W-:Y:S02]  /*0710*/  ISETP.NE.AND P0, PT, R22, RZ, PT ;  /* 0x000000ff1600720c */ /* 0x000fe40003f05270 */
[----:B------:R-:W-:Y:S01]  /*0720*/  LEA R13, R21, R13, 0x4 ;  /* 0x0000000d150d7211 */ /* 0x000fe200078e20ff */
[----:B--2---:R-:W-:-:S04]  /*0730*/  FADD R12, R29, R12 ;  /* 0x0000000c1d0c7221 */ /* 0x004fc80000000000 */
[----:B----4-:R-:W-:-:S04]  /*0740*/  FADD R27, R12, R27 ;  /* 0x0000001b0c1b7221 */ /* 0x010fc80000000000 */
[----:B------:R-:W-:-:S04]  /*0750*/  FADD R26, R27, R26 ;  /* 0x0000001a1b1a7221 */ /* 0x000fc80000000000 */
[----:B------:R-:W-:-:S04]  /*0760*/  FADD R25, R26, R25 ;  /* 0x000000191a197221 */ /* 0x000fc80000000000 */
[----:B---3--:R-:W-:-:S04]  /*0770*/  FADD R25, R25, R14 ;  /* 0x0000000e19197221 */ /* 0x008fc80000000000 */
[----:B------:R-:W-:-:S04]  /*0780*/  FADD R25, R25, R28 ;  /* 0x0000001c19197221 */ /* 0x000fc80000000000 */
[----:B------:R-:W-:-:S04]  /*0790*/  FADD R24, R25, R24 ;  /* 0x0000001819187221 */ /* 0x000fc80000000000 */
[----:B-----5:R-:W-:-:S04]  /*07a0*/  FADD R24, R24, R23 ;  /* 0x0000001718187221 */ /* 0x020fc80000000000 */
[----:B------:R-:W-:-:S04]  /*07b0*/  FADD R24, R24, R11 ;  /* 0x0000000b18187221 */ /* 0x000fc80000000000 */
[----:B------:R-:W-:-:S04]  /*07c0*/  FADD R15, R24, R15 ;  /* 0x0000000f180f7221 */ /* 0x000fc80000000000 */
[----:B------:R-:W-:Y:S01]  /*07d0*/  FADD R12, R15, R20 ;  /* 0x000000140f0c7221 */ /* 0x000fe20000000000 */
[----:B------:R-:W-:Y:S06]  /*07e0*/  @P0 BRA `(.L_x_226) ;  /* 0xfffffffc00280947 */ /* 0x000fec000383ffff */
[----:B------:R-:W-:-:S07]  /*07f0*/  MOV R11, R6 ;  /* 0x00000006000b7202 */ /* 0x000fce0000000f00 */
.L_x_225:
[----:B------:R-:W-:-:S13]  /*0800*/  ISETP.NE.AND P0, PT, R4, RZ, PT ;  /* 0x000000ff0400720c */ /* 0x000fda0003f05270 */
[----:B------:R-:W-:Y:S05]  /*0810*/  @!P0 BRA `(.L_x_227) ;  /* 0x00000004000c8947 */ /* 0x000fea0003800000 */
[----:B------:R-:W-:Y:S02]  /*0820*/  ISETP.GE.U32.AND P0, PT, R8, 0x7, PT ;  /* 0x000000070800780c */ /* 0x000fe40003f06070 */
[----:B------:R-:W-:-:S11]  /*0830*/  ISETP.NE.AND P1, PT, R5, RZ, PT ;  /* 0x000000ff0500720c */ /* 0x000fd60003f25270 */
[----:B------:R-:W-:Y:S05]  /*0840*/  @!P0 BRA `(.L_x_228) ;  /* 0x0000000000708947 */ /* 0x000fea0003800000 */
[----:B------:R-:W0:Y:S08]  /*0850*/  LDC R29, c[0x0][0x394] ;  /* 0x0000e500ff1d7b82 */ /* 0x000e300000000800 */
[----:B------:R-:W1:Y:S01]  /*0860*/  LDC.64 R20, c[0x0][0x380] ;  /* 0x0000e000ff147b82 */ /* 0x000e620000000a00 */
[----:B0-----:R-:W-:-:S04]  /*0870*/  IMAD R13, R11, R29, R0 ;  /* 0x0000001d0b0d7224 */ /* 0x001fc800078e0200 */
[----:B-1----:R-:W-:-:S04]  /*0880*/  IMAD.WIDE R20, R13, 0x4, R20 ;  /* 0x000000040d147825 */ /* 0x002fc800078e0214 */
[C---:B------:R-:W-:Y:S02]  /*0890*/  IMAD.WIDE R14, R29.reuse, 0x4, R20 ;  /* 0x000000041d0e7825 */ /* 0x040fe400078e0214 */
[----:B------:R-:W2:Y:S02]  /*08a0*/  LDG.E R21, desc[UR6][R20.64] ;  /* 0x0000000614157981 */ /* 0x000ea4000c1e1900 */
[C---:B------:R-:W-:Y:S02]  /*08b0*/  IMAD.WIDE R16, R29.reuse, 0x4, R14 ;  /* 0x000000041d107825 */ /* 0x040fe400078e020e */
[----:B------:R-:W3:Y:S02]  /*08c0*/  LDG.E R14, desc[UR6][R14.64] ;  /* 0x000000060e0e7981 */ /* 0x000ee4000c1e1900 */
[C---:B------:R-:W-:Y:S02]  /*08d0*/  IMAD.WIDE R18, R29.reuse, 0x4, R16 ;  /* 0x000000041d127825 */ /* 0x040fe400078e0210 */
[----:B------:R-:W4:Y:S02]  /*08e0*/  LDG.E R16, desc[UR6][R16.64] ;  /* 0x0000000610107981 */ /* 0x000f24000c1e1900 */
[----:B------:R-:W-:-:S02]  /*08f0*/  IMAD.WIDE R22, R29, 0x4, R18 ;  /* 0x000000041d167825 */ /* 0x000fc400078e0212 */
[----:B------:R-:W5:Y:S02]  /*0900*/  LDG.E R18, desc[UR6][R18.64] ;  /* 0x0000000612127981 */ /* 0x000f64000c1e1900 */
[C---:B------:R-:W-:Y:S02]  /*0910*/  IMAD.WIDE R24, R29.reuse, 0x4, R22 ;  /* 0x000000041d187825 */ /* 0x040fe400078e0216 */
[----:B------:R-:W5:Y:S02]  /*0920*/  LDG.E R22, desc[UR6][R22.64] ;  /* 0x0000000616167981 */ /* 0x000f64000c1e1900 */
[C---:B------:R-:W-:Y:S02]  /*0930*/  IMAD.WIDE R26, R29.reuse, 0x4, R24 ;  /* 0x000000041d1a7825 */ /* 0x040fe400078e0218 */
[----:B------:R-:W5:Y:S02]  /*0940*/  LDG.E R24, desc[UR6][R24.64] ;  /* 0x0000000618187981 */ /* 0x000f64000c1e1900 */
[----:B------:R-:W-:-:S02]  /*0950*/  IMAD.WIDE R28, R29, 0x4, R26 ;  /* 0x000000041d1c7825 */ /* 0x000fc400078e021a */
[----:B------:R-:W5:Y:S04]  /*0960*/  LDG.E R26, desc[UR6][R26.64] ;  /* 0x000000061a1a7981 */ /* 0x000f68000c1e1900 */
[----:B------:R-:W5:Y:S01]  /*0970*/  LDG.E R28, desc[UR6][R28.64] ;  /* 0x000000061c1c7981 */ /* 0x000f62000c1e1900 */
[----:B------:R-:W-:Y:S01]  /*0980*/  IADD3 R11, PT, PT, R11, 0x8, RZ ;  /* 0x000000080b0b7810 */ /* 0x000fe20007ffe0ff */
[----:B--2---:R-:W-:-:S04]  /*0990*/  FADD R21, R12, R21 ;  /* 0x000000150c157221 */ /* 0x004fc80000000000 */
[----:B---3--:R-:W-:-:S04]  /*09a0*/  FADD R21, R21, R14 ;  /* 0x0000000e15157221 */ /* 0x008fc80000000000 */
[----:B----4-:R-:W-:-:S04]  /*09b0*/  FADD R21, R21, R16 ;  /* 0x0000001015157221 */ /* 0x010fc80000000000 */
[----:B-----5:R-:W-:-:S04]  /*09c0*/  FADD R21, R21, R18 ;  /* 0x0000001215157221 */ /* 0x020fc80000000000 */
[----:B------:R-:W-:-:S04]  /*09d0*/  FADD R21, R21, R22 ;  /* 0x0000001615157221 */ /* 0x000fc80000000000 */
[----:B------:R-:W-:-:S04]  /*09e0*/  FADD R21, R21, R24 ;  /* 0x0000001815157221 */ /* 0x000fc80000000000 */
[----:B------:R-:W-:-:S04]  /*09f0*/  FADD R21, R21, R26 ;  /* 0x0000001a15157221 */ /* 0x000fc80000000000 */
[----:B------:R-:W-:-:S07]  /*0a00*/  FADD R12, R21, R28 ;  /* 0x0000001c150c7221 */ /* 0x000fce0000000000 */
.L_x_228:
        /* <DEDUP_REMOVED lines=12> */
[----:B------:R-:W-:Y:S02]  /*0ad0*/  IMAD.WIDE R20, R21, 0x4, R16 ;  /* 0x0000000415147825 */ /* 0x000fe400078e0210 */
[----:B------:R-:W4:Y:S04]  /*0ae0*/  LDG.E R17, desc[UR6][R16.64] ;  /* 0x0000000610117981 */ /* 0x000f28000c1e1900 */
[----:B------:R-:W5:Y:S01]  /*0af0*/  LDG.E R21, desc[UR6][R20.64] ;  /* 0x0000000614157981 */ /* 0x000f62000c1e1900 */
[----:B------:R-:W-:Y:S01]  /*0b00*/  IADD3 R11, PT, PT, R11, 0x4, RZ ;  /* 0x000000040b0b7810 */ /* 0x000fe20007ffe0ff */
[----:B--2---:R-:W-:-:S04]  /*0b10*/  FADD R12, R12, R19 ;  /* 0x000000130c0c7221 */ /* 0x004fc80000000000 */
[----:B---3--:R-:W-:-:S04]  /*0b20*/  FADD R12, R12, R15 ;  /* 0x0000000f0c0c7221 */ /* 0x008fc80000000000 */
[----:B----4-:R-:W-:-:S04]  /*0b30*/  FADD R12, R12, R17 ;  /* 0x000000110c0c7221 */ /* 0x010fc80000000000 */
[----:B-----5:R-:W-:-:S07]  /*0b40*/  FADD R12, R12, R21 ;  /* 0x000000150c0c7221 */ /* 0x020fce0000000000 */
.L_x_229:
[----:B------:R-:W-:Y:S05]  /*0b50*/  @!P1 BRA `(.L_x_227) ;  /* 0x00000000003c9947 */ /* 0x000fea0003800000 */
[----:B------:R-:W0:Y:S08]  /*0b60*/  LDC R13, c[0x0][0x394] ;  /* 0x0000e500ff0d7b82 */ /* 0x000e300000000800 */
[----:B------:R-:W1:Y:S01]  /*0b70*/  LDC.64 R14, c[0x0][0x380] ;  /* 0x0000e000ff0e7b82 */ /* 0x000e620000000a00 */
[----:B0-----:R-:W-:-:S04]  /*0b80*/  IMAD R11, R11, R13, R0 ;  /* 0x0000000d0b0b7224 */ /* 0x001fc800078e0200 */
[----:B-1----:R-:W-:-:S05]  /*0b90*/  IMAD.WIDE R14, R11, 0x4, R14 ;  /* 0x000000040b0e7825 */ /* 0x002fca00078e020e */
[----:B------:R-:W2:Y:S01]  /*0ba0*/  LDG.E R11, desc[UR6][R14.64] ;  /* 0x000000060e0b7981 */ /* 0x000ea2000c1e1900 */
[----:B------:R-:W-:Y:S01]  /*0bb0*/  ISETP.NE.AND P0, PT, R7, 0x1, PT ;  /* 0x000000010700780c */ /* 0x000fe20003f05270 */
[----:B--2---:R-:W-:-:S12]  /*0bc0*/  FADD R12, R12, R11 ;  /* 0x0000000b0c0c7221 */ /* 0x004fd80000000000 */
[----:B------:R-:W-:Y:S05]  /*0bd0*/  @!P0 BRA `(.L_x_227) ;  /* 0x00000000001c8947 */ /* 0x000fea0003800000 */
[----:B------:R-:W-:Y:S01]  /*0be0*/  ISETP.NE.AND P0, PT, R7, 0x2, PT ;  /* 0x000000020700780c */ /* 0x000fe20003f05270 */
[----:B------:R-:W-:-:S12]  /*0bf0*/  IMAD.WIDE R16, R13, 0x4, R14 ;  /* 0x000000040d107825 */ /* 0x000fd800078e020e */
[----:B------:R-:W-:Y:S02]  /*0c00*/  @P0 IMAD.WIDE R14, R13, 0x4, R16 ;  /* 0x000000040d0e0825 */ /* 0x000fe400078e0210 */
[----:B------:R-:W2:Y:S04]  /*0c10*/  LDG.E R17, desc[UR6][R16.64] ;  /* 0x0000000610117981 */ /* 0x000ea8000c1e1900 */
[----:B------:R-:W3:Y:S01]  /*0c20*/  @P0 LDG.E R15, desc[UR6][R14.64] ;  /* 0x000000060e0f0981 */ /* 0x000ee2000c1e1900 */
[----:B--2---:R-:W-:-:S04]  /*0c30*/  FADD R12, R12, R17 ;  /* 0x000000110c0c7221 */ /* 0x004fc80000000000 */
[----:B---3--:R-:W-:-:S07]  /*0c40*/  @P0 FADD R12, R12, R15 ;  /* 0x0000000f0c0c0221 */ /* 0x008fce0000000000 */
.L_x_227:
[----:B------:R-:W0:Y:S02]  /*0c50*/  LDC.64 R14, c[0x0][0x388] ;  /* 0x0000e200ff0e7b82 */ /* 0x000e240000000a00 */
[----:B0-----:R-:W-:-:S06]  /*0c60*/  IMAD.WIDE R14, R0, 0x4, R14 ;  /* 0x00000004000e7825 */ /* 0x001fcc00078e020e */
[----:B------:R-:W2:Y:S01]  /*0c70*/  LDG.E R14, desc[UR6][R14.64] ;  /* 0x000000060e0e7981 */ /* 0x000ea2000c1e1900 */
[----:B------:R-:W-:Y:S01]  /*0c80*/  BSSY.RECONVERGENT B0, `(.L_x_230) ;  /* 0x000000f000007945 */ /* 0x000fe20003800200 */
[----:B--2---:R-:W-:-:S04]  /*0c90*/  FADD R17, R14, 9.9999997473787516356e-06 ;  /* 0x3727c5ac0e117421 */ /* 0x004fc80000000000 */
[----:B------:R0:W1:Y:S01]  /*0ca0*/  MUFU.RSQ R16, R17 ;  /* 0x0000001100107308 */ /* 0x0000620000001400 */
[----:B------:R-:W-:-:S04]  /*0cb0*/  IADD3 R11, PT, PT, R17, -0xd000000, RZ ;  /* 0xf3000000110b7810 */ /* 0x000fc80007ffe0ff */
[----:B------:R-:W-:-:S13]  /*0cc0*/  ISETP.GT.U32.AND P0, PT, R11, 0x727fffff, PT ;  /* 0x727fffff0b00780c */ /* 0x000fda0003f04070 */
[----:B01----:R-:W-:Y:S05]  /*0cd0*/  @!P0 BRA `(.L_x_231) ;  /* 0x0000000000148947 */ /* 0x003fea0003800000 */
[----:B------:R-:W-:Y:S02]  /*0ce0*/  MOV R11, R17 ;  /* 0x00000011000b7202 */ /* 0x000fe40000000f00 */
[----:B------:R-:W-:-:S07]  /*0cf0*/  MOV R18, 0xd10 ;  /* 0x00000d1000127802 */ /* 0x000fce0000000f00 */
[----:B------:R-:W-:Y:S05]  /*0d00*/  CALL.REL.NOINC `($__internal_11_$__cuda_sm20_sqrt_rn_f32_slowpath) ;  /* 0x0000000000787944 */ /* 0x000fea0003c00000 */
[----:B------:R-:W-:Y:S01]  /*0d10*/  MOV R14, R13 ;  /* 0x0000000d000e7202 */ /* 0x000fe20000000f00 */
[----:B------:R-:W-:Y:S06]  /*0d20*/  BRA `(.L_x_232) ;  /* 0x0000000000107947 */ /* 0x000fec0003800000 */
.L_x_231:
[----:B------:R-:W-:Y:S01]  /*0d30*/  FMUL.FTZ R14, R17, R16 ;  /* 0x00000010110e7220 */ /* 0x000fe20000410000 */
[----:B------:R-:W-:-:S03]  /*0d40*/  FMUL.FTZ R13, R16, 0.5 ;  /* 0x3f000000100d7820 */ /* 0x000fc60000410000 */
[----:B------:R-:W-:-:S04]  /*0d50*/  FFMA R11, -R14, R14, R17 ;  /* 0x0000000e0e0b7223 */ /* 0x000fc80000000111 */
[----:B------:R-:W-:-:S07]  /*0d60*/  FFMA R14, R11, R13, R14 ;  /* 0x0000000d0b0e7223 */ /* 0x000fce000000000e */
.L_x_232:
[----:B------:R-:W-:Y:S05]  /*0d70*/  BSYNC.RECONVERGENT B0 ;  /* 0x0000000000007941 */ /* 0x000fea0003800200 */
.L_x_230:
        /* <DEDUP_REMOVED lines=13> */
.L_x_234:
[----:B------:R-:W-:Y:S05]  /*0e50*/  BSYNC.RECONVERGENT B0 ;  /* 0x0000000000007941 */ /* 0x000fea0003800200 */
.L_x_233:
[----:B------:R-:W0:Y:S01]  /*0e60*/  LDC.64 R14, c[0x0][0x398] ;  /* 0x0000e600ff0e7b82 */ /* 0x000e220000000a00 */
[----:B------:R-:W1:Y:S01]  /*0e70*/  LDCU UR4, c[0x0][0x394] ;  /* 0x00007280ff0477ac */ /* 0x000e620008000800 */
[----:B------:R-:W-:Y:S01]  /*0e80*/  FMUL R11, R11, R12 ;  /* 0x0000000c0b0b7220 */ /* 0x000fe20000400000 */
[----:B0-----:R-:W-:Y:S01]  /*0e90*/  IMAD.WIDE R12, R0, 0x4, R14 ;  /* 0x00000004000c7825 */ /* 0x001fe200078e020e */
[----:B------:R-:W-:-:S04]  /*0ea0*/  IADD3 R0, PT, PT, R3, R0, RZ ;  /* 0x0000000003007210 */ /* 0x000fc80007ffe0ff */
[----:B------:R0:W-:Y:S01]  /*0eb0*/  STG.E desc[UR6][R12.64], R11 ;  /* 0x0000000b0c007986 */ /* 0x0001e2000c101906 */
[----:B-1----:R-:W-:-:S13]  /*0ec0*/  ISETP.GE.AND P0, PT, R0, UR4, PT ;  /* 0x0000000400007c0c */ /* 0x002fda000bf06270 */
[----:B0-----:R-:W-:Y:S05]  /*0ed0*/  @!P0 BRA `(.L_x_235) ;  /* 0xfffffff4004c8947 */ /* 0x001fea000383ffff */
[----:B------:R-:W-:Y:S05]  /*0ee0*/  EXIT ;  /* 0x000000000000794d */ /* 0x000fea0003800000 */
        .weak           $__internal_11_$__cuda_sm20_sqrt_rn_f32_slowpath
        .type           $__internal_11_$__cuda_sm20_sqrt_rn_f32_slowpath,@function
        .size           $__internal_11_$__cuda_sm20_sqrt_rn_f32_slowpath,($__internal_12_$__cuda_sm3x_div_rn_noftz_f32_slowpath - $__internal_11_$__cuda_sm20_sqrt_rn_f32_slowpath)
$__internal_11_$__cuda_sm20_sqrt_rn_f32_slowpath:
        /* <DEDUP_REMOVED lines=19> */
.L_x_236:
[----:B------:R-:W-:Y:S01]  /*1020*/  HFMA2 R15, -RZ, RZ, 0, 0 ;  /* 0x00000000ff0f7431 */ /* 0x000fe200000001ff */
[----:B------:R-:W-:-:S04]  /*1030*/  MOV R14, R18 ;  /* 0x00000012000e7202 */ /* 0x000fc80000000f00 */
[----:B------:R-:W-:Y:S05]  /*1040*/  RET.REL.NODEC R14 `(full_mean_delta_kernel) ;  /* 0xffffffec0eec7950 */ /* 0x000fea0003c3ffff */
        .weak           $__internal_12_$__cuda_sm3x_div_rn_noftz_f32_slowpath
        .type           $__internal_12_$__cuda_sm3x_div_rn_noftz_f32_slowpath,@function
        .size           $__internal_12_$__cuda_sm3x_div_rn_noftz_f32_slowpath,(.L_x_709 - $__internal_12_$__cuda_sm3x_div_rn_noftz_f32_slowpath)
$__internal_12_$__cuda_sm3x_div_rn_noftz_f32_slowpath:
        /* <DEDUP_REMOVED lines=8> */
[----:B------:R-:W-:Y:S02]  /*10d0*/  MOV R17, 0xbf800000 ;  /* 0xbf80000000117802 */ /* 0x000fe40000000f00 */
[----:B------:R-:W-:-:S13]  /*10e0*/  ISETP.GT.U32.OR P0, PT, R18, 0xfd, P0 ;  /* 0x000000fd1200780c */ /* 0x000fda0000704470 */
[----:B------:R-:W-:Y:S01]  /*10f0*/  @!P0 MOV R16, RZ ;  /* 0x000000ff00108202 */ /* 0x000fe20000000f00 */
[----:B------:R-:W-:Y:S06]  /*1100*/  @!P0 BRA `(.L_x_238) ;  /* 0x0000000000608947 */ /* 0x000fec0003800000 */
[----:B------:R-:W-:Y:S01]  /*1110*/  HFMA2 R11, -RZ, RZ, -1.875, 0 ;  /* 0xbf800000ff0b7431 */ /* 0x000fe200000001ff */
[----:B------:R-:W-:-:S04]  /*1120*/  FSETP.GTU.FTZ.AND P1, PT, |R14|, +INF , PT ;  /* 0x7f8000000e00780b */ /* 0x000fc80003f3c200 */
        /* <DEDUP_REMOVED lines=20> */
[----:B------:R-:W-:-:S04]  /*1270*/  @!P1 FFMA R14, R14, 1.84467440737095516160e+19, RZ ;  /* 0x5f8000000e0e9823 */ /* 0x000fc800000000ff */
[----:B------:R-:W-:-:S07]  /*1280*/  @!P1 VIADD R16, R16, 0x40 ;  /* 0x0000004010109836 */ /* 0x000fce0000000000 */
.L_x_238:
[----:B------:R-:W-:Y:S01]  /*1290*/  LEA R11, R15, 0xc0800000, 0x17 ;  /* 0xc08000000f0b7811 */ /* 0x000fe200078eb8ff */
[----:B------:R-:W-:Y:S03]  /*12a0*/  BSSY.RECONVERGENT B2, `(.L_x_243) ;  /* 0x0000036000027945 */ /* 0x000fe60003800200 */
[----:B------:R-:W-:Y:S02]  /*12b0*/  IADD3 R21, PT, PT, -R11, R14, RZ ;  /* 0x0000000e0b157210 */ /* 0x000fe40007ffe1ff */
[----:B------:R-:W-:Y:S02]  /*12c0*/  IADD3 R14, PT, PT, R19, -0x7f, RZ ;  /* 0xffffff81130e7810 */ /* 0x000fe40007ffe0ff */
[----:B------:R-:W0:Y:S01]  /*12d0*/  MUFU.RCP R23, R21 ;  /* 0x0000001500177308 */ /* 0x000e220000001000 */
[----:B------:R-:W-:Y:S01]  /*12e0*/  FADD.FTZ R18, -R21, -RZ ;  /* 0x800000ff15127221 */ /* 0x000fe20000010100 */
[C---:B------:R-:W-:Y:S01]  /*12f0*/  IADD3 R15, PT, PT, R14.reuse, 0x7f, -R15 ;  /* 0x0000007f0e0f7810 */ /* 0x040fe20007ffe80f */
[----:B------:R-:W-:-:S03]  /*1300*/  IMAD R11, R14, -0x800000, R17 ;  /* 0xff8000000e0b7824 */ /* 0x000fc600078e0211 */
[----:B------:R-:W-:Y:S01]  /*1310*/  IADD3 R15, PT, PT, R15, R16, RZ ;  /* 0x000000100f0f7210 */ /* 0x000fe20007ffe0ff */
        /* <DEDUP_REMOVED lines=21> */
[C---:B------:R-:W-:Y:S02]  /*1470*/  ISETP.NE.AND P3, PT, R14.reuse, RZ, PT ;  /* 0x000000ff0e00720c */ /* 0x040fe40003f65270 */
[----:B------:R-:W-:Y:S02]  /*1480*/  ISETP.NE.AND P1, PT, R14, RZ, PT ;  /* 0x000000ff0e00720c */ /* 0x000fe40003f25270 */
[----:B------:R-:W-:Y:S01]  /*1490*/  LOP3.LUT R16, R15, 0x7fffff, RZ, 0xc0, !PT ;  /* 0x007fffff0f107812 */ /* 0x000fe200078ec0ff */
[CCC-:B------:R-:W-:Y:S01]  /*14a0*/  FFMA.RP R15, R20.reuse, R18.reuse, R17.reuse ;  /* 0x00000012140f7223 */ /* 0x1c0fe20000008011 */
[----:B------:R-:W-:Y:S01]  /*14b0*/  FFMA.RM R18, R20, R18, R17 ;  /* 0x0000001214127223 */ /* 0x000fe20000004011 */
        /* <DEDUP_REMOVED lines=16> */
.L_x_245:
[----:B------:R-:W-:-:S04]  /*15c0*/  LOP3.LUT R11, R11, 0x80000000, RZ, 0xc0, !PT ;  /* 0x800000000b0b7812 */ /* 0x000fc800078ec0ff */
[----:B------:R-:W-:Y:S01]  /*15d0*/  LOP3.LUT R11, R11, 0x7f800000, RZ, 0xfc, !PT ;  /* 0x7f8000000b0b7812 */ /* 0x000fe200078efcff */
[----:B------:R-:W-:Y:S06]  /*15e0*/  BRA `(.L_x_246) ;  /* 0x0000000000047947 */ /* 0x000fec0003800000 */
.L_x_244:
[----:B------:R-:W-:-:S07]  /*15f0*/  LEA R11, R15, R11, 0x17 ;  /* 0x0000000b0f0b7211 */ /* 0x000fce00078eb8ff */
.L_x_246:
[----:B------:R-:W-:Y:S05]  /*1600*/  BSYNC.RECONVERGENT B2 ;  /* 0x0000000000027941 */ /* 0x000fea0003800200 */
.L_x_243:
[----:B------:R-:W-:Y:S05]  /*1610*/  BRA `(.L_x_247) ;  /* 0x0000000000207947 */ /* 0x000fea0003800000 */
.L_x_242:
[----:B------:R-:W-:-:S04]  /*1620*/  LOP3.LUT R11, R14, 0x80000000, R17, 0x48, !PT ;  /* 0x800000000e0b7812 */ /* 0x000fc800078e4811 */
[----:B------:R-:W-:Y:S01]  /*1630*/  LOP3.LUT R11, R11, 0x7f800000, RZ, 0xfc, !PT ;  /* 0x7f8000000b0b7812 */ /* 0x000fe200078efcff */
[----:B------:R-:W-:Y:S06]  /*1640*/  BRA `(.L_x_247) ;  /* 0x0000000000147947 */ /* 0x000fec0003800000 */
.L_x_241:
[----:B------:R-:W-:Y:S01]  /*1650*/  LOP3.LUT R11, R14, 0x80000000, R17, 0x48, !PT ;  /* 0x800000000e0b7812 */ /* 0x000fe200078e4811 */
[----:B------:R-:W-:Y:S06]  /*1660*/  BRA `(.L_x_247) ;  /* 0x00000000000c7947 */ /* 0x000fec0003800000 */
.L_x_240:
[----:B------:R-:W0:Y:S01]  /*1670*/  MUFU.RSQ R11, -QNAN ;  /* 0xffc00000000b7908 */ /* 0x000e220000001400 */
[----:B------:R-:W-:Y:S05]  /*1680*/  BRA `(.L_x_247) ;  /* 0x0000000000047947 */ /* 0x000fea0003800000 */
.L_x_239:
[----:B------:R-:W-:-:S07]  /*1690*/  FADD.FTZ R11, R11, R14 ;  /* 0x0000000e0b0b7221 */ /* 0x000fce0000010000 */
.L_x_247:
[----:B------:R-:W-:Y:S05]  /*16a0*/  BSYNC.RECONVERGENT B1 ;  /* 0x0000000000017941 */ /* 0x000fea0003800200 */
.L_x_237:
[----:B------:R-:W-:Y:S01]  /*16b0*/  HFMA2 R15, -RZ, RZ, 0, 0 ;  /* 0x00000000ff0f7431 */ /* 0x000fe200000001ff */
[----:B------:R-:W-:-:S04]  /*16c0*/  MOV R14, R13 ;  /* 0x0000000d000e7202 */ /* 0x000fc80000000f00 */
[----:B0-----:R-:W-:Y:S05]  /*16d0*/  RET.REL.NODEC R14 `(full_mean_delta_kernel) ;  /* 0xffffffe80e487950 */ /* 0x001fea0003c3ffff */
.L_x_248:
        /* <DEDUP_REMOVED lines=10> */
.L_x_709:


//--------------------- .text.dxhat_kernel        --------------------------
	.section	.text.dxhat_kernel,"ax",@progbits
	.align	128
        .global         dxhat_kernel
        .type           dxhat_kernel,@function
        .size           dxhat_kernel,(.L_x_726 - dxhat_kernel)
        .other          dxhat_kernel,@"STO_CUDA_ENTRY STV_DEFAULT"
dxhat_kernel:
.text.dxhat_kernel:
        /* <DEDUP_REMOVED lines=8> */
[----:B------:R-:W0:Y:S01]  /*0080*/  S2R R9, SR_CTAID.Y ;  /* 0x0000000000097919 */ /* 0x000e220000002600 */
[----:B------:R-:W0:Y:S01]  /*0090*/  S2UR UR6, SR_CTAID.Z ;  /* 0x00000000000679c3 */ /* 0x000e220000002700 */
[----:B------:R-:W1:Y:S07]  /*00a0*/  LDCU.64 UR4, c[0x0][0x358] ;  /* 0x00006b00ff0477ac */ /* 0x000e6e0008000a00 */
[----:B------:R-:W0:Y:S08]  /*00b0*/  LDC R6, c[0x0][0x390] ;  /* 0x0000e400ff067b82 */ /* 0x000e300000000800 */
[----:B------:R-:W2:Y:S08]  /*00c0*/  LDC.64 R2, c[0x0][0x388] ;  /* 0x0000e200ff027b82 */ /* 0x000eb00000000a00 */
[----:B------:R-:W3:Y:S01]  /*00d0*/  LDC.64 R4, c[0x0][0x380] ;  /* 0x0000e000ff047b82 */ /* 0x000ee20000000a00 */
[----:B0-----:R-:W-:-:S04]  /*00e0*/  IMAD R7, R6, UR6, R9 ;  /* 0x0000000606077c24 */ /* 0x001fc8000f8e0209 */
[----:B------:R-:W-:Y:S02]  /*00f0*/  IMAD R7, R7, UR7, R0 ;  /* 0x0000000707077c24 */ /* 0x000fe4000f8e0200 */
[----:B--2---:R-:W-:-:S06]  /*0100*/  IMAD.WIDE.U32 R2, R9, 0x4, R2 ;  /* 0x0000000409027825 */ /* 0x004fcc00078e0002 */
[----:B-1----:R-:W2:Y:S01]  /*0110*/  LDG.E R2, desc[UR4][R2.64] ;  /* 0x0000000402027981 */ /* 0x002ea2000c1e1900 */
[----:B---3--:R-:W-:-:S05]  /*0120*/  IMAD.WIDE R4, R7, 0x4, R4 ;  /* 0x0000000407047825 */ /* 0x008fca00078e0204 */
[----:B------:R-:W2:Y:S02]  /*0130*/  LDG.E R7, desc[UR4][R4.64] ;  /* 0x0000000404077981 */ /* 0x000ea4000c1e1900 */
[----:B--2---:R-:W-:-:S05]  /*0140*/  FMUL R7, R2, R7 ;  /* 0x0000000702077220 */ /* 0x004fca0000400000 */
[----:B------:R-:W-:Y:S01]  /*0150*/  STG.E desc[UR4][R4.64], R7 ;  /* 0x0000000704007986 */ /* 0x000fe2000c101904 */
[----:B------:R-:W-:Y:S05]  /*0160*/  EXIT ;  /* 0x000000000000794d */ /* 0x000fea0003800000 */
.L_x_249:
        /* <DEDUP_REMOVED lines=9> */
.L_x_726:


//--------------------- .text.dxhat_kernel2       --------------------------
	.section	.text.dxhat_kernel2,"ax",@progbits
	.align	128
        .global         dxhat_kernel2
        .type           dxhat_kernel2,@function
        .size           dxhat_kernel2,(.L_x_727 - dxhat_kernel2)
        .other          dxhat_kernel2,@"STO_CUDA_ENTRY STV_DEFAULT"
dxhat_kernel2:
.text.dxhat_kernel2:
        /* <DEDUP_REMOVED lines=12> */
[----:B------:R-:W-:Y:S01]  /*00c0*/  HFMA2 R4, -RZ, RZ, 0, 0 ;  /* 0x00000000ff047431 */ /* 0x000fe200000001ff */
[----:B------:R-:W-:Y:S01]  /*00d0*/  IABS R9, R0 ;  /* 0x0000000000097213 */ /* 0x000fe20000000000 */
[----:B------:R-:W1:Y:S05]  /*00e0*/  LDCU.64 UR4, c[0x0][0x358] ;  /* 0x00006b00ff0477ac */ /* 0x000e6a0008000a00 */
[----:B------:R-:W2:Y:S01]  /*00f0*/  LDC R2, c[0x0][0x3a0] ;  /* 0x0000e800ff027b82 */ /* 0x000ea20000000800 */
[----:B0-----:R-:W-:-:S04]  /*0100*/  IABS R10, R3 ;  /* 0x00000003000a7213 */ /* 0x001fc80000000000 */
[----:B------:R-:W0:Y:S01]  /*0110*/  I2F.RP R6, R10 ;  /* 0x0000000a00067306 */ /* 0x000e220000209400 */
[----:B--2---:R-:W-:-:S07]  /*0120*/  IABS R8, R2 ;  /* 0x0000000200087213 */ /* 0x004fce0000000000 */
[----:B0-----:R-:W0:Y:S02]  /*0130*/  MUFU.RCP R6, R6 ;  /* 0x0000000600067308 */ /* 0x001e240000001000 */
[----:B0-----:R-:W-:-:S06]  /*0140*/  VIADD R5, R6, 0xffffffe ;  /* 0x0ffffffe06057836 */ /* 0x001fcc0000000000 */
[----:B------:R-:W0:Y:S02]  /*0150*/  F2I.FTZ.U32.TRUNC.NTZ R5, R5 ;  /* 0x0000000500057305 */ /* 0x000e24000021f000 */
[----:B0-----:R-:W-:-:S04]  /*0160*/  IMAD.MOV R7, RZ, RZ, -R5 ;  /* 0x000000ffff077224 */ /* 0x001fc800078e0a05 */
[----:B------:R-:W-:-:S04]  /*0170*/  IMAD R7, R7, R10, RZ ;  /* 0x0000000a07077224 */ /* 0x000fc800078e02ff */
[----:B------:R-:W-:-:S04]  /*0180*/  IMAD.HI.U32 R6, R5, R7, R4 ;  /* 0x0000000705067227 */ /* 0x000fc800078e0004 */
[----:B------:R-:W-:Y:S02]  /*0190*/  IMAD.MOV.U32 R4, RZ, RZ, R8 ;  /* 0x000000ffff047224 */ /* 0x000fe400078e0008 */
[----:B------:R-:W-:Y:S02]  /*01a0*/  IMAD.HI.U32 R6, R6, R9, RZ ;  /* 0x0000000906067227 */ /* 0x000fe400078e00ff */
[----:B------:R-:W0:Y:S03]  /*01b0*/  I2F.RP R8, R4 ;  /* 0x0000000400087306 */ /* 0x000e260000209400 */
[----:B------:R-:W-:-:S05]  /*01c0*/  IADD3 R5, PT, PT, -R6, RZ, RZ ;  /* 0x000000ff06057210 */ /* 0x000fca0007ffe1ff */
[----:B------:R-:W-:-:S05]  /*01d0*/  IMAD R5, R10, R5, R9 ;  /* 0x000000050a057224 */ /* 0x000fca00078e0209 */
[----:B------:R-:W-:Y:S01]  /*01e0*/  ISETP.GT.U32.AND P2, PT, R10, R5, PT ;  /* 0x000000050a00720c */ /* 0x000fe20003f44070 */
[----:B0-----:R-:W0:-:S12]  /*01f0*/  MUFU.RCP R8, R8 ;  /* 0x0000000800087308 */ /* 0x001e180000001000 */
[----:B------:R-:W-:Y:S02]  /*0200*/  @!P2 IMAD.IADD R5, R5, 0x1, -R10 ;  /* 0x000000010505a824 */ /* 0x000fe400078e0a0a */
[----:B------:R-:W-:Y:S01]  /*0210*/  @!P2 VIADD R6, R6, 0x1 ;  /* 0x000000010606a836 */ /* 0x000fe20000000000 */
[----:B------:R-:W-:Y:S02]  /*0220*/  ISETP.NE.AND P2, PT, R3, RZ, PT ;  /* 0x000000ff0300720c */ /* 0x000fe40003f45270 */
[----:B------:R-:W-:Y:S02]  /*0230*/  ISETP.GE.U32.AND P0, PT, R5, R10, PT ;  /* 0x0000000a0500720c */ /* 0x000fe40003f06070 */
[----:B0-----:R-:W-:Y:S02]  /*0240*/  IADD3 R7, PT, PT, R8, 0xffffffe, RZ ;  /* 0x0ffffffe08077810 */ /* 0x001fe40007ffe0ff */
[----:B------:R-:W-:-:S04]  /*0250*/  LOP3.LUT R5, R0, R3, RZ, 0x3c, !PT ;  /* 0x0000000300057212 */ /* 0x000fc800078e3cff */
[----:B------:R-:W0:Y:S01]  /*0260*/  F2I.FTZ.U32.TRUNC.NTZ R7, R7 ;  /* 0x0000000700077305 */ /* 0x000e22000021f000 */
[----:B------:R-:W-:-:S04]  /*0270*/  ISETP.GE.AND P1, PT, R5, RZ, PT ;  /* 0x000000ff0500720c */ /* 0x000fc80003f26270 */
[----:B------:R-:W-:-:S05]  /*0280*/  @P0 IADD3 R6, PT, PT, R6, 0x1, RZ ;  /* 0x0000000106060810 */ /* 0x000fca0007ffe0ff */
[----:B------:R-:W-:Y:S01]  /*0290*/  IMAD.MOV.U32 R5, RZ, RZ, R6 ;  /* 0x000000ffff057224 */ /* 0x000fe200078e0006 */
[----:B------:R-:W-:-:S03]  /*02a0*/  MOV R6, RZ ;  /* 0x000000ff00067202 */ /* 0x000fc60000000f00 */
[----:B------:R-:W-:Y:S01]  /*02b0*/  @!P1 IMAD.MOV R5, RZ, RZ, -R5 ;  /* 0x000000ffff059224 */ /* 0x000fe200078e0a05 */
[----:B0-----:R-:W-:Y:S02]  /*02c0*/  IADD3 R9, PT, PT, RZ, -R7, RZ ;  /* 0x80000007ff097210 */ /* 0x001fe40007ffe0ff */
[----:B------:R-:W-:-:S03]  /*02d0*/  @!P2 LOP3.LUT R5, RZ, R3, RZ, 0x33, !PT ;  /* 0x00000003ff05a212 */ /* 0x000fc600078e33ff */
[----:B------:R-:W-:Y:S01]  /*02e0*/  IMAD R3, R9, R4, RZ ;  /* 0x0000000409037224 */ /* 0x000fe200078e02ff */
[----:B------:R-:W-:Y:S02]  /*02f0*/  IABS R8, R5 ;  /* 0x0000000500087213 */ /* 0x000fe40000000000 */
[----:B------:R-:W-:Y:S01]  /*0300*/  ISETP.GE.AND P2, PT, R5, RZ, PT ;  /* 0x000000ff0500720c */ /* 0x000fe20003f46270 */
[----:B------:R-:W-:-:S04]  /*0310*/  IMAD.HI.U32 R6, R7, R3, R6 ;  /* 0x0000000307067227 */ /* 0x000fc800078e0006 */
[----:B------:R-:W-:Y:S02]  /*0320*/  IMAD.MOV.U32 R3, RZ, RZ, R8 ;  /* 0x000000ffff037224 */ /* 0x000fe400078e0008 */
[----:B------:R-:W0:Y:S02]  /*0330*/  LDC.64 R8, c[0x0][0x398] ;  /* 0x0000e600ff087b82 */ /* 0x000e240000000a00 */
[----:B------:R-:W-:-:S05]  /*0340*/  IMAD.HI.U32 R6, R6, R3, RZ ;  /* 0x0000000306067227 */ /* 0x000fca00078e00ff */
[----:B------:R-:W-:-:S05]  /*0350*/  IADD3 R6, PT, PT, -R6, RZ, RZ ;  /* 0x000000ff06067210 */ /* 0x000fca0007ffe1ff */
[C---:B------:R-:W-:Y:S02]  /*0360*/  IMAD R3, R4.reuse, R6, R3 ;  /* 0x0000000604037224 */ /* 0x040fe400078e0203 */
[----:B------:R-:W2:Y:S03]  /*0370*/  LDC.64 R6, c[0x0][0x388] ;  /* 0x0000e200ff067b82 */ /* 0x000ea60000000a00 */
[----:B------:R-:W-:-:S13]  /*0380*/  ISETP.GT.U32.AND P0, PT, R4, R3, PT ;  /* 0x000000030400720c */ /* 0x000fda0003f04070 */
[----:B------:R-:W-:Y:S01]  /*0390*/  @!P0 IMAD.IADD R3, R3, 0x1, -R4 ;  /* 0x0000000103038824 */ /* 0x000fe200078e0a04 */
[----:B------:R-:W-:-:S04]  /*03a0*/  ISETP.NE.AND P0, PT, R2, RZ, PT ;  /* 0x000000ff0200720c */ /* 0x000fc80003f05270 */
[----:B------:R-:W-:-:S13]  /*03b0*/  ISETP.GT.U32.AND P1, PT, R4, R3, PT ;  /* 0x000000030400720c */ /* 0x000fda0003f24070 */
[----:B------:R-:W-:-:S05]  /*03c0*/  @!P1 IADD3 R3, PT, PT, R3, -R4, RZ ;  /* 0x8000000403039210 */ /* 0x000fca0007ffe0ff */
[----:B------:R-:W-:-:S05]  /*03d0*/  IMAD.MOV.U32 R5, RZ, RZ, R3 ;  /* 0x000000ffff057224 */ /* 0x000fca00078e0003 */
[----:B------:R-:W-:Y:S02]  /*03e0*/  @!P2 IADD3 R5, PT, PT, -R5, RZ, RZ ;  /* 0x000000ff0505a210 */ /* 0x000fe40007ffe1ff */
[----:B------:R-:W-:Y:S01]  /*03f0*/  @!P0 LOP3.LUT R5, RZ, R2, RZ, 0x33, !PT ;  /* 0x00000002ff058212 */ /* 0x000fe200078e33ff */
[C---:B--2---:R-:W-:Y:S02]  /*0400*/  IMAD.WIDE R2, R0.reuse, 0x4, R6 ;  /* 0x0000000400027825 */ /* 0x044fe400078e0206 */
[----:B------:R-:W2:Y:S02]  /*0410*/  LDC.64 R6, c[0x0][0x390] ;  /* 0x0000e400ff067b82 */ /* 0x000ea40000000a00 */
[----:B0-----:R-:W-:Y:S02]  /*0420*/  IMAD.WIDE R4, R5, 0x4, R8 ;  /* 0x0000000405047825 */ /* 0x001fe400078e0208 */
[----:B-1----:R-:W3:Y:S04]  /*0430*/  LDG.E R2, desc[UR4][R2.64] ;  /* 0x0000000402027981 */ /* 0x002ee8000c1e1900 */
[----:B------:R-:W3:Y:S01]  /*0440*/  LDG.E R5, desc[UR4][R4.64] ;  /* 0x0000000404057981 */ /* 0x000ee2000c1e1900 */
[----:B--2---:R-:W-:-:S04]  /*0450*/  IMAD.WIDE R6, R0, 0x4, R6 ;  /* 0x0000000400067825 */ /* 0x004fc800078e0206 */
[----:B---3--:R-:W-:-:S05]  /*0460*/  FMUL R9, R2, R5 ;  /* 0x0000000502097220 */ /* 0x008fca0000400000 */
[----:B------:R-:W-:Y:S01]  /*0470*/  STG.E desc[UR4][R6.64], R9 ;  /* 0x0000000906007986 */ /* 0x000fe2000c101904 */
[----:B------:R-:W-:Y:S05]  /*0480*/  EXIT ;  /* 0x000000000000794d */ /* 0x000fea0003800000 */
.L_x_250:
        /* <DEDUP_REMOVED lines=15> */
.L_x_727:


//--------------------- .text.computeDelta_full   --------------------------
	.section	.text.computeDelta_full,"ax",@progbits
	.align	128
        .global         computeDelta_full
        .type           computeDelta_full,@function
        .size           computeDelta_full,(.L_x_728 - computeDelta_full)
        .other          computeDelta_full,@"STO_CUDA_ENTRY STV_DEFAULT"
computeDelta_full:
.text.computeDelta_full:
        /* <DEDUP_REMOVED lines=10> */
[----:B------:R-:W2:Y:S01]  /*00a0*/  LDCU.64 UR6, c[0x0][0x358] ;  /* 0x00006b00ff0677ac */ /* 0x000ea20008000a00 */
[----:B-1----:R-:W-:Y:S01]  /*00b0*/  IMAD R3, R3, UR4, RZ ;  /* 0x0000000403037c24 */ /* 0x002fe2000f8e02ff */
[----:B0-----:R-:W-:-:S13]  /*00c0*/  ISETP.GT.AND P0, PT, R6, RZ, PT ;  /* 0x000000ff0600720c */ /* 0x001fda0003f04270 */
[----:B--2---:R-:W-:Y:S05]  /*00d0*/  @P0 BRA `(.L_x_251) ;  /* 0x0000000000280947 */ /* 0x004fea0003800000 */
[----:B------:R-:W0:Y:S08]  /*00e0*/  LDC.64 R8, c[0x0][0x388] ;  /* 0x0000e200ff087b82 */ /* 0x000e300000000a00 */
[----:B------:R-:W1:Y:S02]  /*00f0*/  LDC.64 R10, c[0x0][0x390] ;  /* 0x0000e400ff0a7b82 */ /* 0x000e640000000a00 */
.L_x_252:
[----:B0-----:R-:W-:-:S04]  /*0100*/  IMAD.WIDE R4, R0, 0x4, R8 ;  /* 0x0000000400047825 */ /* 0x001fc800078e0208 */
[----:B-1----:R-:W-:Y:S01]  /*0110*/  IMAD.WIDE R6, R0, 0x4, R10 ;  /* 0x0000000400067825 */ /* 0x002fe200078e020a */
[----:B------:R2:W-:Y:S01]  /*0120*/  STG.E desc[UR6][R4.64], RZ ;  /* 0x000000ff04007986 */ /* 0x0005e2000c101906 */
[----:B------:R-:W-:-:S03]  /*0130*/  IADD3 R0, PT, PT, R3, R0, RZ ;  /* 0x0000000003007210 */ /* 0x000fc60007ffe0ff */
[----:B------:R2:W-:Y:S01]  /*0140*/  STG.E desc[UR6][R6.64], RZ ;  /* 0x000000ff06007986 */ /* 0x0005e2000c101906 */
[----:B------:R-:W-:-:S13]  /*0150*/  ISETP.GE.AND P0, PT, R0, UR5, PT ;  /* 0x0000000500007c0c */ /* 0x000fda000bf06270 */
[----:B--2---:R-:W-:Y:S05]  /*0160*/  @!P0 BRA `(.L_x_252) ;  /* 0xfffffffc00e48947 */ /* 0x004fea000383ffff */
[----:B------:R-:W-:Y:S05]  /*0170*/  EXIT ;  /* 0x000000000000794d */ /* 0x000fea0003800000 */
.L_x_251:
[C---:B------:R-:W-:Y:S02]  /*0180*/  LOP3.LUT R2, R6.reuse, 0x7, RZ, 0xc0, !PT ;  /* 0x0000000706027812 */ /* 0x040fe400078ec0ff */
[----:B------:R-:W-:Y:S02]  /*0190*/  LOP3.LUT R5, R6, 0xf, RZ, 0xc0, !PT ;  /* 0x0000000f06057812 */ /* 0x000fe400078ec0ff */
[----:B------:R-:W-:-:S04]  /*01a0*/  IADD3 R4, PT, PT, R2, -0x1, RZ ;  /* 0xffffffff02047810 */ /* 0x000fc80007ffe0ff */
[----:B------:R-:W-:Y:S02]  /*01b0*/  ISETP.GE.U32.AND P0, PT, R4, 0x3, PT ;  /* 0x000000030400780c */ /* 0x000fe40003f06070 */
[C---:B------:R-:W-:Y:S02]  /*01c0*/  LOP3.LUT R4, R6.reuse, 0x7ffffff0, RZ, 0xc0, !PT ;  /* 0x7ffffff006047812 */ /* 0x040fe400078ec0ff */
[----:B------:R-:W-:Y:S02]  /*01d0*/  LOP3.LUT R6, R6, 0x3, RZ, 0xc0, !PT ;  /* 0x0000000306067812 */ /* 0x000fe400078ec0ff */
[----:B------:R-:W-:-:S07]  /*01e0*/  IADD3 R7, PT, PT, -R4, RZ, RZ ;  /* 0x000000ff04077210 */ /* 0x000fce0007ffe1ff */
.L_x_258:
[----:B------:R-:W0:Y:S01]  /*01f0*/  LDCU UR4, c[0x0][0x3a0] ;  /* 0x00007400ff0477ac */ /* 0x000e220008000800 */
[----:B------:R-:W-:Y:S01]  /*0200*/  HFMA2 R29, -RZ, RZ, 0, 0 ;  /* 0x00000000ff1d7431 */ /* 0x000fe200000001ff */
[----:B------:R-:W-:Y:S01]  /*0210*/  MOV R9, RZ ;  /* 0x000000ff00097202 */ /* 0x000fe20000000f00 */
[----:B------:R-:W-:Y:S01]  /*0220*/  HFMA2 R25, -RZ, RZ, 0, 0 ;  /* 0x00000000ff197431 */ /* 0x000fe200000001ff */
[----:B0-----:R-:W-:-:S09]  /*0230*/  UISETP.GE.U32.AND UP0, UPT, UR4, 0x10, UPT ;  /* 0x000000100400788c */ /* 0x001fd2000bf06070 */
[----:B------:R-:W-:Y:S05]  /*0240*/  BRA.U !UP0, `(.L_x_253) ;  /* 0x0000000508ac7547 */ /* 0x000fea000b800000 */
[----:B------:R-:W-:Y:S02]  /*0250*/  MOV R29, RZ ;  /* 0x000000ff001d7202 */ /* 0x000fe40000000f00 */
[----:B------:R-:W-:Y:S02]  /*0260*/  MOV R8, R0 ;  /* 0x0000000000087202 */ /* 0x000fe40000000f00 */
[----:B------:R-:W-:-:S07]  /*0270*/  MOV R10, R7 ;  /* 0x00000007000a7202 */ /* 0x000fce0000000f00 */
.L_x_254:
[----:B------:R-:W0:Y:S08]  /*0280*/  LDC.64 R16, c[0x0][0x380] ;  /* 0x0000e000ff107b82 */ /* 0x000e300000000a00 */
[----:B------:R-:W1:Y:S08]  /*0290*/  LDC.64 R26, c[0x0][0x398] ;  /* 0x0000e600ff1a7b82 */ /* 0x000e700000000a00 */
[----:B------:R-:W2:Y:S01]  /*02a0*/  LDC R13, c[0x0][0x3a4] ;  /* 0x0000e900ff0d7b82 */ /* 0x000ea20000000800 */
[----:B0-----:R-:W-:-:S05]  /*02b0*/  IMAD.WIDE R16, R8, 0x4, R16 ;  /* 0x0000000408107825 */ /* 0x001fca00078e0210 */
[----:B------:R0:W3:Y:S01]  /*02c0*/  LDG.E R20, desc[UR6][R16.64] ;  /* 0x0000000610147981 */ /* 0x0000e2000c1e1900 */
[----:B-1----:R-:W-:-:S05]  /*02d0*/  IMAD.WIDE R26, R8, 0x4, R26 ;  /* 0x00000004081a7825 */ /* 0x002fca00078e021a */
[----:B------:R-:W4:Y:S01]  /*02e0*/  LDG.E R28, desc[UR6][R26.64] ;  /* 0x000000061a1c7981 */ /* 0x000f22000c1e1900 */
[----:B--2---:R-:W-:-:S04]  /*02f0*/  IMAD.WIDE R22, R13, 0x4, R16 ;  /* 0x000000040d167825 */ /* 0x004fc800078e0210 */
[C---:B------:R-:W-:Y:S02]  /*0300*/  IMAD.WIDE R14, R13.reuse, 0x4, R26 ;  /* 0x000000040d0e7825 */ /* 0x040fe400078e021a */
[----:B------:R-:W2:Y:S02]  /*0310*/  LDG.E R26, desc[UR6][R22.64] ;  /* 0x00000006161a7981 */ /* 0x000ea4000c1e1900 */
[----:B------:R-:W-:-:S04]  /*0320*/  IMAD.WIDE R18, R13, 0x4, R22 ;  /* 0x000000040d127825 */ /* 0x000fc800078e0216 */
[C---:B0-----:R-:W-:Y:S01]  /*0330*/  IMAD.WIDE R16, R13.reuse, 0x4, R14 ;  /* 0x000000040d107825 */ /* 0x041fe200078e020e */
[----:B------:R-:W5:Y:S04]  /*0340*/  LDG.E R23, desc[UR6][R14.64] ;  /* 0x000000060e177981 */ /* 0x000f68000c1e1900 */
[----:B------:R0:W5:Y:S04]  /*0350*/  LDG.E R14, desc[UR6][R18.64] ;  /* 0x00000006120e7981 */ /* 0x000168000c1e1900 */
[----:B------:R1:W5:Y:S01]  /*0360*/  LDG.E R15, desc[UR6][R16.64] ;  /* 0x00000006100f7981 */ /* 0x000362000c1e1900 */
[----:B0-----:R-:W-:-:S04]  /*0370*/  IMAD.WIDE R18, R13, 0x4, R18 ;  /* 0x000000040d127825 */ /* 0x001fc800078e0212 */
[C---:B-1----:R-:W-:Y:S01]  /*0380*/  IMAD.WIDE R16, R13.reuse, 0x4, R16 ;  /* 0x000000040d107825 */ /* 0x042fe200078e0210 */
[----:B------:R0:W5:Y:S04]  /*0390*/  LDG.E R12, desc[UR6][R18.64] ;  /* 0x00000006120c7981 */ /* 0x000168000c1e1900 */
[----:B------:R1:W5:Y:S01]  /*03a0*/  LDG.E R9, desc[UR6][R16.64] ;  /* 0x0000000610097981 */ /* 0x000362000c1e1900 */
[----:B0-----:R-:W-:-:S04]  /*03b0*/  IMAD.WIDE R18, R13, 0x4, R18 ;  /* 0x000000040d127825 */ /* 0x001fc800078e0212 */
[C---:B-1----:R-:W-:Y:S01]  /*03c0*/  IMAD.WIDE R16, R13.reuse, 0x4, R16 ;  /* 0x000000040d107825 */ /* 0x042fe200078e0210 */
[----:B------:R-:W5:Y:S04]  /*03d0*/  LDG.E R11, desc[UR6][R18.64] ;  /* 0x00000006120b7981 */ /* 0x000f68000c1e1900 */
[----:B------:R-:W5:Y:S01]  /*03e0*/  LDG.E R22, desc[UR6][R16.64] ;  /* 0x0000000610167981 */ /* 0x000f62000c1e1900 */
[C---:B---3--:R-:W-:Y:S01]  /*03f0*/  FADD R27, R20.reuse, R29 ;  /* 0x0000001d141b7221 */ /* 0x048fe20000000000 */
[----:B----4-:R-:W-:Y:S01]  /*0400*/  FFMA R28, R20, R28, R25 ;  /* 0x0000001c141c7223 */ /* 0x010fe20000000019 */
[----:B------:R-:W-:-:S04]  /*0410*/  IMAD.WIDE R20, R13, 0x4, R18 ;  /* 0x000000040d147825 */ /* 0x000fc800078e0212 */
[----:B------:R-:W-:-:S04]  /*0420*/  IMAD.WIDE R24, R13, 0x4, R16 ;  /* 0x000000040d187825 */ /* 0x000fc800078e0210 */
[----:B--2---:R-:W-:Y:S01]  /*0430*/  FADD R27, R27, R26 ;  /* 0x0000001a1b1b7221 */ /* 0x004fe20000000000 */
[----:B-----5:R-:W-:Y:S02]  /*0440*/  FFMA R29, R26, R23, R28 ;  /* 0x000000171a1d7223 */ /* 0x020fe4000000001c */
[----:B------:R0:W2:Y:S04]  /*0450*/  LDG.E R26, desc[UR6][R20.64] ;  /* 0x00000006141a7981 */ /* 0x0000a8000c1e1900 */
[----:B------:R1:W2:Y:S01]  /*0460*/  LDG.E R23, desc[UR6][R24.64] ;  /* 0x0000000618177981 */ /* 0x0002a2000c1e1900 */
[----:B0-----:R-:W-:-:S04]  /*0470*/  IMAD.WIDE R20, R13, 0x4, R20 ;  /* 0x000000040d147825 */ /* 0x001fc800078e0214 */
[----:B-1----:R-:W-:-:S04]  /*0480*/  IMAD.WIDE R24, R13, 0x4, R24 ;  /* 0x000000040d187825 */ /* 0x002fc800078e0218 */
[----:B------:R-:W-:Y:S01]  /*0490*/  FADD R19, R27, R14 ;  /* 0x0000000e1b137221 */ /* 0x000fe20000000000 */
[----:B------:R-:W-:Y:S01]  /*04a0*/  FFMA R18, R14, R15, R29 ;  /* 0x0000000f0e127223 */ /* 0x000fe2000000001d */
[----:B------:R-:W3:Y:S01]  /*04b0*/  LDG.E R27, desc[UR6][R20.64] ;  /* 0x00000006141b7981 */ /* 0x000ee2000c1e1900 */
[----:B------:R-:W-:-:S03]  /*04c0*/  IMAD.WIDE R16, R13, 0x4, R20 ;  /* 0x000000040d107825 */ /* 0x000fc600078e0214 */
[----:B------:R-:W3:Y:S01]  /*04d0*/  LDG.E R29, desc[UR6][R24.64] ;  /* 0x00000006181d7981 */ /* 0x000ee2000c1e1900 */
[----:B------:R-:W-:-:S04]  /*04e0*/  IMAD.WIDE R14, R13, 0x4, R24 ;  /* 0x000000040d0e7825 */ /* 0x000fc800078e0218 */
[----:B------:R-:W-:Y:S01]  /*04f0*/  FFMA R18, R12, R9, R18 ;  /* 0x000000090c127223 */ /* 0x000fe20000000012 */
[----:B------:R0:W4:Y:S04]  /*0500*/  LDG.E R28, desc[UR6][R14.64] ;  /* 0x000000060e1c7981 */ /* 0x000128000c1e1900 */
[----:B------:R1:W4:Y:S01]  /*0510*/  LDG.E R9, desc[UR6][R16.64] ;  /* 0x0000000610097981 */ /* 0x000322000c1e1900 */
[----:B0-----:R-:W-:-:S04]  /*0520*/  IMAD.WIDE R14, R13, 0x4, R14 ;  /* 0x000000040d0e7825 */ /* 0x001fc800078e020e */
[----:B-1----:R-:W-:Y:S01]  /*0530*/  IMAD.WIDE R16, R13, 0x4, R16 ;  /* 0x000000040d107825 */ /* 0x002fe200078e0210 */
[----:B------:R0:W5:Y:S04]  /*0540*/  LDG.E R21, desc[UR6][R14.64] ;  /* 0x000000060e157981 */ /* 0x000168000c1e1900 */
[----:B------:R-:W5:Y:S01]  /*0550*/  LDG.E R20, desc[UR6][R16.64] ;  /* 0x0000000610147981 */ /* 0x000f62000c1e1900 */
[----:B------:R-:W-:Y:S01]  /*0560*/  FADD R12, R19, R12 ;  /* 0x0000000c130c7221 */ /* 0x000fe20000000000 */
[----:B------:R-:W-:Y:S01]  /*0570*/  FFMA R22, R11, R22, R18 ;  /* 0x000000160b167223 */ /* 0x000fe20000000012 */
[----:B------:R-:W-:-:S04]  /*0580*/  IMAD.WIDE R24, R13, 0x4, R16 ;  /* 0x000000040d187825 */ /* 0x000fc800078e0210 */
[----:B------:R-:W-:-:S04]  /*0590*/  IMAD.WIDE R18, R13, 0x4, R14 ;  /* 0x000000040d127825 */ /* 0x000fc800078e020e */
[----:B0-----:R-:W-:Y:S02]  /*05a0*/  FADD R15, R12, R11 ;  /* 0x0000000b0c0f7221 */ /* 0x001fe40000000000 */
[----:B------:R0:W5:Y:S04]  /*05b0*/  LDG.E R11, desc[UR6][R24.64] ;  /* 0x00000006180b7981 */ /* 0x000168000c1e1900 */
[----:B------:R-:W5:Y:S01]  /*05c0*/  LDG.E R12, desc[UR6][R18.64] ;  /* 0x00000006120c7981 */ /* 0x000f62000c1e1900 */
[----:B--2---:R-:W-:Y:S01]  /*05d0*/  FFMA R14, R26, R23, R22 ;  /* 0x000000171a0e7223 */ /* 0x004fe20000000016 */
[----:B------:R-:W-:-:S04]  /*05e0*/  IMAD.WIDE R22, R13, 0x4, R24 ;  /* 0x000000040d167825 */ /* 0x000fc800078e0218 */
[----:B0-----:R-:W-:Y:S02]  /*05f0*/  FADD R24, R15, R26 ;  /* 0x0000001a0f187221 */ /* 0x001fe40000000000 */
[----:B------:R0:W2:Y:S01]  /*0600*/  LDG.E R26, desc[UR6][R22.64] ;  /* 0x00000006161a7981 */ /* 0x0000a2000c1e1900 */
[----:B------:R-:W-:-:S04]  /*0610*/  IMAD.WIDE R16, R13, 0x4, R22 ;  /* 0x000000040d107825 */ /* 0x000fc800078e0216 */
[----:B---3--:R-:W-:Y:S01]  /*0620*/  FFMA R29, R27, R29, R14 ;  /* 0x0000001d1b1d7223 */ /* 0x008fe2000000000e */
[----:B------:R-:W-:-:S04]  /*0630*/  IMAD.WIDE R14, R13, 0x4, R18 ;  /* 0x000000040d0e7825 */ /* 0x000fc800078e0212 */
[----:B0-----:R-:W-:Y:S02]  /*0640*/  FADD R22, R24, R27 ;  /* 0x0000001b18167221 */ /* 0x001fe40000000000 */
[----:B------:R0:W3:Y:S01]  /*0650*/  LDG.E R24, desc[UR6][R16.64] ;  /* 0x0000000610187981 */ /* 0x0000e2000c1e1900 */
[----:B------:R-:W-:-:S03]  /*0660*/  IMAD.WIDE R18, R13, 0x4, R16 ;  /* 0x000000040d127825 */ /* 0x000fc600078e0210 */
[----:B------:R1:W3:Y:S01]  /*0670*/  LDG.E R27, desc[UR6][R14.64] ;  /* 0x000000060e1b7981 */ /* 0x0002e2000c1e1900 */
[----:B----4-:R-:W-:Y:S01]  /*0680*/  FFMA R23, R9, R28, R29 ;  /* 0x0000001c09177223 */ /* 0x010fe2000000001d */
[----:B------:R-:W-:-:S05]  /*0690*/  IMAD.WIDE R28, R13, 0x4, R14 ;  /* 0x000000040d1c7825 */ /* 0x000fca00078e020e */
[----:B------:R-:W4:Y:S01]  /*06a0*/  LDG.E R25, desc[UR6][R28.64] ;  /* 0x000000061c197981 */ /* 0x000f22000c1e1900 */
[----:B0-----:R-:W-:-:S04]  /*06b0*/  IMAD.WIDE R16, R13, 0x4, R28 ;  /* 0x000000040d107825 */ /* 0x001fc800078e021c */
[----:B-1----:R-:W-:Y:S02]  /*06c0*/  FADD R15, R22, R9 ;  /* 0x00000009160f7221 */ /* 0x002fe40000000000 */
[----:B------:R0:W4:Y:S01]  /*06d0*/  LDG.E R22, desc[UR6][R18.64] ;  /* 0x0000000612167981 */ /* 0x000122000c1e1900 */
[----:B-----5:R-:W-:-:S03]  /*06e0*/  FFMA R9, R20, R21, R23 ;  /* 0x0000001514097223 */ /* 0x020fc60000000017 */
[----:B------:R1:W5:Y:S01]  /*06f0*/  LDG.E R23, desc[UR6][R16.64] ;  /* 0x0000000610177981 */ /* 0x000362000c1e1900 */
[----:B0-----:R-:W-:-:S04]  /*0700*/  IMAD.WIDE R18, R13, 0x4, R18 ;  /* 0x000000040d127825 */ /* 0x001fc800078e0212 */
[----:B------:R-:W-:Y:S02]  /*0710*/  FADD R28, R15, R20 ;  /* 0x000000140f1c7221 */ /* 0x000fe40000000000 */
[----:B------:R0:W5:Y:S01]  /*0720*/  LDG.E R20, desc[UR6][R18.64] ;  /* 0x0000000612147981 */ /* 0x000162000c1e1900 */
[----:B-1----:R-:W-:-:S04]  /*0730*/  IMAD.WIDE R16, R13, 0x4, R16 ;  /* 0x000000040d107825 */ /* 0x002fc800078e0210 */
[----:B------:R-:W-:-:S04]  /*0740*/  IMAD.WIDE R14, R13, 0x4, R18 ;  /* 0x000000040d0e7825 */ /* 0x000fc800078e0212 */
[----:B------:R-:W-:Y:S01]  /*0750*/  FFMA R9, R11, R12, R9 ;  /* 0x0000000c0b097223 */ /* 0x000fe20000000009 */
[----:B------:R-:W5:Y:S01]  /*0760*/  LDG.E R21, desc[UR6][R16.64] ;  /* 0x0000000610157981 */ /* 0x000f62000c1e1900 */
[----:B0-----:R-:W-:-:S03]  /*0770*/  IMAD.WIDE R18, R13, 0x4, R16 ;  /* 0x000000040d127825 */ /* 0x001fc600078e0210 */
[----:B------:R0:W5:Y:S04]  /*0780*/  LDG.E R12, desc[UR6][R14.64] ;  /* 0x000000060e0c7981 */ /* 0x000168000c1e1900 */
[----:B------:R1:W5:Y:S01]  /*0790*/  LDG.E R29, desc[UR6][R18.64] ;  /* 0x00000006121d7981 */ /* 0x000362000c1e1900 */
[----:B0-----:R-:W-:-:S04]  /*07a0*/  IMAD.WIDE R14, R13, 0x4, R14 ;  /* 0x000000040d0e7825 */ /* 0x001fc800078e020e */
[----:B-1----:R-:W-:Y:S02]  /*07b0*/  IMAD.WIDE R18, R13, 0x4, R18 ;  /* 0x000000040d127825 */ /* 0x002fe400078e0212 */
[----:B------:R-:W5:Y:S04]  /*07c0*/  LDG.E R14, desc[UR6][R14.64] ;  /* 0x000000060e0e7981 */ /* 0x000f68000c1e1900 */
[----:B------:R-:W5:Y:S01]  /*07d0*/  LDG.E R19, desc[UR6][R18.64] ;  /* 0x0000000612137981 */ /* 0x000f62000c1e1900 */
[----:B------:R-:W-:Y:S01]  /*07e0*/  FADD R11, R28, R11 ;  /* 0x0000000b1c0b7221 */ /* 0x000fe20000000000 */
[----:B------:R-:W-:-:S04]  /*07f0*/  IADD3 R10, PT, PT, R10, 0x10, RZ ;  /* 0x000000100a0a7810 */ /* 0x000fc80007ffe0ff */
[----:B------:R-:W-:Y:S02]  /*0800*/  ISETP.NE.AND P1, PT, R10, RZ, PT ;  /* 0x000000ff0a00720c */ /* 0x000fe40003f25270 */
[----:B------:R-:W-:Y:S01]  /*0810*/  LEA R8, R13, R8, 0x4 ;  /* 0x000000080d087211 */ /* 0x000fe200078e20ff */
[----:B--2---:R-:W-:-:S04]  /*0820*/  FADD R11, R11, R26 ;  /* 0x0000001a0b0b7221 */ /* 0x004fc80000000000 */
[----:B---3--:R-:W-:Y:S01]  /*0830*/  FADD R11, R11, R24 ;  /* 0x000000180b0b7221 */ /* 0x008fe20000000000 */
[----:B------:R-:W-:-:S04]  /*0840*/  FFMA R9, R26, R27, R9 ;  /* 0x0000001b1a097223 */ /* 0x000fc80000000009 */
[----:B----4-:R-:W-:Y:S01]  /*0850*/  FFMA R9, R24, R25, R9 ;  /* 0x0000001918097223 */ /* 0x010fe20000000009 */
[----:B------:R-:W-:-:S03]  /*0860*/  FADD R11, R11, R22 ;  /* 0x000000160b0b7221 */ /* 0x000fc60000000000 */
[----:B-----5:R-:W-:Y:S01]  /*0870*/  FFMA R9, R22, R23, R9 ;  /* 0x0000001716097223 */ /* 0x020fe20000000009 */
[----:B------:R-:W-:-:S03]  /*0880*/  FADD R11, R11, R20 ;  /* 0x000000140b0b7221 */ /* 0x000fc60000000000 */
[----:B------:R-:W-:Y:S01]  /*0890*/  FFMA R9, R20, R21, R9 ;  /* 0x0000001514097223 */ /* 0x000fe20000000009 */
[----:B------:R-:W-:-:S03]  /*08a0*/  FADD R11, R11, R12 ;  /* 0x0000000c0b0b7221 */ /* 0x000fc60000000000 */
[----:B------:R-:W-:Y:S01]  /*08b0*/  FFMA R9, R12, R29, R9 ;  /* 0x0000001d0c097223 */ /* 0x000fe20000000009 */
[----:B------:R-:W-:-:S03]  /*08c0*/  FADD R29, R11, R14 ;  /* 0x0000000e0b1d7221 */ /* 0x000fc60000000000 */
[----:B------:R-:W-:Y:S01]  /*08d0*/  FFMA R25, R14, R19, R9 ;  /* 0x000000130e197223 */ /* 0x000fe20000000009 */
[----:B------:R-:W-:Y:S06]  /*08e0*/  @P1 BRA `(.L_x_254) ;  /* 0xfffffff800641947 */ /* 0x000fec000383ffff */
[----:B------:R-:W-:-:S07]  /*08f0*/  MOV R9, R4 ;  /* 0x0000000400097202 */ /* 0x000fce0000000f00 */
.L_x_253:
        /* <DEDUP_REMOVED lines=13> */
[----:B------:R1:W3:Y:S01]  /*09d0*/  LDG.E R14, desc[UR6][R12.64] ;  /* 0x000000060c0e7981 */ /* 0x0002e2000c1e1900 */
[----:B0-----:R-:W-:-:S05]  /*09e0*/  IMAD.WIDE R16, R21, 0x4, R16 ;  /* 0x0000000415107825 */ /* 0x001fca00078e0210 */
[----:B------:R0:W2:Y:S01]  /*09f0*/  LDG.E R8, desc[UR6][R16.64] ;  /* 0x0000000610087981 */ /* 0x0000a2000c1e1900 */
[----:B-1----:R-:W-:-:S04]  /*0a00*/  IMAD.WIDE R12, R21, 0x4, R12 ;  /* 0x00000004150c7825 */ /* 0x002fc800078e020c */
[----:B------:R-:W-:-:S04]  /*0a10*/  IMAD.WIDE R10, R21, 0x4, R16 ;  /* 0x00000004150a7825 */ /* 0x000fc800078e0210 */
[C---:B------:R-:W-:Y:S02]  /*0a20*/  IMAD.WIDE R22, R21.reuse, 0x4, R12 ;  /* 0x0000000415167825 */ /* 0x040fe400078e020c */
[----:B------:R-:W4:Y:S02]  /*0a30*/  LDG.E R13, desc[UR6][R12.64] ;  /* 0x000000060c0d7981 */ /* 0x000f24000c1e1900 */
[C---:B------:R-:W-:Y:S02]  /*0a40*/  IMAD.WIDE R26, R21.reuse, 0x4, R10 ;  /* 0x00000004151a7825 */ /* 0x040fe400078e020a */
[----:B------:R-:W5:Y:S02]  /*0a50*/  LDG.E R10, desc[UR6][R10.64] ;  /* 0x000000060a0a7981 */ /* 0x000f64000c1e1900 */
[C---:B------:R-:W-:Y:S02]  /*0a60*/  IMAD.WIDE R18, R21.reuse, 0x4, R22 ;  /* 0x0000000415127825 */ /* 0x040fe400078e0216 */
[----:B------:R-:W5:Y:S02]  /*0a70*/  LDG.E R23, desc[UR6][R22.64] ;  /* 0x0000000616177981 */ /* 0x000f64000c1e1900 */
[----:B0-----:R-:W-:-:S02]  /*0a80*/  IMAD.WIDE R16, R21, 0x4, R26 ;  /* 0x0000000415107825 */ /* 0x001fc400078e021a */
[----:B------:R0:W5:Y:S04]  /*0a90*/  LDG.E R12, desc[UR6][R18.64] ;  /* 0x00000006120c7981 */ /* 0x000168000c1e1900 */
[----:B------:R-:W5:Y:S04]  /*0aa0*/  LDG.E R11, desc[UR6][R26.64] ;  /* 0x000000061a0b7981 */ /* 0x000f68000c1e1900 */
[----:B------:R1:W5:Y:S01]  /*0ab0*/  LDG.E R22, desc[UR6][R16.64] ;  /* 0x0000000610167981 */ /* 0x000362000c1e1900 */
[----:B0-----:R-:W-:-:S05]  /*0ac0*/  IMAD.WIDE R18, R21, 0x4, R18 ;  /* 0x0000000415127825 */ /* 0x001fca00078e0212 */
[----:B------:R-:W5:Y:S01]  /*0ad0*/  LDG.E R27, desc[UR6][R18.64] ;  /* 0x00000006121b7981 */ /* 0x000f62000c1e1900 */
[----:B-1----:R-:W-:-:S05]  /*0ae0*/  IMAD.WIDE R16, R21, 0x4, R16 ;  /* 0x0000000415107825 */ /* 0x002fca00078e0210 */
[----:B------:R0:W5:Y:S02]  /*0af0*/  LDG.E R24, desc[UR6][R16.64] ;  /* 0x0000000610187981 */ /* 0x000164000c1e1900 */
[----:B0-----:R-:W-:-:S05]  /*0b00*/  IMAD.WIDE R16, R21, 0x4, R16 ;  /* 0x0000000415107825 */ /* 0x001fca00078e0210 */
[----:B------:R-:W5:Y:S01]  /*0b10*/  LDG.E R28, desc[UR6][R16.64] ;  /* 0x00000006101c7981 */ /* 0x000f62000c1e1900 */
[----:B---3--:R-:W-:Y:S01]  /*0b20*/  FFMA R25, R20, R14, R25 ;  /* 0x0000000e14197223 */ /* 0x008fe20000000019 */
[----:B------:R-:W-:-:S05]  /*0b30*/  IMAD.WIDE R14, R21, 0x4, R18 ;  /* 0x00000004150e7825 */ /* 0x000fca00078e0212 */
[----:B------:R0:W3:Y:S01]  /*0b40*/  LDG.E R26, desc[UR6][R14.64] ;  /* 0x000000060e1a7981 */ /* 0x0000e2000c1e1900 */
[----:B------:R-:W-:Y:S01]  /*0b50*/  FADD R29, R29, R20 ;  /* 0x000000141d1d7221 */ /* 0x000fe20000000000 */
[----:B------:R-:W-:-:S06]  /*0b60*/  IMAD.WIDE R18, R21, 0x4, R16 ;  /* 0x0000000415127825 */ /* 0x000fcc00078e0210 */
[----:B------:R-:W3:Y:S01]  /*0b70*/  LDG.E R18, desc[UR6][R18.64] ;  /* 0x0000000612127981 */ /* 0x000ee2000c1e1900 */
[----:B0-----:R-:W-:-:S04]  /*0b80*/  IMAD.WIDE R14, R21, 0x4, R14 ;  /* 0x00000004150e7825 */ /* 0x001fc800078e020e */
[----:B------:R-:W-:Y:S02]  /*0b90*/  IMAD.WIDE R20, R21, 0x4, R14 ;  /* 0x0000000415147825 */ /* 0x000fe400078e020e */
[----:B------:R-:W3:Y:S04]  /*0ba0*/  LDG.E R15, desc[UR6][R14.64] ;  /* 0x000000060e0f7981 */ /* 0x000ee8000c1e1900 */
[----:B------:R-:W3:Y:S01]  /*0bb0*/  LDG.E R21, desc[UR6][R20.64] ;  /* 0x0000000614157981 */ /* 0x000ee2000c1e1900 */
[----:B--2---:R-:W-:Y:S01]  /*0bc0*/  FADD R29, R29, R8 ;  /* 0x000000081d1d7221 */ /* 0x004fe20000000000 */
[----:B----4-:R-:W-:-:S03]  /*0bd0*/  FFMA R13, R8, R13, R25 ;  /* 0x0000000d080d7223 */ /* 0x010fc60000000019 */
[----:B-----5:R-:W-:Y:S01]  /*0be0*/  FADD R8, R29, R10 ;  /* 0x0000000a1d087221 */ /* 0x020fe20000000000 */
[----:B------:R-:W-:-:S03]  /*0bf0*/  FFMA R10, R10, R23, R13 ;  /* 0x000000170a0a7223 */ /* 0x000fc6000000000d */
[----:B------:R-:W-:Y:S01]  /*0c00*/  FADD R13, R8, R11 ;  /* 0x0000000b080d7221 */ /* 0x000fe20000000000 */
[----:B------:R-:W-:-:S03]  /*0c10*/  FFMA R11, R11, R12, R10 ;  /* 0x0000000c0b0b7223 */ /* 0x000fc6000000000a */
[----:B------:R-:W-:Y:S01]  /*0c20*/  FADD R13, R13, R22 ;  /* 0x000000160d0d7221 */ /* 0x000fe20000000000 */
[----:B------:R-:W-:-:S03]  /*0c30*/  FFMA R11, R22, R27, R11 ;  /* 0x0000001b160b7223 */ /* 0x000fc6000000000b */
[----:B------:R-:W-:Y:S01]  /*0c40*/  FADD R13, R13, R24 ;  /* 0x000000180d0d7221 */ /* 0x000fe20000000000 */
[----:B------:R-:W-:-:S03]  /*0c50*/  IADD3 R9, PT, PT, R9, 0x8, RZ ;  /* 0x0000000809097810 */ /* 0x000fc60007ffe0ff */
[----:B------:R-:W-:Y:S01]  /*0c60*/  FADD R13, R13, R28 ;  /* 0x0000001c0d0d7221 */ /* 0x000fe20000000000 */
[----:B---3--:R-:W-:-:S03]  /*0c70*/  FFMA R11, R24, R26, R11 ;  /* 0x0000001a180b7223 */ /* 0x008fc6000000000b */
[----:B------:R-:W-:Y:S01]  /*0c80*/  FADD R29, R13, R18 ;  /* 0x000000120d1d7221 */ /* 0x000fe20000000000 */
[----:B------:R-:W-:-:S04]  /*0c90*/  FFMA R11, R28, R15, R11 ;  /* 0x0000000f1c0b7223 */ /* 0x000fc8000000000b */
[----:B------:R-:W-:-:S07]  /*0ca0*/  FFMA R25, R18, R21, R11 ;  /* 0x0000001512197223 */ /* 0x000fce000000000b */
.L_x_256:
[----:B------:R-:W-:Y:S05]  /*0cb0*/  @!P2 BRA `(.L_x_255) ;  /* 0x0000000000e4a947 */ /* 0x000fea0003800000 */
[----:B------:R-:W-:Y:S01]  /*0cc0*/  ISETP.NE.AND P1, PT, R6, RZ, PT ;  /* 0x000000ff0600720c */ /* 0x000fe20003f25270 */
[----:B------:R-:W-:-:S12]  /*0cd0*/  @!P0 BRA `(.L_x_257) ;  /* 0x0000000000748947 */ /* 0x000fd80003800000 */
        /* <DEDUP_REMOVED lines=16> */
[----:B------:R-:W-:Y:S02]  /*0de0*/  IMAD.WIDE R26, R27, 0x4, R14 ;  /* 0x000000041b1a7825 */ /* 0x000fe400078e020e */
[----:B------:R-:W5:Y:S04]  /*0df0*/  LDG.E R14, desc[UR6][R14.64] ;  /* 0x000000060e0e7981 */ /* 0x000f68000c1e1900 */
[----:B------:R-:W5:Y:S04]  /*0e00*/  LDG.E R22, desc[UR6][R22.64] ;  /* 0x0000000616167981 */ /* 0x000f68000c1e1900 */
[----:B------:R-:W5:Y:S01]  /*0e10*/  LDG.E R26, desc[UR6][R26.64] ;  /* 0x000000061a1a7981 */ /* 0x000f62000c1e1900 */
[----:B------:R-:W-:Y:S01]  /*0e20*/  IADD3 R9, PT, PT, R9, 0x4, RZ ;  /* 0x0000000409097810 */ /* 0x000fe20007ffe0ff */
[----:B--2---:R-:W-:Y:S01]  /*0e30*/  FADD R29, R29, R16 ;  /* 0x000000101d1d7221 */ /* 0x004fe20000000000 */
[----:B---3--:R-:W-:-:S03]  /*0e40*/  FFMA R25, R16, R18, R25 ;  /* 0x0000001210197223 */ /* 0x008fc60000000019 */
[----:B----4-:R-:W-:Y:S01]  /*0e50*/  FADD R29, R29, R10 ;  /* 0x0000000a1d1d7221 */ /* 0x010fe20000000000 */
[----:B-----5:R-:W-:-:S03]  /*0e60*/  FFMA R25, R10, R13, R25 ;  /* 0x0000000d0a197223 */ /* 0x020fc60000000019 */
[----:B------:R-:W-:Y:S01]  /*0e70*/  FADD R29, R29, R8 ;  /* 0x000000081d1d7221 */ /* 0x000fe20000000000 */
[----:B------:R-:W-:-:S03]  /*0e80*/  FFMA R25, R8, R14, R25 ;  /* 0x0000000e08197223 */ /* 0x000fc60000000019 */
[----:B------:R-:W-:Y:S01]  /*0e90*/  FADD R29, R29, R22 ;  /* 0x000000161d1d7221 */ /* 0x000fe20000000000 */
[----:B------:R-:W-:-:S07]  /*0ea0*/  FFMA R25, R22, R26, R25 ;  /* 0x0000001a16197223 */ /* 0x000fce0000000019 */
.L_x_257:
        /* <DEDUP_REMOVED lines=10> */
[----:B---3--:R-:W-:Y:S01]  /*0f50*/  FADD R29, R29, R12 ;  /* 0x0000000c1d1d7221 */ /* 0x008fe20000000000 */
[----:B--2---:R-:W-:-:S11]  /*0f60*/  FFMA R25, R12, R13, R25 ;  /* 0x0000000d0c197223 */ /* 0x004fd60000000019 */
[----:B------:R-:W-:Y:S05]  /*0f70*/  @!P1 BRA `(.L_x_255) ;  /* 0x0000000000349947 */ /* 0x000fea0003800000 */
[----:B------:R-:W-:Y:S01]  /*0f80*/  ISETP.NE.AND P1, PT, R6, 0x2, PT ;  /* 0x000000020600780c */ /* 0x000fe20003f25270 */
[----:B------:R-:W-:-:S04]  /*0f90*/  IMAD.WIDE R14, R17, 0x4, R8 ;  /* 0x00000004110e7825 */ /* 0x000fc800078e0208 */
[C---:B------:R-:W-:Y:S01]  /*0fa0*/  IMAD.WIDE R10, R17.reuse, 0x4, R10 ;  /* 0x00000004110a7825 */ /* 0x040fe200078e020a */
[----:B------:R-:W2:Y:S07]  /*0fb0*/  LDG.E R16, desc[UR6][R14.64] ;  /* 0x000000060e107981 */ /* 0x000eae000c1e1900 */
[----:B------:R-:W-:-:S04]  /*0fc0*/  @P1 IMAD.WIDE R12, R17, 0x4, R14 ;  /* 0x00000004110c1825 */ /* 0x000fc800078e020e */
[----:B------:R-:W-:Y:S02]  /*0fd0*/  @P1 IMAD.WIDE R8, R17, 0x4, R10 ;  /* 0x0000000411081825 */ /* 0x000fe400078e020a */
[----:B------:R-:W3:Y:S04]  /*0fe0*/  LDG.E R10, desc[UR6][R10.64] ;  /* 0x000000060a0a7981 */ /* 0x000ee8000c1e1900 */
[----:B------:R-:W4:Y:S04]  /*0ff0*/  @P1 LDG.E R12, desc[UR6][R12.64] ;  /* 0x000000060c0c1981 */ /* 0x000f28000c1e1900 */
[----:B------:R-:W5:Y:S01]  /*1000*/  @P1 LDG.E R8, desc[UR6][R8.64] ;  /* 0x0000000608081981 */ /* 0x000f62000c1e1900 */
[----:B--2---:R-:W-:Y:S01]  /*1010*/  FADD R29, R29, R16 ;  /* 0x000000101d1d7221 */ /* 0x004fe20000000000 */
[----:B---3--:R-:W-:-:S03]  /*1020*/  FFMA R25, R16, R10, R25 ;  /* 0x0000000a10197223 */ /* 0x008fc60000000019 */
[----:B----4-:R-:W-:Y:S01]  /*1030*/  @P1 FADD R29, R29, R12 ;  /* 0x0000000c1d1d1221 */ /* 0x010fe20000000000 */
[----:B-----5:R-:W-:-:S07]  /*1040*/  @P1 FFMA R25, R12, R8, R25 ;  /* 0x000000080c191223 */ /* 0x020fce0000000019 */
.L_x_255:
[----:B------:R-:W0:Y:S01]  /*1050*/  LDC.64 R8, c[0x0][0x388] ;  /* 0x0000e200ff087b82 */ /* 0x000e220000000a00 */
[----:B------:R-:W1:Y:S07]  /*1060*/  LDCU UR4, c[0x0][0x3a4] ;  /* 0x00007480ff0477ac */ /* 0x000e6e0008000800 */
[----:B------:R-:W2:Y:S01]  /*1070*/  LDC.64 R10, c[0x0][0x390] ;  /* 0x0000e400ff0a7b82 */ /* 0x000ea20000000a00 */
[----:B0-----:R-:W-:-:S05]  /*1080*/  IMAD.WIDE R8, R0, 0x4, R8 ;  /* 0x0000000400087825 */ /* 0x001fca00078e0208 */
[----:B------:R0:W-:Y:S01]  /*1090*/  STG.E desc[UR6][R8.64], R25 ;  /* 0x0000001908007986 */ /* 0x0001e2000c101906 */
[----:B--2---:R-:W-:Y:S01]  /*10a0*/  IMAD.WIDE R10, R0, 0x4, R10 ;  /* 0x00000004000a7825 */ /* 0x004fe200078e020a */
[----:B------:R-:W-:-:S04]  /*10b0*/  IADD3 R0, PT, PT, R3, R0, RZ ;  /* 0x0000000003007210 */ /* 0x000fc80007ffe0ff */
[----:B------:R0:W-:Y:S01]  /*10c0*/  STG.E desc[UR6][R10.64], R29 ;  /* 0x0000001d0a007986 */ /* 0x0001e2000c101906 */
[----:B-1----:R-:W-:-:S13]  /*10d0*/  ISETP.GE.AND P1, PT, R0, UR4, PT ;  /* 0x0000000400007c0c */ /* 0x002fda000bf26270 */
[----:B0-----:R-:W-:Y:S05]  /*10e0*/  @!P1 BRA `(.L_x_258) ;  /* 0xfffffff000409947 */ /* 0x001fea000383ffff */
[----:B------:R-:W-:Y:S05]  /*10f0*/  EXIT ;  /* 0x000000000000794d */ /* 0x000fea0003800000 */
.L_x_259:
        /* <DEDUP_REMOVED lines=16> */
.L_x_728:


//--------------------- .text.dgama_dbeta_kernel  --------------------------
	.section	.text.dgama_dbeta_kernel,"ax",@progbits
	.align	128
        .global         dgama_dbeta_kernel
        .type           dgama_dbeta_kernel,@function
        .size           dgama_dbeta_kernel,(.L_x_729 - dgama_dbeta_kernel)
        .other          dgama_dbeta_kernel,@"STO_CUDA_ENTRY STV_DEFAULT"
dgama_dbeta_kernel:
.text.dgama_dbeta_kernel:
[----:B------:R-:W-:Y:S01]  /*0000*/  LDC R1, c[0x0][0x37c] ;  /* 0x0000df00ff017b82 */ /* 0x000fe20000000800 */
[----:B------:R-:W0:Y:S01]  /*0010*/  LDCU UR4, c[0x0][0x390] ;  /* 0x00007200ff0477ac */ /* 0x000e220008000800 */
[----:B------:R-:W1:Y:S01]  /*0020*/  S2R R0, SR_CTAID.X ;  /* 0x0000000000007919 */ /* 0x000e620000002500 */
[----:B------:R-:W-:Y:S01]  /*0030*/  HFMA2 R11, -RZ, RZ, 0, 0 ;  /* 0x00000000ff0b7431 */ /* 0x000fe200000001ff */
[----:B------:R-:W-:Y:S01]  /*0040*/  MOV R7, RZ ;  /* 0x000000ff00077202 */ /* 0x000fe20000000f00 */
[----:B------:R-:W0:Y:S01]  /*0050*/  LDCU UR6, c[0x0][0x398] ;  /* 0x00007300ff0677ac */ /* 0x000e220008000800 */
[----:B------:R-:W2:Y:S01]  /*0060*/  S2R R2, SR_TID.X ;  /* 0x0000000000027919 */ /* 0x000ea20000002100 */
[----:B------:R-:W3:Y:S01]  /*0070*/  LDCU.64 UR12, c[0x0][0x358] ;  /* 0x00006b00ff0c77ac */ /* 0x000ee20008000a00 */
[----:B0-----:R-:W-:-:S04]  /*0080*/  UISETP.LT.AND UP0, UPT, UR4, UR6, UPT ;  /* 0x000000060400728c */ /* 0x001fc8000bf01270 */
[----:B------:R-:W-:-:S04]  /*0090*/  USEL UR4, UR4, UR6, UP0 ;  /* 0x0000000604047287 */ /* 0x000fc80008000000 */
[----:B------:R-:W-:-:S09]  /*00a0*/  UISETP.GE.AND UP0, UPT, UR4, 0x1, UPT ;  /* 0x000000010400788c */ /* 0x000fd2000bf06270 */
[----:B-123--:R-:W-:Y:S05]  /*00b0*/  BRA.U !UP0, `(.L_x_260) ;  /* 0x0000000d08e07547 */ /* 0x00efea000b800000 */
[----:B------:R-:W-:Y:S01]  /*00c0*/  UIADD3 UR6, UPT, UPT, UR6, -0x1, URZ ;  /* 0xffffffff06067890 */ /* 0x000fe2000fffe0ff */
[----:B------:R-:W-:Y:S02]  /*00d0*/  MOV R7, RZ ;  /* 0x000000ff00077202 */ /* 0x000fe40000000f00 */
[----:B------:R-:W-:Y:S01]  /*00e0*/  MOV R11, RZ ;  /* 0x000000ff000b7202 */ /* 0x000fe20000000f00 */
[----:B------:R-:W-:-:S04]  /*00f0*/  ULEA.HI UR10, UR6, 0x1, URZ, 0x16 ;  /* 0x00000001060a7891 */ /* 0x000fc8000f8fb0ff */
[----:B------:R-:W-:Y:S02]  /*0100*/  ULOP3.LUT UR4, UR10, 0x7ffff8, URZ, 0xc0, !UPT ;  /* 0x007ffff80a047892 */ /* 0x000fe4000f8ec0ff */
[----:B------:R-:W-:Y:S02]  /*0110*/  ULOP3.LUT UR11, UR10, 0x7, URZ, 0xc0, !UPT ;  /* 0x000000070a0b7892 */ /* 0x000fe4000f8ec0ff */
[----:B------:R-:W-:-:S03]  /*0120*/  UIADD3 UR9, UPT, UPT, -UR4, URZ, URZ ;  /* 0x000000ff04097290 */ /* 0x000fc6000fffe1ff */
[----:B------:R-:W-:-:S09]  /*0130*/  UMOV UR4, URZ ;  /* 0x000000ff00047c82 */ /* 0x000fd20008000000 */
.L_x_268:
[----:B------:R-:W0:Y:S01]  /*0140*/  LDC.64 R4, c[0x0][0x390] ;  /* 0x0000e400ff047b82 */ /* 0x000e220000000a00 */
[----:B------:R-:W1:Y:S01]  /*0150*/  LDCU UR8, c[0x0][0x398] ;  /* 0x00007300ff0877ac */ /* 0x000e620008000800 */
[----:B------:R-:W-:Y:S01]  /*0160*/  UMOV UR5, URZ ;  /* 0x000000ff00057c82 */ /* 0x000fe20008000000 */
[----:B-1----:R-:W-:Y:S01]  /*0170*/  UISETP.GE.U32.AND UP0, UPT, UR8, 0x1c01, UPT ;  /* 0x00001c010800788c */ /* 0x002fe2000bf06070 */
[----:B0-----:R-:W-:Y:S01]  /*0180*/  IMAD R5, R5, UR4, R0 ;  /* 0x0000000405057c24 */ /* 0x001fe2000f8e0200 */
[----:B------:R-:W-:-:S03]  /*0190*/  UIADD3 UR4, UPT, UPT, UR4, 0x1, URZ ;  /* 0x0000000104047890 */ /* 0x000fc6000fffe0ff */
[----:B------:R-:W-:-:S03]  /*01a0*/  IMAD R5, R5, UR8, RZ ;  /* 0x0000000805057c24 */ /* 0x000fc6000f8e02ff */
[----:B------:R-:W-:-:S04]  /*01b0*/  ISETP.NE.AND P0, PT, R4, UR4, PT ;  /* 0x0000000404007c0c */ /* 0x000fc8000bf05270 */
[----:B------:R-:W-:Y:S01]  /*01c0*/  P2R R20, PR, RZ, 0x1 ;  /* 0x00000001ff147803 */ /* 0x000fe20000000000 */
[----:B------:R-:W-:Y:S08]  /*01d0*/  BRA.U !UP0, `(.L_x_261) ;  /* 0x0000000908187547 */ /* 0x000ff0000b800000 */
[CC--:B------:R-:W-:Y:S01]  /*01e0*/  IADD3 R4, P0, PT, R5.reuse, R2.reuse, RZ ;  /* 0x0000000205047210 */ /* 0x0c0fe20007f1e0ff */
[----:B------:R-:W0:Y:S01]  /*01f0*/  LDCU UR8, c[0x0][0x398] ;  /* 0x00007300ff0877ac */ /* 0x000e220008000800 */
[C---:B------:R-:W-:Y:S02]  /*0200*/  IADD3 R6, PT, PT, R5.reuse, R2, RZ ;  /* 0x0000000205067210 */ /* 0x040fe40007ffe0ff */
[----:B------:R-:W-:Y:S01]  /*0210*/  LEA R9, P1, R4, 0x7000, 0x2 ;  /* 0x0000700004097811 */ /* 0x000fe200078210ff */
[----:B------:R-:W-:Y:S01]  /*0220*/  UMOV UR5, 0x1000 ;  /* 0x0000100000057882 */ /* 0x000fe20000000000 */
[----:B------:R-:W-:Y:S01]  /*0230*/  LEA.HI.X.SX32 R3, R5, RZ, 0x1, P0 ;  /* 0x000000ff05037211 */ /* 0x000fe200000f0eff */
[----:B------:R-:W-:-:S03]  /*0240*/  UMOV UR7, UR9 ;  /* 0x0000000900077c82 */ /* 0x000fc60008000000 */
[----:B------:R-:W-:Y:S01]  /*0250*/  LEA.HI.X R4, R4, RZ, R3, 0x2, P1 ;  /* 0x000000ff04047211 */ /* 0x000fe200008f1403 */
[----:B------:R-:W-:-:S07]  /*0260*/  IMAD.MOV.U32 R3, RZ, RZ, R2 ;  /* 0x000000ffff037224 */ /* 0x000fce00078e0002 */
.L_x_262:
[----:B------:R-:W1:Y:S01]  /*0270*/  LDC.64 R18, c[0x0][0x380] ;  /* 0x0000e000ff127b82 */ /* 0x000e620000000a00 */
[C---:B------:R-:W-:Y:S02]  /*0280*/  IADD3 R8, PT, PT, R3.reuse, 0x400, RZ ;  /* 0x0000040003087810 */ /* 0x040fe40007ffe0ff */
[----:B0-----:R-:W-:Y:S02]  /*0290*/  ISETP.GE.AND P0, PT, R3, UR8, PT ;  /* 0x0000000803007c0c */ /* 0x001fe4000bf06270 */
[----:B------:R-:W-:Y:S01]  /*02a0*/  ISETP.GE.AND P1, PT, R8, UR8, PT ;  /* 0x0000000808007c0c */ /* 0x000fe2000bf26270 */
[----:B------:R-:W-:Y:S01]  /*02b0*/  HFMA2 R8, -RZ, RZ, 0, 0 ;  /* 0x00000000ff087431 */ /* 0x000fe200000001ff */
[----:B------:R-:W-:Y:S01]  /*02c0*/  MOV R10, RZ ;  /* 0x000000ff000a7202 */ /* 0x000fe20000000f00 */
[----:B------:R-:W0:Y:S08]  /*02d0*/  LDC.64 R28, c[0x0][0x388] ;  /* 0x0000e200ff1c7b82 */ /* 0x000e300000000a00 */
[----:B------:R-:W2:Y:S08]  /*02e0*/  LDC.64 R22, c[0x0][0x380] ;  /* 0x0000e000ff167b82 */ /* 0x000eb00000000a00 */
[----:B------:R-:W3:Y:S01]  /*02f0*/  LDC.64 R12, c[0x0][0x388] ;  /* 0x0000e200ff0c7b82 */ /* 0x000ee20000000a00 */
[----:B-1----:R-:W-:-:S06]  /*0300*/  @!P0 IMAD.WIDE R18, R6, 0x4, R18 ;  /* 0x0000000406128825 */ /* 0x002fcc00078e0212 */
[----:B------:R-:W4:Y:S01]  /*0310*/  @!P0 LDG.E R19, desc[UR12][R18.64] ;  /* 0x0000000c12138981 */ /* 0x000f22000c1e1900 */
[----:B0-----:R-:W-:Y:S01]  /*0320*/  @!P0 IMAD.WIDE R28, R6, 0x4, R28 ;  /* 0x00000004061c8825 */ /* 0x001fe200078e021c */
[----:B------:R-:W0:Y:S04]  /*0330*/  LDC.64 R14, c[0x0][0x388] ;  /* 0x0000e200ff0e7b82 */ /* 0x000e280000000a00 */
[----:B------:R-:W4:Y:S01]  /*0340*/  @!P0 LDG.E R8, desc[UR12][R28.64] ;  /* 0x0000000c1c088981 */ /* 0x000f22000c1e1900 */
[----:B--2---:R-:W-:-:S05]  /*0350*/  @!P1 IADD3 R22, P3, PT, R9, R22, RZ ;  /* 0x0000001609169210 */ /* 0x004fca0007f7e0ff */
[----:B------:R-:W-:Y:S01]  /*0360*/  @!P1 IMAD.X R23, R4, 0x1, R23, P3 ;  /* 0x0000000104179824 */ /* 0x000fe200018e0617 */
[----:B---3--:R-:W-:-:S04]  /*0370*/  @!P1 IADD3 R26, P2, PT, R9, R12, RZ ;  /* 0x0000000c091a9210 */ /* 0x008fc80007f5e0ff */
[----:B------:R-:W2:Y:S01]  /*0380*/  @!P1 LDG.E R25, desc[UR12][R22.64+-0x6000] ;  /* 0xffa0000c16199981 */ /* 0x000ea2000c1e1900 */
[----:B------:R-:W-:Y:S02]  /*0390*/  @!P1 IADD3.X R27, PT, PT, R4, R13, RZ, P2, !PT ;  /* 0x0000000d041b9210 */ /* 0x000fe400017fe4ff */
[----:B------:R-:W1:Y:S03]  /*03a0*/  LDC.64 R12, c[0x0][0x388] ;  /* 0x0000e200ff0c7b82 */ /* 0x000e660000000a00 */
[----:B------:R0:W2:Y:S01]  /*03b0*/  @!P1 LDG.E R10, desc[UR12][R26.64+-0x6000] ;  /* 0xffa0000c1a0a9981 */ /* 0x0000a2000c1e1900 */
[C---:B------:R-:W-:Y:S02]  /*03c0*/  IADD3 R16, PT, PT, R3.reuse, 0x800, RZ ;  /* 0x0000080003107810 */ /* 0x040fe40007ffe0ff */
[----:B------:R-:W-:Y:S02]  /*03d0*/  IADD3 R21, PT, PT, R3, 0xc00, RZ ;  /* 0x00000c0003157810 */ /* 0x000fe40007ffe0ff */
[----:B------:R-:W-:-:S02]  /*03e0*/  ISETP.GE.AND P5, PT, R16, UR8, PT ;  /* 0x0000000810007c0c */ /* 0x000fc4000bfa6270 */
[----:B------:R-:W3:Y:S01]  /*03f0*/  LDC.64 R16, c[0x0][0x388] ;  /* 0x0000e200ff107b82 */ /* 0x000ee20000000a00 */
[----:B------:R-:W-:Y:S02]  /*0400*/  ISETP.GE.AND P4, PT, R21, UR8, PT ;  /* 0x0000000815007c0c */ /* 0x000fe4000bf86270 */
[----:B------:R-:W-:-:S04]  /*0410*/  IADD3 R21, PT, PT, R3, 0x1000, RZ ;  /* 0x0000100003157810 */ /* 0x000fc80007ffe0ff */
[----:B------:R-:W-:Y:S01]  /*0420*/  ISETP.GE.AND P3, PT, R21, UR8, PT ;  /* 0x0000000815007c0c */ /* 0x000fe2000bf66270 */
[----:B------:R-:W-:-:S03]  /*0430*/  IMAD.MOV.U32 R21, RZ, RZ, RZ ;  /* 0x000000ffff157224 */ /* 0x000fc600078e00ff */
[----:B-1----:R-:W-:-:S04]  /*0440*/  @!P5 IADD3 R12, P2, PT, R9, R12, RZ ;  /* 0x0000000c090cd210 */ /* 0x002fc80007f5e0ff */
[----:B------:R-:W-:Y:S02]  /*0450*/  @!P5 IADD3.X R13, PT, PT, R4, R13, RZ, P2, !PT ;  /* 0x0000000d040dd210 */ /* 0x000fe400017fe4ff */
[----:B0-----:R-:W-:-:S03]  /*0460*/  @!P4 IADD3 R26, P2, PT, R9, R14, RZ ;  /* 0x0000000e091ac210 */ /* 0x001fc60007f5e0ff */
[----:B------:R0:W5:Y:S01]  /*0470*/  @!P5 LDG.E R21, desc[UR12][R12.64+-0x5000] ;  /* 0xffb0000c0c15d981 */ /* 0x000162000c1e1900 */
[----:B------:R-:W-:Y:S02]  /*0480*/  @!P4 IADD3.X R27, PT, PT, R4, R15, RZ, P2, !PT ;  /* 0x0000000f041bc210 */ /* 0x000fe400017fe4ff */
[----:B------:R-:W1:Y:S01]  /*0490*/  LDC.64 R14, c[0x0][0x380] ;  /* 0x0000e000ff0e7b82 */ /* 0x000e620000000a00 */
[----:B---3--:R-:W-:Y:S02]  /*04a0*/  @!P3 IADD3 R28, P2, PT, R9, R16, RZ ;  /* 0x00000010091cb210 */ /* 0x008fe40007f5e0ff */
[----:B------:R-:W-:-:S05]  /*04b0*/  CS2R R22, SRZ ;  /* 0x0000000000167805 */ /* 0x000fca000001ff00 */
[----:B0-----:R-:W0:Y:S01]  /*04c0*/  LDC.64 R12, c[0x0][0x380] ;  /* 0x0000e000ff0c7b82 */ /* 0x001e220000000a00 */
[----:B------:R-:W-:Y:S01]  /*04d0*/  @!P3 IADD3.X R29, PT, PT, R4, R17, RZ, P2, !PT ;  /* 0x00000011041db210 */ /* 0x000fe200017fe4ff */
[----:B------:R3:W5:Y:S01]  /*04e0*/  @!P4 LDG.E R22, desc[UR12][R26.64+-0x4000] ;  /* 0xffc0000c1a16c981 */ /* 0x000762000c1e1900 */
[----:B------:R-:W-:Y:S01]  /*04f0*/  IADD3 R18, PT, PT, R3, 0x1400, RZ ;  /* 0x0000140003127810 */ /* 0x000fe20007ffe0ff */
[----:B------:R-:W-:Y:S02]  /*0500*/  IMAD.MOV.U32 R24, RZ, RZ, RZ ;  /* 0x000000ffff187224 */ /* 0x000fe400078e00ff */
[----:B------:R0:W5:Y:S02]  /*0510*/  @!P3 LDG.E R23, desc[UR12][R28.64+-0x3000] ;  /* 0xffd0000c1c17b981 */ /* 0x000164000c1e1900 */
[----:B------:R-:W1:Y:S01]  /*0520*/  LDC.64 R16, c[0x0][0x388] ;  /* 0x0000e200ff107b82 */ /* 0x000e620000000a00 */
[----:B---3--:R-:W-:Y:S01]  /*0530*/  HFMA2 R26, -RZ, RZ, 0, 0 ;  /* 0x00000000ff1a7431 */ /* 0x008fe200000001ff */
[----:B------:R-:W-:Y:S01]  /*0540*/  ISETP.GE.AND P2, PT, R18, UR8, PT ;  /* 0x0000000812007c0c */ /* 0x000fe2000bf46270 */
[----:B----4-:R-:W-:-:S05]  /*0550*/  @!P0 FMUL R26, R8, R19 ;  /* 0x00000013081a8220 */ /* 0x010fca0000400000 */
[----:B------:R-:W3:Y:S01]  /*0560*/  LDC.64 R18, c[0x0][0x388] ;  /* 0x0000e200ff127b82 */ /* 0x000ee20000000a00 */
[----:B0-----:R-:W-:-:S04]  /*0570*/  @!P5 IADD3 R28, P0, PT, R9, R12, RZ ;  /* 0x0000000c091cd210 */ /* 0x001fc80007f1e0ff */
[----:B------:R-:W-:Y:S02]  /*0580*/  @!P5 IADD3.X R29, PT, PT, R4, R13, RZ, P0, !PT ;  /* 0x0000000d041dd210 */ /* 0x000fe400007fe4ff */
[----:B-1----:R-:W-:-:S03]  /*0590*/  @!P2 IADD3 R16, P0, PT, R9, R16, RZ ;  /* 0x000000100910a210 */ /* 0x002fc60007f1e0ff */
[----:B------:R-:W5:Y:S01]  /*05a0*/  @!P5 LDG.E R28, desc[UR12][R28.64+-0x5000] ;  /* 0xffb0000c1c1cd981 */ /* 0x000f62000c1e1900 */
[----:B--2---:R-:W-:Y:S01]  /*05b0*/  @!P1 FMUL R24, R10, R25 ;  /* 0x000000190a189220 */ /* 0x004fe20000400000 */
[----:B------:R-:W-:Y:S02]  /*05c0*/  @!P4 IADD3 R12, P1, PT, R9, R14, RZ ;  /* 0x0000000e090cc210 */ /* 0x000fe40007f3e0ff */
[----:B------:R-:W-:Y:S02]  /*05d0*/  IADD3 R14, PT, PT, R3, 0x1800, RZ ;  /* 0x00001800030e7810 */ /* 0x000fe40007ffe0ff */
[----:B------:R-:W-:Y:S02]  /*05e0*/  @!P4 IADD3.X R13, PT, PT, R4, R15, RZ, P1, !PT ;  /* 0x0000000f040dc210 */ /* 0x000fe40000ffe4ff */
[----:B------:R-:W-:Y:S02]  /*05f0*/  ISETP.GE.AND P1, PT, R14, UR8, PT ;  /* 0x000000080e007c0c */ /* 0x000fe4000bf26270 */
[----:B------:R-:W0:Y:S01]  /*0600*/  LDC.64 R14, c[0x0][0x380] ;  /* 0x0000e000ff0e7b82 */ /* 0x000e220000000a00 */
[----:B------:R-:W-:Y:S01]  /*0610*/  IMAD.MOV.U32 R25, RZ, RZ, RZ ;  /* 0x000000ffff197224 */ /* 0x000fe200078e00ff */
[----:B------:R1:W2:Y:S01]  /*0620*/  @!P4 LDG.E R27, desc[UR12][R12.64+-0x4000] ;  /* 0xffc0000c0c1bc981 */ /* 0x0002a2000c1e1900 */
[----:B------:R-:W-:-:S05]  /*0630*/  @!P2 IADD3.X R17, PT, PT, R4, R17, RZ, P0, !PT ;  /* 0x000000110411a210 */ /* 0x000fca00007fe4ff */
[----:B------:R3:W4:Y:S01]  /*0640*/  @!P2 LDG.E R25, desc[UR12][R16.64+-0x2000] ;  /* 0xffe0000c1019a981 */ /* 0x000722000c1e1900 */
[----:B-1----:R-:W1:Y:S02]  /*0650*/  LDC.64 R12, c[0x0][0x380] ;  /* 0x0000e000ff0c7b82 */ /* 0x002e640000000a00 */
[----:B---3--:R-:W-:Y:S02]  /*0660*/  @!P1 IADD3 R16, P0, PT, R9, R18, RZ ;  /* 0x0000001209109210 */ /* 0x008fe40007f1e0ff */
[----:B------:R-:W-:Y:S02]  /*0670*/  MOV R18, RZ ;  /* 0x000000ff00127202 */ /* 0x000fe40000000f00 */
[----:B------:R-:W-:-:S05]  /*0680*/  @!P1 IADD3.X R17, PT, PT, R4, R19, RZ, P0, !PT ;  /* 0x0000001304119210 */ /* 0x000fca00007fe4ff */
[----:B------:R3:W4:Y:S01]  /*0690*/  @!P1 LDG.E R18, desc[UR12][R16.64+-0x1000] ;  /* 0xfff0000c10129981 */ /* 0x000722000c1e1900 */
[C---:B0-----:R-:W-:Y:S01]  /*06a0*/  @!P3 IADD3 R14, P0, PT, R9.reuse, R14, RZ ;  /* 0x0000000e090eb210 */ /* 0x041fe20007f1e0ff */
[----:B---3--:R-:W0:Y:S03]  /*06b0*/  LDC.64 R16, c[0x0][0x380] ;  /* 0x0000e000ff107b82 */ /* 0x008e260000000a00 */
[----:B------:R-:W-:Y:S02]  /*06c0*/  @!P3 IADD3.X R15, PT, PT, R4, R15, RZ, P0, !PT ;  /* 0x0000000f040fb210 */ /* 0x000fe400007fe4ff */
[----:B-1----:R-:W-:-:S04]  /*06d0*/  @!P2 IADD3 R12, P0, PT, R9, R12, RZ ;  /* 0x0000000c090ca210 */ /* 0x002fc80007f1e0ff */
[----:B------:R-:W-:Y:S01]  /*06e0*/  @!P2 IADD3.X R13, PT, PT, R4, R13, RZ, P0, !PT ;  /* 0x0000000d040da210 */ /* 0x000fe200007fe4ff */
[----:B------:R-:W3:Y:S01]  /*06f0*/  @!P3 LDG.E R15, desc[UR12][R14.64+-0x3000] ;  /* 0xffd0000c0e0fb981 */ /* 0x000ee2000c1e1900 */
[----:B------:R-:W-:-:S03]  /*0700*/  VIADD R19, R3, 0x1c00 ;  /* 0x00001c0003137836 */ /* 0x000fc60000000000 */
[----:B------:R1:W4:Y:S02]  /*0710*/  @!P2 LDG.E R14, desc[UR12][R12.64+-0x2000] ;  /* 0xffe0000c0c0ea981 */ /* 0x000324000c1e1900 */
[----:B-1----:R-:W1:Y:S01]  /*0720*/  LDC.64 R12, c[0x0][0x388] ;  /* 0x0000e200ff0c7b82 */ /* 0x002e620000000a00 */
[----:B0-----:R-:W-:-:S04]  /*0730*/  @!P1 IADD3 R16, P0, PT, R9, R16, RZ ;  /* 0x0000001009109210 */ /* 0x001fc80007f1e0ff */
[----:B------:R-:W-:Y:S02]  /*0740*/  @!P1 IADD3.X R17, PT, PT, R4, R17, RZ, P0, !PT ;  /* 0x0000001104119210 */ /* 0x000fe400007fe4ff */
[----:B------:R-:W-:-:S04]  /*0750*/  ISETP.GE.AND P0, PT, R19, UR8, PT ;  /* 0x0000000813007c0c */ /* 0x000fc8000bf06270 */
[----:B------:R0:W4:Y:S02]  /*0760*/  @!P1 LDG.E R17, desc[UR12][R16.64+-0x1000] ;  /* 0xfff0000c10119981 */ /* 0x000124000c1e1900 */
[----:B0-----:R-:W-:-:S07]  /*0770*/  HFMA2 R16, -RZ, RZ, 0, 0 ;  /* 0x00000000ff107431 */ /* 0x001fce00000001ff */
[----:B-1----:R-:W-:-:S04]  /*0780*/  @!P0 IADD3 R12, P6, PT, R9, R12, RZ ;  /* 0x0000000c090c8210 */ /* 0x002fc80007fde0ff */
[----:B------:R-:W-:-:S05]  /*0790*/  @!P0 IADD3.X R13, PT, PT, R4, R13, RZ, P6, !PT ;  /* 0x0000000d040d8210 */ /* 0x000fca00037fe4ff */
[----:B------:R0:W4:Y:S02]  /*07a0*/  @!P0 LDG.E R16, desc[UR12][R12.64] ;  /* 0x0000000c0c108981 */ /* 0x000124000c1e1900 */
[----:B0-----:R-:W0:Y:S02]  /*07b0*/  LDC.64 R12, c[0x0][0x380] ;  /* 0x0000e000ff0c7b82 */ /* 0x001e240000000a00 */
[----:B0-----:R-:W-:-:S04]  /*07c0*/  @!P0 IADD3 R12, P6, PT, R9, R12, RZ ;  /* 0x0000000c090c8210 */ /* 0x001fc80007fde0ff */
[----:B------:R-:W-:-:S05]  /*07d0*/  @!P0 IADD3.X R13, PT, PT, R4, R13, RZ, P6, !PT ;  /* 0x0000000d040d8210 */ /* 0x000fca00037fe4ff */
[----:B------:R-:W4:Y:S01]  /*07e0*/  @!P0 LDG.E R19, desc[UR12][R12.64] ;  /* 0x0000000c0c138981 */ /* 0x000f22000c1e1900 */
[----:B------:R-:W-:Y:S01]  /*07f0*/  FADD R11, R26, R11 ;  /* 0x0000000b1a0b7221 */ /* 0x000fe20000000000 */
[----:B------:R-:W-:Y:S01]  /*0800*/  FADD R29, R8, R7 ;  /* 0x00000007081d7221 */ /* 0x000fe20000000000 */
[----:B------:R-:W-:Y:S02]  /*0810*/  MOV R7, RZ ;  /* 0x000000ff00077202 */ /* 0x000fe40000000f00 */
[----:B------:R-:W-:Y:S01]  /*0820*/  FADD R24, R11, R24 ;  /* 0x000000180b187221 */ /* 0x000fe20000000000 */
[----:B------:R-:W-:Y:S01]  /*0830*/  FADD R10, R29, R10 ;  /* 0x0000000a1d0a7221 */ /* 0x000fe20000000000 */
[----:B------:R-:W-:Y:S01]  /*0840*/  IMAD.MOV.U32 R8, RZ, RZ, RZ ;  /* 0x000000ffff087224 */ /* 0x000fe200078e00ff */
[----:B------:R-:W-:-:S04]  /*0850*/  UIADD3 UR7, UPT, UPT, UR7, 0x8, URZ ;  /* 0x0000000807077890 */ /* 0x000fc8000fffe0ff */
[----:B------:R-:W-:Y:S01]  /*0860*/  UISETP.NE.AND UP0, UPT, UR7, URZ, UPT ;  /* 0x000000ff0700728c */ /* 0x000fe2000bf05270 */
[----:B------:R-:W-:Y:S01]  /*0870*/  IADD3 R3, PT, PT, R3, 0x2000, RZ ;  /* 0x0000200003037810 */ /* 0x000fe20007ffe0ff */
[----:B------:R-:W-:Y:S01]  /*0880*/  VIADD R6, R6, 0x2000 ;  /* 0x0000200006067836 */ /* 0x000fe20000000000 */
[----:B------:R-:W-:Y:S01]  /*0890*/  UIADD3 UR5, UPT, UPT, UR5, 0x2000, URZ ;  /* 0x0000200005057890 */ /* 0x000fe2000fffe0ff */
[----:B-----5:R-:W-:-:S04]  /*08a0*/  @!P5 FMUL R7, R21, R28 ;  /* 0x0000001c1507d220 */ /* 0x020fc80000400000 */
[----:B------:R-:W-:Y:S01]  /*08b0*/  FADD R11, R24, R7 ;  /* 0x00000007180b7221 */ /* 0x000fe20000000000 */
[----:B------:R-:W-:Y:S02]  /*08c0*/  HFMA2 R7, -RZ, RZ, 0, 0 ;  /* 0x00000000ff077431 */ /* 0x000fe400000001ff */
[----:B------:R-:W-:Y:S01]  /*08d0*/  FADD R21, R10, R21 ;  /* 0x000000150a157221 */ /* 0x000fe20000000000 */
[----:B--2---:R-:W-:-:S03]  /*08e0*/  @!P4 FMUL R8, R22, R27 ;  /* 0x0000001b1608c220 */ /* 0x004fc60000400000 */
[----:B------:R-:W-:Y:S01]  /*08f0*/  FADD R22, R21, R22 ;  /* 0x0000001615167221 */ /* 0x000fe20000000000 */
[----:B------:R-:W-:Y:S01]  /*0900*/  FADD R10, R11, R8 ;  /* 0x000000080b0a7221 */ /* 0x000fe20000000000 */
[----:B------:R-:W-:Y:S02]  /*0910*/  MOV R8, RZ ;  /* 0x000000ff00087202 */ /* 0x000fe40000000f00 */
[----:B------:R-:W-:Y:S01]  /*0920*/  FADD R22, R22, R23 ;  /* 0x0000001716167221 */ /* 0x000fe20000000000 */
[----:B---3--:R-:W-:-:S04]  /*0930*/  @!P3 FMUL R7, R23, R15 ;  /* 0x0000000f1707b220 */ /* 0x008fc80000400000 */
[----:B------:R-:W-:Y:S01]  /*0940*/  FADD R11, R10, R7 ;  /* 0x000000070a0b7221 */ /* 0x000fe20000000000 */
[----:B------:R-:W-:Y:S02]  /*0950*/  HFMA2 R7, -RZ, RZ, 0, 0 ;  /* 0x00000000ff077431 */ /* 0x000fe400000001ff */
[----:B----4-:R-:W-:Y:S01]  /*0960*/  @!P2 FMUL R8, R25, R14 ;  /* 0x0000000e1908a220 */ /* 0x010fe20000400000 */
[----:B------:R-:W-:-:S03]  /*0970*/  FADD R25, R22, R25 ;  /* 0x0000001916197221 */ /* 0x000fc60000000000 */
[----:B------:R-:W-:Y:S01]  /*0980*/  FADD R8, R11, R8 ;  /* 0x000000080b087221 */ /* 0x000fe20000000000 */
[----:B------:R-:W-:Y:S01]  /*0990*/  MOV R11, RZ ;  /* 0x000000ff000b7202 */ /* 0x000fe20000000f00 */
[----:B------:R-:W-:Y:S01]  /*09a0*/  FADD R25, R25, R18 ;  /* 0x0000001219197221 */ /* 0x000fe20000000000 */
[----:B------:R-:W-:-:S04]  /*09b0*/  @!P1 FMUL R7, R18, R17 ;  /* 0x0000001112079220 */ /* 0x000fc80000400000 */
[----:B------:R-:W-:Y:S01]  /*09c0*/  FADD R8, R8, R7 ;  /* 0x0000000708087221 */ /* 0x000fe20000000000 */
[----:B------:R-:W-:Y:S01]  /*09d0*/  FADD R7, R25, R16 ;  /* 0x0000001019077221 */ /* 0x000fe20000000000 */
[----:B------:R-:W-:Y:S01]  /*09e0*/  @!P0 FMUL R11, R16, R19 ;  /* 0x00000013100b8220 */ /* 0x000fe20000400000 */
[----:B------:R-:W-:-:S03]  /*09f0*/  IADD3 R9, P0, PT, R9, 0x8000, RZ ;  /* 0x0000800009097810 */ /* 0x000fc60007f1e0ff */
[----:B------:R-:W-:Y:S01]  /*0a00*/  FADD R11, R8, R11 ;  /* 0x0000000b080b7221 */ /* 0x000fe20000000000 */
[----:B------:R-:W-:Y:S01]  /*0a10*/  IADD3.X R4, PT, PT, RZ, R4, RZ, P0, !PT ;  /* 0x00000004ff047210 */ /* 0x000fe200007fe4ff */
[----:B------:R-:W-:Y:S08]  /*0a20*/  BRA.U UP0, `(.L_x_262) ;  /* 0xfffffff900107547 */ /* 0x000ff0000b83ffff */
[----:B------:R-:W-:-:S12]  /*0a30*/  UIADD3 UR5, UPT, UPT, UR5, -0x1000, URZ ;  /* 0xfffff00005057890 */ /* 0x000fd8000fffe0ff */
.L_x_261:
[----:B------:R-:W-:-:S09]  /*0a40*/  UISETP.NE.AND UP0, UPT, UR11, URZ, UPT ;  /* 0x000000ff0b00728c */ /* 0x000fd2000bf05270 */
[----:B------:R-:W-:Y:S05]  /*0a50*/  BRA.U !UP0, `(.L_x_263) ;  /* 0x0000000508707547 */ /* 0x000fea000b800000 */
[----:B------:R-:W-:Y:S02]  /*0a60*/  UIADD3 UR7, UPT, UPT, UR11, -0x1, URZ ;  /* 0xffffffff0b077890 */ /* 0x000fe4000fffe0ff */
[----:B------:R-:W-:Y:S02]  /*0a70*/  ULOP3.LUT UP1, URZ, UR10, 0x3, URZ, 0xc0, !UPT ;  /* 0x000000030aff7892 */ /* 0x000fe4000f82c0ff */
[----:B------:R-:W-:-:S09]  /*0a80*/  UISETP.GE.U32.AND UP0, UPT, UR7, 0x3, UPT ;  /* 0x000000030700788c */ /* 0x000fd2000bf06070 */
[----:B------:R-:W-:Y:S05]  /*0a90*/  BRA.U !UP0, `(.L_x_264) ;  /* 0x0000000108a87547 */ /* 0x000fea000b800000 */
[----:B------:R-:W0:Y:S01]  /*0aa0*/  LDC.64 R8, c[0x0][0x388] ;  /* 0x0000e200ff087b82 */ /* 0x000e220000000a00 */
[----:B------:R-:W-:-:S04]  /*0ab0*/  IADD3 R6, PT, PT, R2, UR5, RZ ;  /* 0x0000000502067c10 */ /* 0x000fc8000fffe0ff */
[C---:B------:R-:W-:Y:S02]  /*0ac0*/  ISETP.GE.AND P0, PT, R6.reuse, UR8, PT ;  /* 0x0000000806007c0c */ /* 0x040fe4000bf06270 */
[C---:B------:R-:W-:Y:S01]  /*0ad0*/  IADD3 R4, PT, PT, R6.reuse, 0x400, RZ ;  /* 0x0000040006047810 */ /* 0x040fe20007ffe0ff */
[----:B------:R-:W1:Y:S01]  /*0ae0*/  LDC.64 R12, c[0x0][0x380] ;  /* 0x0000e000ff0c7b82 */ /* 0x000e620000000a00 */
[----:B------:R-:W-:Y:S02]  /*0af0*/  IADD3 R10, PT, PT, R6, 0x800, RZ ;  /* 0x00000800060a7810 */ /* 0x000fe40007ffe0ff */
[----:B------:R-:W-:Y:S02]  /*0b00*/  IADD3 R3, PT, PT, R5, R6, RZ ;  /* 0x0000000605037210 */ /* 0x000fe40007ffe0ff */
[----:B------:R-:W-:Y:S01]  /*0b10*/  ISETP.GE.AND P1, PT, R4, UR8, PT ;  /* 0x0000000804007c0c */ /* 0x000fe2000bf26270 */
[----:B------:R-:W-:Y:S01]  /*0b20*/  IMAD.MOV.U32 R4, RZ, RZ, RZ ;  /* 0x000000ffff047224 */ /* 0x000fe200078e00ff */
[----:B------:R-:W-:Y:S01]  /*0b30*/  ISETP.GE.AND P2, PT, R10, UR8, PT ;  /* 0x000000080a007c0c */ /* 0x000fe2000bf46270 */
[----:B------:R-:W-:Y:S01]  /*0b40*/  HFMA2 R10, -RZ, RZ, 0, 0 ;  /* 0x00000000ff0a7431 */ /* 0x000fe200000001ff */
[----:B------:R-:W-:Y:S01]  /*0b50*/  IADD3 R6, PT, PT, R6, 0xc00, RZ ;  /* 0x00000c0006067810 */ /* 0x000fe20007ffe0ff */
[----:B0-----:R-:W-:-:S03]  /*0b60*/  IMAD.WIDE R8, R3, 0x4, R8 ;  /* 0x0000000403087825 */ /* 0x001fc600078e0208 */
[----:B------:R-:W-:Y:S01]  /*0b70*/  ISETP.GE.AND P3, PT, R6, UR8, PT ;  /* 0x0000000806007c0c */ /* 0x000fe2000bf66270 */
[----:B------:R-:W-:Y:S01]  /*0b80*/  HFMA2 R16, -RZ, RZ, 0, 0 ;  /* 0x00000000ff107431 */ /* 0x000fe200000001ff */
[----:B------:R-:W-:Y:S01]  /*0b90*/  MOV R14, RZ ;  /* 0x000000ff000e7202 */ /* 0x000fe20000000f00 */
[----:B------:R-:W2:Y:S01]  /*0ba0*/  @!P0 LDG.E R4, desc[UR12][R8.64] ;  /* 0x0000000c08048981 */ /* 0x000ea2000c1e1900 */
[----:B-1----:R-:W-:-:S03]  /*0bb0*/  IMAD.WIDE R12, R3, 0x4, R12 ;  /* 0x00000004030c7825 */ /* 0x002fc600078e020c */
[----:B------:R-:W3:Y:S04]  /*0bc0*/  @!P1 LDG.E R10, desc[UR12][R8.64+0x1000] ;  /* 0x0010000c080a9981 */ /* 0x000ee8000c1e1900 */
[----:B------:R-:W4:Y:S04]  /*0bd0*/  @!P0 LDG.E R3, desc[UR12][R12.64] ;  /* 0x0000000c0c038981 */ /* 0x000f28000c1e1900 */
[----:B------:R-:W3:Y:S04]  /*0be0*/  @!P1 LDG.E R15, desc[UR12][R12.64+0x1000] ;  /* 0x0010000c0c0f9981 */ /* 0x000ee8000c1e1900 */
[----:B------:R-:W5:Y:S04]  /*0bf0*/  @!P2 LDG.E R14, desc[UR12][R8.64+0x2000] ;  /* 0x0020000c080ea981 */ /* 0x000f68000c1e1900 */
[----:B------:R-:W5:Y:S04]  /*0c00*/  @!P2 LDG.E R17, desc[UR12][R12.64+0x2000] ;  /* 0x0020000c0c11a981 */ /* 0x000f68000c1e1900 */
[----:B------:R-:W5:Y:S04]  /*0c10*/  @!P3 LDG.E R16, desc[UR12][R8.64+0x3000] ;  /* 0x0030000c0810b981 */ /* 0x000f68000c1e1900 */
[----:B------:R-:W5:Y:S01]  /*0c20*/  @!P3 LDG.E R19, desc[UR12][R12.64+0x3000] ;  /* 0x0030000c0c13b981 */ /* 0x000f62000c1e1900 */
[----:B------:R-:W-:Y:S01]  /*0c30*/  MOV R6, RZ ;  /* 0x000000ff00067202 */ /* 0x000fe20000000f00 */
[----:B------:R-:W-:Y:S01]  /*0c40*/  UIADD3 UR5, UPT, UPT, UR5, 0x1000, URZ ;  /* 0x0000100005057890 */ /* 0x000fe2000fffe0ff */
[----:B--2---:R-:W-:Y:S01]  /*0c50*/  FADD R7, R7, R4 ;  /* 0x0000000407077221 */ /* 0x004fe20000000000 */
[----:B----4-:R-:W-:Y:S01]  /*0c60*/  @!P0 FMUL R6, R4, R3 ;  /* 0x0000000304068220 */ /* 0x010fe20000400000 */
[----:B------:R-:W-:-:S02]  /*0c70*/  HFMA2 R4, -RZ, RZ, 0, 0 ;  /* 0x00000000ff047431 */ /* 0x000fc400000001ff */
[----:B------:R-:W-:Y:S02]  /*0c80*/  IMAD.MOV.U32 R3, RZ, RZ, RZ ;  /* 0x000000ffff037224 */ /* 0x000fe400078e00ff */
[----:B------:R-:W-:Y:S01]  /*0c90*/  FADD R6, R11, R6 ;  /* 0x000000060b067221 */ /* 0x000fe20000000000 */
[----:B---3--:R-:W-:Y:S01]  /*0ca0*/  @!P1 FMUL R3, R10, R15 ;  /* 0x0000000f0a039220 */ /* 0x008fe20000400000 */
[----:B------:R-:W-:-:S03]  /*0cb0*/  FADD R7, R7, R10 ;  /* 0x0000000a07077221 */ /* 0x000fc60000000000 */
[----:B------:R-:W-:Y:S01]  /*0cc0*/  FADD R3, R6, R3 ;  /* 0x0000000306037221 */ /* 0x000fe20000000000 */
[----:B-----5:R-:W-:Y:S01]  /*0cd0*/  @!P2 FMUL R4, R14, R17 ;  /* 0x000000110e04a220 */ /* 0x020fe20000400000 */
[----:B------:R-:W-:Y:S01]  /*0ce0*/  MOV R11, RZ ;  /* 0x000000ff000b7202 */ /* 0x000fe20000000f00 */
[----:B------:R-:W-:Y:S02]  /*0cf0*/  FADD R7, R7, R14 ;  /* 0x0000000e07077221 */ /* 0x000fe40000000000 */
[----:B------:R-:W-:Y:S01]  /*0d00*/  FADD R4, R3, R4 ;  /* 0x0000000403047221 */ /* 0x000fe20000000000 */
[----:B------:R-:W-:Y:S01]  /*0d10*/  @!P3 FMUL R11, R16, R19 ;  /* 0x00000013100bb220 */ /* 0x000fe20000400000 */
[----:B------:R-:W-:-:S03]  /*0d20*/  FADD R7, R7, R16 ;  /* 0x0000001007077221 */ /* 0x000fc60000000000 */
[----:B------:R-:W-:-:S07]  /*0d30*/  FADD R11, R4, R11 ;  /* 0x0000000b040b7221 */ /* 0x000fce0000000000 */
.L_x_264:
[----:B------:R-:W-:Y:S05]  /*0d40*/  BRA.U !UP1, `(.L_x_263) ;  /* 0x0000000109b47547 */ /* 0x000fea000b800000 */
[----:B------:R-:W-:Y:S02]  /*0d50*/  ULOP3.LUT UP1, URZ, UR6, 0xc00, URZ, 0xc0, !UPT ;  /* 0x00000c0006ff7892 */ /* 0x000fe4000f82c0ff */
[----:B------:R-:W-:-:S07]  /*0d60*/  ULOP3.LUT UP0, URZ, UR6, 0x400, URZ, 0xc0, !UPT ;  /* 0x0000040006ff7892 */ /* 0x000fce000f80c0ff */
[----:B------:R-:W-:Y:S05]  /*0d70*/  BRA.U !UP1, `(.L_x_265) ;  /* 0x0000000109607547 */ /* 0x000fea000b800000 */
[----:B------:R-:W0:Y:S01]  /*0d80*/  LDC.64 R8, c[0x0][0x388] ;  /* 0x0000e200ff087b82 */ /* 0x000e220000000a00 */
[----:B------:R-:W-:Y:S01]  /*0d90*/  IADD3 R4, PT, PT, R2, UR5, RZ ;  /* 0x0000000502047c10 */ /* 0x000fe2000fffe0ff */
[----:B------:R-:W-:-:S03]  /*0da0*/  HFMA2 R10, -RZ, RZ, 0, 0 ;  /* 0x00000000ff0a7431 */ /* 0x000fc600000001ff */
[C---:B------:R-:W-:Y:S02]  /*0db0*/  ISETP.GE.AND P0, PT, R4.reuse, UR8, PT ;  /* 0x0000000804007c0c */ /* 0x040fe4000bf06270 */
[----:B------:R-:W-:Y:S01]  /*0dc0*/  IADD3 R6, PT, PT, R4, 0x400, RZ ;  /* 0x0000040004067810 */ /* 0x000fe20007ffe0ff */
[----:B------:R-:W1:Y:S01]  /*0dd0*/  LDC.64 R12, c[0x0][0x380] ;  /* 0x0000e000ff0c7b82 */ /* 0x000e620000000a00 */
[----:B------:R-:W-:Y:S01]  /*0de0*/  IADD3 R3, PT, PT, R5, R4, RZ ;  /* 0x0000000405037210 */ /* 0x000fe20007ffe0ff */
[----:B------:R-:W-:Y:S01]  /*0df0*/  IMAD.MOV.U32 R4, RZ, RZ, RZ ;  /* 0x000000ffff047224 */ /* 0x000fe200078e00ff */
[----:B------:R-:W-:-:S03]  /*0e00*/  ISETP.GE.AND P1, PT, R6, UR8, PT ;  /* 0x0000000806007c0c */ /* 0x000fc6000bf26270 */
[----:B0-----:R-:W-:-:S05]  /*0e10*/  IMAD.WIDE R8, R3, 0x4, R8 ;  /* 0x0000000403087825 */ /* 0x001fca00078e0208 */
[----:B------:R-:W2:Y:S01]  /*0e20*/  @!P0 LDG.E R4, desc[UR12][R8.64] ;  /* 0x0000000c08048981 */ /* 0x000ea2000c1e1900 */
[----:B-1----:R-:W-:-:S04]  /*0e30*/  IMAD.WIDE R12, R3, 0x4, R12 ;  /* 0x00000004030c7825 */ /* 0x002fc800078e020c */
[----:B------:R-:W3:Y:S04]  /*0e40*/  @!P1 LDG.E R10, desc[UR12][R8.64+0x1000] ;  /* 0x0010000c080a9981 */ /* 0x000ee8000c1e1900 */
[----:B------:R-:W4:Y:S04]  /*0e50*/  @!P0 LDG.E R3, desc[UR12][R12.64] ;  /* 0x0000000c0c038981 */ /* 0x000f28000c1e1900 */
[----:B------:R-:W3:Y:S01]  /*0e60*/  @!P1 LDG.E R15, desc[UR12][R12.64+0x1000] ;  /* 0x0010000c0c0f9981 */ /* 0x000ee2000c1e1900 */
[----:B------:R-:W-:Y:S01]  /*0e70*/  MOV R6, RZ ;  /* 0x000000ff00067202 */ /* 0x000fe20000000f00 */
[----:B------:R-:W-:Y:S01]  /*0e80*/  UIADD3 UR5, UPT, UPT, UR5, 0x800, URZ ;  /* 0x0000080005057890 */ /* 0x000fe2000fffe0ff */
[----:B--2---:R-:W-:Y:S01]  /*0e90*/  FADD R7, R7, R4 ;  /* 0x0000000407077221 */ /* 0x004fe20000000000 */
[----:B----4-:R-:W-:Y:S01]  /*0ea0*/  @!P0 FMUL R6, R4, R3 ;  /* 0x0000000304068220 */ /* 0x010fe20000400000 */
[----:B------:R-:W-:-:S03]  /*0eb0*/  HFMA2 R3, -RZ, RZ, 0, 0 ;  /* 0x00000000ff037431 */ /* 0x000fc600000001ff */
[----:B------:R-:W-:Y:S01]  /*0ec0*/  FADD R6, R11, R6 ;  /* 0x000000060b067221 */ /* 0x000fe20000000000 */
[----:B---3--:R-:W-:Y:S01]  /*0ed0*/  @!P1 FMUL R3, R10, R15 ;  /* 0x0000000f0a039220 */ /* 0x008fe20000400000 */
[----:B------:R-:W-:-:S03]  /*0ee0*/  FADD R7, R7, R10 ;  /* 0x0000000a07077221 */ /* 0x000fc60000000000 */
[----:B------:R-:W-:-:S07]  /*0ef0*/  FADD R11, R6, R3 ;  /* 0x00000003060b7221 */ /* 0x000fce0000000000 */
.L_x_265:
[----:B------:R-:W-:Y:S05]  /*0f00*/  BRA.U UP0, `(.L_x_263) ;  /* 0x0000000100447547 */ /* 0x000fea000b800000 */
[----:B------:R-:W-:Y:S01]  /*0f10*/  IADD3 R4, PT, PT, R2, UR5, RZ ;  /* 0x0000000502047c10 */ /* 0x000fe2000fffe0ff */
[----:B------:R-:W-:Y:S01]  /*0f20*/  BSSY.RECONVERGENT B0, `(.L_x_266) ;  /* 0x000000d000007945 */ /* 0x000fe20003800200 */
[----:B------:R-:W-:Y:S01]  /*0f30*/  HFMA2 R10, -RZ, RZ, 0, 0 ;  /* 0x00000000ff0a7431 */ /* 0x000fe200000001ff */
[----:B------:R-:W-:Y:S02]  /*0f40*/  MOV R6, RZ ;  /* 0x000000ff00067202 */ /* 0x000fe40000000f00 */
[----:B------:R-:W-:Y:S01]  /*0f50*/  ISETP.GE.AND P0, PT, R4, UR8, PT ;  /* 0x0000000804007c0c */ /* 0x000fe2000bf06270 */
[----:B------:R-:W-:-:S12]  /*0f60*/  IMAD.IADD R3, R5, 0x1, R4 ;  /* 0x0000000105037824 */ /* 0x000fd800078e0204 */
[----:B------:R-:W-:Y:S05]  /*0f70*/  @P0 BRA `(.L_x_267) ;  /* 0x00000000001c0947 */ /* 0x000fea0003800000 */
[----:B------:R-:W0:Y:S08]  /*0f80*/  LDC.64 R8, c[0x0][0x380] ;  /* 0x0000e000ff087b82 */ /* 0x000e300000000a00 */
[----:B------:R-:W1:Y:S01]  /*0f90*/  LDC.64 R4, c[0x0][0x388] ;  /* 0x0000e200ff047b82 */ /* 0x000e620000000a00 */
[----:B0-----:R-:W-:-:S06]  /*0fa0*/  IMAD.WIDE R8, R3, 0x4, R8 ;  /* 0x0000000403087825 */ /* 0x001fcc00078e0208 */
[----:B------:R-:W2:Y:S01]  /*0fb0*/  LDG.E R9, desc[UR12][R8.64] ;  /* 0x0000000c08097981 */ /* 0x000ea2000c1e1900 */
[----:B-1----:R-:W-:-:S05]  /*0fc0*/  IMAD.WIDE R4, R3, 0x4, R4 ;  /* 0x0000000403047825 */ /* 0x002fca00078e0204 */
[----:B------:R-:W2:Y:S02]  /*0fd0*/  LDG.E R6, desc[UR12][R4.64] ;  /* 0x0000000c04067981 */ /* 0x000ea4000c1e1900 */
[----:B--2---:R-:W-:-:S07]  /*0fe0*/  FMUL R10, R6, R9 ;  /* 0x00000009060a7220 */ /* 0x004fce0000400000 */
.L_x_267:
[----:B------:R-:W-:Y:S05]  /*0ff0*/  BSYNC.RECONVERGENT B0 ;  /* 0x0000000000007941 */ /* 0x000fea0003800200 */
.L_x_266:
[----:B------:R-:W-:Y:S01]  /*1000*/  FADD R11, R11, R10 ;  /* 0x0000000a0b0b7221 */ /* 0x000fe20000000000 */
[----:B------:R-:W-:-:S07]  /*1010*/  FADD R7, R7, R6 ;  /* 0x0000000607077221 */ /* 0x000fce0000000000 */
.L_x_263:
[----:B------:R-:W-:-:S13]  /*1020*/  ISETP.NE.AND P0, PT, R20, RZ, PT ;  /* 0x000000ff1400720c */ /* 0x000fda0003f05270 */
[----:B------:R-:W-:Y:S05]  /*1030*/  @P0 BRA `(.L_x_268) ;  /* 0xfffffff000400947 */ /* 0x000fea000383ffff */
.L_x_260:
[----:B------:R-:W0:Y:S01]  /*1040*/  S2UR UR8, SR_CgaCtaId ;  /* 0x00000000000879c3 */ /* 0x000e220000008800 */
[----:B------:R-:W-:Y:S01]  /*1050*/  UMOV UR5, 0x400 ;  /* 0x0000040000057882 */ /* 0x000fe20000000000 */
[----:B------:R-:W-:Y:S01]  /*1060*/  ISETP.NE.AND P0, PT, R2, RZ, PT ;  /* 0x000000ff0200720c */ /* 0x000fe20003f05270 */
[----:B------:R-:W-:Y:S02]  /*1070*/  UIADD3 UR7, UPT, UPT, UR5, 0x1000, URZ ;  /* 0x0000100005077890 */ /* 0x000fe4000fffe0ff */
[----:B0-----:R-:W-:Y:S02]  /*1080*/  ULEA UR5, UR8, UR5, 0x18 ;  /* 0x0000000508057291 */ /* 0x001fe4000f8ec0ff */
[----:B------:R-:W-:-:S04]  /*1090*/  ULEA UR7, UR8, UR7, 0x18 ;  /* 0x0000000708077291 */ /* 0x000fc8000f8ec0ff */
[C---:B------:R-:W-:Y:S02]  /*10a0*/  LEA R4, R2.reuse, UR5, 0x2 ;  /* 0x0000000502047c11 */ /* 0x040fe4000f8e10ff */
[----:B------:R-:W-:-:S03]  /*10b0*/  LEA R6, R2, UR7, 0x2 ;  /* 0x0000000702067c11 */ /* 0x000fc6000f8e10ff */
[----:B------:R0:W-:Y:S04]  /*10c0*/  STS [R4], R11 ;  /* 0x0000000b04007388 */ /* 0x0001e80000000800 */
[----:B------:R0:W-:Y:S01]  /*10d0*/  STS [R6], R7 ;  /* 0x0000000706007388 */ /* 0x0001e20000000800 */
[----:B------:R-:W-:Y:S06]  /*10e0*/  BAR.SYNC.DEFER_BLOCKING 0x0 ;  /* 0x0000000000007b1d */ /* 0x000fec0000010000 */
[----:B------:R-:W-:Y:S05]  /*10f0*/  @P0 EXIT ;  /* 0x000000000000094d */ /* 0x000fea0003800000 */
[----:B------:R-:W-:Y:S01]  /*1100*/  HFMA2 R2, -RZ, RZ, 0, 1.9073486328125e-06 ;  /* 0x00000020ff027431 */ /* 0x000fe200000001ff */
[----:B------:R-:W-:Y:S02]  /*1110*/  MOV R3, RZ ;  /* 0x000000ff00037202 */ /* 0x000fe40000000f00 */
[----:B------:R-:W-:-:S07]  /*1120*/  MOV R13, RZ ;  /* 0x000000ff000d7202 */ /* 0x000fce0000000f00 */
.L_x_269:
[----:B------:R-:W1:Y:S04]  /*1130*/  LDS.128 R20, [R2+UR5+-0x20] ;  /* 0xffffe00502147984 */ /* 0x000e680008000c00 */
[----:B------:R-:W2:Y:S04]  /*1140*/  LDS.128 R24, [R2+UR7+-0x20] ;  /* 0xffffe00702187984 */ /* 0x000ea80008000c00 */
[----:B0-----:R-:W0:Y:S04]  /*1150*/  LDS.128 R8, [R2+UR5+-0x10] ;  /* 0xfffff00502087984 */ /* 0x001e280008000c00 */
[----:B------:R-:W3:Y:S04]  /*1160*/  LDS.128 R4, [R2+UR7+-0x10] ;  /* 0xfffff00702047984 */ /* 0x000ee80008000c00 */
[----:B------:R-:W4:Y:S01]  /*1170*/  LDS.128 R16, [R2+UR5] ;  /* 0x0000000502107984 */ /* 0x000f220008000c00 */
[----:B-1----:R-:W-:-:S03]  /*1180*/  FADD R20, R20, R13 ;  /* 0x0000000d14147221 */ /* 0x002fc60000000000 */
[----:B------:R-:W1:Y:S01]  /*1190*/  LDS.128 R12, [R2+UR7] ;  /* 0x00000007020c7984 */ /* 0x000e620008000c00 */
[----:B--2---:R-:W-:Y:S01]  /*11a0*/  FADD R24, R24, R3 ;  /* 0x0000000318187221 */ /* 0x004fe20000000000 */
[----:B------:R-:W-:-:S03]  /*11b0*/  FADD R21, R20, R21 ;  /* 0x0000001514157221 */ /* 0x000fc60000000000 */
[----:B------:R-:W-:Y:S01]  /*11c0*/  FADD R25, R24, R25 ;  /* 0x0000001918197221 */ /* 0x000fe20000000000 */
[----:B------:R-:W-:-:S03]  /*11d0*/  FADD R22, R21, R22 ;  /* 0x0000001615167221 */ /* 0x000fc60000000000 */
[----:B------:R-:W-:Y:S01]  /*11e0*/  FADD R26, R25, R26 ;  /* 0x0000001a191a7221 */ /* 0x000fe20000000000 */
[----:B------:R-:W-:-:S03]  /*11f0*/  FADD R23, R22, R23 ;  /* 0x0000001716177221 */ /* 0x000fc60000000000 */
[----:B------:R-:W-:Y:S01]  /*1200*/  FADD R27, R26, R27 ;  /* 0x0000001b1a1b7221 */ /* 0x000fe20000000000 */
[----:B0-----:R-:W-:Y:S02]  /*1210*/  FADD R8, R23, R8 ;  /* 0x0000000817087221 */ /* 0x001fe40000000000 */
[----:B------:R-:W0:Y:S01]  /*1220*/  LDS.128 R20, [R2+UR5+0x10] ;  /* 0x0000100502147984 */ /* 0x000e220008000c00 */
        /* <DEDUP_REMOVED lines=12> */
[----:B------:R-:W-:Y:S01]  /*12f0*/  FADD R18, R17, R18 ;  /* 0x0000001211127221 */ /* 0x000fe20000000000 */
[----:B-1----:R-:W-:-:S03]  /*1300*/  FADD R12, R7, R12 ;  /* 0x0000000c070c7221 */ /* 0x002fc60000000000 */
[----:B------:R-:W-:Y:S01]  /*1310*/  FADD R19, R18, R19 ;  /* 0x0000001312137221 */ /* 0x000fe20000000000 */
[----:B------:R-:W-:-:S04]  /*1320*/  FADD R13, R12, R13 ;  /* 0x0000000d0c0d7221 */ /* 0x000fc80000000000 */
[----:B------:R-:W-:-:S04]  /*1330*/  FADD R14, R13, R14 ;  /* 0x0000000e0d0e7221 */ /* 0x000fc80000000000 */
[----:B------:R-:W-:Y:S01]  /*1340*/  FADD R15, R14, R15 ;  /* 0x0000000f0e0f7221 */ /* 0x000fe20000000000 */
[----:B0-----:R-:W-:-:S03]  /*1350*/  FADD R20, R19, R20 ;  /* 0x0000001413147221 */ /* 0x001fc60000000000 */
        /* <DEDUP_REMOVED lines=8> */
[----:B------:R-:W0:Y:S08]  /*13e0*/  LDC.64 R4, c[0x0][0x3a0] ;  /* 0x0000e800ff047b82 */ /* 0x000e300000000a00 */
[----:B------:R-:W1:Y:S01]  /*13f0*/  LDC.64 R6, c[0x0][0x3a8] ;  /* 0x0000ea00ff067b82 */ /* 0x000e620000000a00 */
[----:B0-----:R-:W-:-:S05]  /*1400*/  IMAD.WIDE.U32 R4, R0, 0x4, R4 ;  /* 0x0000000400047825 */ /* 0x001fca00078e0004 */
[----:B------:R-:W-:Y:S01]  /*1410*/  STG.E desc[UR12][R4.64], R13 ;  /* 0x0000000d04007986 */ /* 0x000fe2000c10190c */
[----:B-1----:R-:W-:-:S05]  /*1420*/  IMAD.WIDE.U32 R6, R0, 0x4, R6 ;  /* 0x0000000400067825 */ /* 0x002fca00078e0006 */
[----:B------:R-:W-:Y:S01]  /*1430*/  STG.E desc[UR12][R6.64], R3 ;  /* 0x0000000306007986 */ /* 0x000fe2000c10190c */
[----:B------:R-:W-:Y:S05]  /*1440*/  EXIT ;  /* 0x000000000000794d */ /* 0x000fea0003800000 */
.L_x_270:
        /* <DEDUP_REMOVED lines=11> */
.L_x_729:


//--------------------- .text.dbeta_kernel        --------------------------
	.section	.text.dbeta_kernel,"ax",@progbits
	.align	128
        .global         dbeta_kernel
        .type           dbeta_kernel,@function
        .size           dbeta_kernel,(.L_x_730 - dbeta_kernel)
        .other          dbeta_kernel,@"STO_CUDA_ENTRY STV_DEFAULT"
dbeta_kernel:
.text.dbeta_kernel:
[----:B------:R-:W-:Y:S01]  /*0000*/  LDC R1, c[0x0][0x37c] ;  /* 0x0000df00ff017b82 */ /* 0x000fe20000000800 */
[----:B------:R-:W0:Y:S01]  /*0010*/  LDCU UR4, c[0x0][0x390] ;  /* 0x00007200ff0477ac */ /* 0x000e220008000800 */
[----:B------:R-:W1:Y:S01]  /*0020*/  S2R R6, SR_CTAID.X ;  /* 0x0000000000067919 */ /* 0x000e620000002500 */
[----:B------:R-:W-:Y:S01]  /*0030*/  HFMA2 R8, -RZ, RZ, 0, 0 ;  /* 0x00000000ff087431 */ /* 0x000fe200000001ff */
[----:B------:R-:W0:Y:S01]  /*0040*/  LDCU UR5, c[0x0][0x398] ;  /* 0x00007300ff0577ac */ /* 0x000e220008000800 */
[----:B------:R-:W2:Y:S01]  /*0050*/  S2R R0, SR_TID.X ;  /* 0x0000000000007919 */ /* 0x000ea20000002100 */
[----:B------:R-:W3:Y:S01]  /*0060*/  LDCU.64 UR14, c[0x0][0x358] ;  /* 0x00006b00ff0e77ac */ /* 0x000ee20008000a00 */
[----:B0-----:R-:W-:-:S04]  /*0070*/  UISETP.LT.AND UP0, UPT, UR4, UR5, UPT ;  /* 0x000000050400728c */ /* 0x001fc8000bf01270 */
[----:B------:R-:W-:-:S04]  /*0080*/  USEL UR4, UR4, UR5, UP0 ;  /* 0x0000000504047287 */ /* 0x000fc80008000000 */
[----:B------:R-:W-:-:S09]  /*0090*/  UISETP.GE.AND UP0, UPT, UR4, 0x1, UPT ;  /* 0x000000010400788c */ /* 0x000fd2000bf06270 */
[----:B-123--:R-:W-:Y:S05]  /*00a0*/  BRA.U !UP0, `(.L_x_271) ;  /* 0x0000000d08807547 */ /* 0x00efea000b800000 */
[----:B------:R-:W0:Y:S01]  /*00b0*/  LDCU.64 UR8, c[0x0][0x388] ;  /* 0x00007100ff0877ac */ /* 0x000e220008000a00 */
[----:B------:R-:W-:Y:S01]  /*00c0*/  MOV R8, RZ ;  /* 0x000000ff00087202 */ /* 0x000fe20000000f00 */
[----:B------:R-:W-:-:S04]  /*00d0*/  UIADD3 UR4, UPT, UPT, UR5, -0x1, URZ ;  /* 0xffffffff05047890 */ /* 0x000fc8000fffe0ff */
[----:B------:R-:W-:-:S04]  /*00e0*/  ULEA.HI UR4, UR4, 0x1, URZ, 0x16 ;  /* 0x0000000104047891 */ /* 0x000fc8000f8fb0ff */
[----:B------:R-:W-:Y:S02]  /*00f0*/  ULOP3.LUT UR11, UR4, 0xf, URZ, 0xc0, !UPT ;  /* 0x0000000f040b7892 */ /* 0x000fe4000f8ec0ff */
[----:B------:R-:W-:Y:S02]  /*0100*/  ULOP3.LUT UR12, UR4, 0x7, URZ, 0xc0, !UPT ;  /* 0x00000007040c7892 */ /* 0x000fe4000f8ec0ff */
[----:B------:R-:W-:Y:S02]  /*0110*/  ULOP3.LUT UR13, UR4, 0x3, URZ, 0xc0, !UPT ;  /* 0x00000003040d7892 */ /* 0x000fe4000f8ec0ff */
[----:B------:R-:W-:Y:S02]  /*0120*/  ULOP3.LUT UR4, UR4, 0x7ffff0, URZ, 0xc0, !UPT ;  /* 0x007ffff004047892 */ /* 0x000fe4000f8ec0ff */
[----:B0-----:R-:W-:Y:S02]  /*0130*/  UIADD3 UR7, UP0, UPT, UR8, 0x8000, URZ ;  /* 0x0000800008077890 */ /* 0x001fe4000ff1e0ff */
[----:B------:R-:W-:-:S02]  /*0140*/  UIADD3 UR5, UPT, UPT, UR11, -0x1, URZ ;  /* 0xffffffff0b057890 */ /* 0x000fc4000fffe0ff */
[----:B------:R-:W-:Y:S02]  /*0150*/  UIADD3 UR6, UPT, UPT, UR12, -0x1, URZ ;  /* 0xffffffff0c067890 */ /* 0x000fe4000fffe0ff */
[----:B------:R-:W-:Y:S02]  /*0160*/  UIADD3.X UR8, UPT, UPT, URZ, UR9, URZ, UP0, !UPT ;  /* 0x00000009ff087290 */ /* 0x000fe400087fe4ff */
[----:B------:R-:W-:Y:S02]  /*0170*/  UIADD3 UR9, UPT, UPT, -UR4, URZ, URZ ;  /* 0x000000ff04097290 */ /* 0x000fe4000fffe1ff */
[----:B------:R-:W-:Y:S02]  /*0180*/  UISETP.GE.U32.AND UP0, UPT, UR5, 0x7, UPT ;  /* 0x000000070500788c */ /* 0x000fe4000bf06070 */
[----:B------:R-:W-:Y:S01]  /*0190*/  UISETP.GE.U32.AND UP1, UPT, UR6, 0x3, UPT ;  /* 0x000000030600788c */ /* 0x000fe2000bf26070 */
[----:B------:R-:W-:-:S10]  /*01a0*/  UMOV UR4, URZ ;  /* 0x000000ff00047c82 */ /* 0x000fd40008000000 */
.L_x_283:
[----:B012---:R-:W0:Y:S01]  /*01b0*/  LDC.64 R2, c[0x0][0x390] ;  /* 0x0000e400ff027b82 */ /* 0x007e220000000a00 */
[----:B------:R-:W1:Y:S01]  /*01c0*/  LDCU UR10, c[0x0][0x398] ;  /* 0x00007300ff0a77ac */ /* 0x000e620008000800 */
[----:B------:R-:W-:Y:S01]  /*01d0*/  UMOV UR5, URZ ;  /* 0x000000ff00057c82 */ /* 0x000fe20008000000 */
[----:B-1----:R-:W-:Y:S01]  /*01e0*/  UISETP.GE.U32.AND UP2, UPT, UR10, 0x3c01, UPT ;  /* 0x00003c010a00788c */ /* 0x002fe2000bf46070 */
[----:B0-----:R-:W-:Y:S01]  /*01f0*/  IMAD R7, R3, UR4, R6 ;  /* 0x0000000403077c24 */ /* 0x001fe2000f8e0206 */
[----:B------:R-:W-:-:S03]  /*0200*/  UIADD3 UR4, UPT, UPT, UR4, 0x1, URZ ;  /* 0x0000000104047890 */ /* 0x000fc6000fffe0ff */
[----:B------:R-:W-:-:S03]  /*0210*/  IMAD R7, R7, UR10, RZ ;  /* 0x0000000a07077c24 */ /* 0x000fc6000f8e02ff */
[----:B------:R-:W-:Y:S01]  /*0220*/  ISETP.NE.AND P0, PT, R2, UR4, PT ;  /* 0x0000000402007c0c */ /* 0x000fe2000bf05270 */
[----:B------:R-:W-:-:S12]  /*0230*/  BRA.U !UP2, `(.L_x_272) ;  /* 0x000000050a7c7547 */ /* 0x000fd8000b800000 */
[----:B------:R-:W0:Y:S01]  /*0240*/  LDC.64 R2, c[0x0][0x388] ;  /* 0x0000e200ff027b82 */ /* 0x000e220000000a00 */
[CC--:B------:R-:W-:Y:S01]  /*0250*/  IADD3 R14, P1, PT, R7.reuse, R0.reuse, RZ ;  /* 0x00000000070e7210 */ /* 0x0c0fe20007f3e0ff */
[C---:B------:R-:W-:Y:S01]  /*0260*/  IMAD.IADD R9, R7.reuse, 0x1, R0 ;  /* 0x0000000107097824 */ /* 0x040fe200078e0200 */
[----:B------:R-:W-:Y:S01]  /*0270*/  MOV R10, R0 ;  /* 0x00000000000a7202 */ /* 0x000fe20000000f00 */
[----:B------:R-:W1:Y:S01]  /*0280*/  LDCU UR10, c[0x0][0x398] ;  /* 0x00007300ff0a77ac */ /* 0x000e620008000800 */
[----:B------:R-:W-:Y:S02]  /*0290*/  LEA.HI.X.SX32 R5, R7, RZ, 0x1, P1 ;  /* 0x000000ff07057211 */ /* 0x000fe400008f0eff */
[C---:B------:R-:W-:Y:S01]  /*02a0*/  LEA R13, P1, R14.reuse, UR7, 0x2 ;  /* 0x000000070e0d7c11 */ /* 0x040fe2000f8210ff */
[----:B------:R-:W-:Y:S01]  /*02b0*/  UMOV UR5, 0x2000 ;  /* 0x0000200000057882 */ /* 0x000fe20000000000 */
[----:B------:R-:W-:Y:S02]  /*02c0*/  UMOV UR6, UR9 ;  /* 0x0000000900067c82 */ /* 0x000fe40008000000 */
[----:B------:R-:W-:-:S09]  /*02d0*/  LEA.HI.X R14, R14, UR8, R5, 0x2, P1 ;  /* 0x000000080e0e7c11 */ /* 0x000fd200088f1405 */
.L_x_273:
[C---:B-1----:R-:W-:Y:S01]  /*02e0*/  ISETP.GE.AND P4, PT, R10.reuse, UR10, PT ;  /* 0x0000000a0a007c0c */ /* 0x042fe2000bf86270 */
[C---:B------:R-:W-:Y:S01]  /*02f0*/  VIADD R5, R10.reuse, 0x800 ;  /* 0x000008000a057836 */ /* 0x040fe20000000000 */
[C---:B------:R-:W-:Y:S01]  /*0300*/  IADD3 R4, PT, PT, R10.reuse, 0x400, RZ ;  /* 0x000004000a047810 */ /* 0x040fe20007ffe0ff */
[----:B------:R-:W-:Y:S01]  /*0310*/  HFMA2 R11, -RZ, RZ, 0, 0 ;  /* 0x00000000ff0b7431 */ /* 0x000fe200000001ff */
[C---:B------:R-:W-:Y:S01]  /*0320*/  IADD3 R12, PT, PT, R10.reuse, 0xc00, RZ ;  /* 0x00000c000a0c7810 */ /* 0x040fe20007ffe0ff */
[----:B------:R-:W-:Y:S01]  /*0330*/  VIADD R15, R10, 0x1000 ;  /* 0x000010000a0f7836 */ /* 0x000fe20000000000 */
[----:B------:R-:W-:Y:S02]  /*0340*/  ISETP.GE.AND P5, PT, R4, UR10, PT ;  /* 0x0000000a04007c0c */ /* 0x000fe4000bfa6270 */
[----:B------:R-:W-:Y:S01]  /*0350*/  ISETP.GE.AND P1, PT, R5, UR10, PT ;  /* 0x0000000a05007c0c */ /* 0x000fe2000bf26270 */
[----:B0-----:R-:W-:Y:S01]  /*0360*/  IMAD.WIDE R4, R9, 0x4, R2 ;  /* 0x0000000409047825 */ /* 0x001fe200078e0202 */
[----:B------:R-:W-:-:S02]  /*0370*/  ISETP.GE.AND P2, PT, R12, UR10, PT ;  /* 0x0000000a0c007c0c */ /* 0x000fc4000bf46270 */
[----:B------:R-:W-:Y:S02]  /*0380*/  ISETP.GE.AND P3, PT, R15, UR10, PT ;  /* 0x0000000a0f007c0c */ /* 0x000fe4000bf66270 */
[----:B------:R0:W2:Y:S01]  /*0390*/  @!P4 LDG.E R11, desc[UR14][R4.64] ;  /* 0x0000000e040bc981 */ /* 0x0000a2000c1e1900 */
[C---:B------:R-:W-:Y:S02]  /*03a0*/  IADD3 R15, PT, PT, R10.reuse, 0x1800, RZ ;  /* 0x000018000a0f7810 */ /* 0x040fe40007ffe0ff */
[----:B0-----:R-:W-:Y:S02]  /*03b0*/  MOV R4, R13 ;  /* 0x0000000d00047202 */ /* 0x001fe40000000f00 */
[----:B------:R-:W-:Y:S02]  /*03c0*/  CS2R R12, SRZ ;  /* 0x00000000000c7805 */ /* 0x000fe4000001ff00 */
[----:B------:R-:W-:Y:S01]  /*03d0*/  MOV R5, R14 ;  /* 0x0000000e00057202 */ /* 0x000fe20000000f00 */
[----:B------:R-:W-:-:S04]  /*03e0*/  VIADD R14, R10, 0x1400 ;  /* 0x000014000a0e7836 */ /* 0x000fc80000000000 */
[----:B------:R-:W3:Y:S01]  /*03f0*/  @!P5 LDG.E R12, desc[UR14][R4.64+-0x7000] ;  /* 0xff90000e040cd981 */ /* 0x000ee2000c1e1900 */
[----:B------:R-:W-:-:S03]  /*0400*/  ISETP.GE.AND P4, PT, R14, UR10, PT ;  /* 0x0000000a0e007c0c */ /* 0x000fc6000bf86270 */
[----:B------:R-:W4:Y:S01]  /*0410*/  @!P1 LDG.E R13, desc[UR14][R4.64+-0x6000] ;  /* 0xffa0000e040d9981 */ /* 0x000f22000c1e1900 */
        /* <DEDUP_REMOVED lines=9> */
[C---:B------:R-:W-:Y:S02]  /*04b0*/  IADD3 R18, PT, PT, R10.reuse, 0x2400, RZ ;  /* 0x000024000a127810 */ /* 0x040fe40007ffe0ff */
[----:B------:R-:W-:Y:S02]  /*04c0*/  IADD3 R19, PT, PT, R10, 0x2800, RZ ;  /* 0x000028000a137810 */ /* 0x000fe40007ffe0ff */
        /* <DEDUP_REMOVED lines=12> */
[----:B------:R-:W-:Y:S01]  /*0590*/  HFMA2 R23, -RZ, RZ, 0, 0 ;  /* 0x00000000ff177431 */ /* 0x000fe200000001ff */
[C---:B------:R-:W-:Y:S01]  /*05a0*/  IADD3 R22, PT, PT, R10.reuse, 0x3400, RZ ;  /* 0x000034000a167810 */ /* 0x040fe20007ffe0ff */
[----:B------:R-:W-:-:S03]  /*05b0*/  VIADD R24, R10, 0x3800 ;  /* 0x000038000a187836 */ /* 0x000fc60000000000 */
[----:B------:R-:W5:Y:S01]  /*05c0*/  @!P4 LDG.E R20, desc[UR14][R4.64+0x1000] ;  /* 0x0010000e0414c981 */ /* 0x000f62000c1e1900 */
[----:B------:R-:W-:-:S03]  /*05d0*/  ISETP.GE.AND P4, PT, R22, UR10, PT ;  /* 0x0000000a16007c0c */ /* 0x000fc6000bf86270 */
[----:B------:R-:W5:Y:S01]  /*05e0*/  @!P1 LDG.E R21, desc[UR14][R4.64+0x2000] ;  /* 0x0020000e04159981 */ /* 0x000f62000c1e1900 */
[----:B------:R-:W-:Y:S02]  /*05f0*/  ISETP.GE.AND P1, PT, R24, UR10, PT ;  /* 0x0000000a18007c0c */ /* 0x000fe4000bf26270 */
[----:B------:R-:W-:Y:S02]  /*0600*/  CS2R R24, SRZ ;  /* 0x0000000000187805 */ /* 0x000fe4000001ff00 */
[----:B------:R-:W-:Y:S01]  /*0610*/  IADD3 R22, PT, PT, R10, 0x3c00, RZ ;  /* 0x00003c000a167810 */ /* 0x000fe20007ffe0ff */
[----:B------:R-:W5:Y:S01]  /*0620*/  @!P2 LDG.E R23, desc[UR14][R4.64+0x3000] ;  /* 0x0030000e0417a981 */ /* 0x000f62000c1e1900 */
[----:B------:R-:W-:Y:S02]  /*0630*/  IMAD.MOV.U32 R26, RZ, RZ, RZ ;  /* 0x000000ffff1a7224 */ /* 0x000fe400078e00ff */
[----:B------:R-:W-:Y:S01]  /*0640*/  ISETP.GE.AND P2, PT, R22, UR10, PT ;  /* 0x0000000a16007c0c */ /* 0x000fe2000bf46270 */
[----:B------:R-:W5:Y:S01]  /*0650*/  @!P3 LDG.E R25, desc[UR14][R4.64+0x4000] ;  /* 0x0040000e0419b981 */ /* 0x000f62000c1e1900 */
[----:B------:R-:W-:-:S03]  /*0660*/  MOV R22, RZ ;  /* 0x000000ff00167202 */ /* 0x000fc60000000f00 */
[----:B------:R-:W5:Y:S04]  /*0670*/  @!P4 LDG.E R26, desc[UR14][R4.64+0x5000] ;  /* 0x0050000e041ac981 */ /* 0x000f68000c1e1900 */
[----:B------:R-:W5:Y:S04]  /*0680*/  @!P1 LDG.E R24, desc[UR14][R4.64+0x6000] ;  /* 0x0060000e04189981 */ /* 0x000f68000c1e1900 */
[----:B------:R-:W5:Y:S01]  /*0690*/  @!P2 LDG.E R22, desc[UR14][R4.64+0x7000] ;  /* 0x0070000e0416a981 */ /* 0x000f62000c1e1900 */
[----:B------:R-:W-:Y:S01]  /*06a0*/  UIADD3 UR6, UPT, UPT, UR6, 0x10, URZ ;  /* 0x0000001006067890 */ /* 0x000fe2000fffe0ff */
[----:B------:R-:W-:Y:S01]  /*06b0*/  VIADD R9, R9, 0x4000 ;  /* 0x0000400009097836 */ /* 0x000fe20000000000 */
[----:B------:R-:W-:Y:S01]  /*06c0*/  IADD3 R10, PT, PT, R10, 0x4000, RZ ;  /* 0x000040000a0a7810 */ /* 0x000fe20007ffe0ff */
[----:B------:R-:W-:-:S02]  /*06d0*/  UIADD3 UR5, UPT, UPT, UR5, 0x4000, URZ ;  /* 0x0000400005057890 */ /* 0x000fc4000fffe0ff */
[----:B------:R-:W-:Y:S01]  /*06e0*/  UISETP.NE.AND UP2, UPT, UR6, URZ, UPT ;  /* 0x000000ff0600728c */ /* 0x000fe2000bf45270 */
[----:B--2---:R-:W-:-:S04]  /*06f0*/  FADD R11, R11, R8 ;  /* 0x000000080b0b7221 */ /* 0x004fc80000000000 */
[----:B---3--:R-:W-:-:S04]  /*0700*/  FADD R12, R11, R12 ;  /* 0x0000000c0b0c7221 */ /* 0x008fc80000000000 */
[----:B----4-:R-:W-:-:S04]  /*0710*/  FADD R13, R12, R13 ;  /* 0x0000000d0c0d7221 */ /* 0x010fc80000000000 */
[----:B-----5:R-:W-:Y:S01]  /*0720*/  FADD R14, R13, R14 ;  /* 0x0000000e0d0e7221 */ /* 0x020fe20000000000 */
[----:B------:R-:W-:-:S03]  /*0730*/  IADD3 R13, P1, PT, R4, 0x10000, RZ ;  /* 0x00010000040d7810 */ /* 0x000fc60007f3e0ff */
[----:B------:R-:W-:Y:S01]  /*0740*/  FADD R15, R14, R15 ;  /* 0x0000000f0e0f7221 */ /* 0x000fe20000000000 */
[----:B------:R-:W-:-:S03]  /*0750*/  IADD3.X R14, PT, PT, RZ, R5, RZ, P1, !PT ;  /* 0x00000005ff0e7210 */ /* 0x000fc60000ffe4ff */
        /* <DEDUP_REMOVED lines=13> */
.L_x_272:
[----:B------:R-:W-:-:S09]  /*0830*/  UISETP.NE.AND UP2, UPT, UR11, URZ, UPT ;  /* 0x000000ff0b00728c */ /* 0x000fd2000bf45270 */
[----:B------:R-:W-:Y:S05]  /*0840*/  BRA.U !UP2, `(.L_x_274) ;  /* 0x000000050a947547 */ /* 0x000fea000b800000 */
[----:B------:R-:W-:Y:S01]  /*0850*/  UISETP.NE.AND UP2, UPT, UR12, URZ, UPT ;  /* 0x000000ff0c00728c */ /* 0x000fe2000bf45270 */
[----:B------:R-:W-:Y:S10]  /*0860*/  BRA.U !UP0, `(.L_x_275) ;  /* 0x0000000108a47547 */ /* 0x000ff4000b800000 */
[----:B------:R-:W0:Y:S01]  /*0870*/  LDC.64 R2, c[0x0][0x388] ;  /* 0x0000e200ff027b82 */ /* 0x000e220000000a00 */
[----:B------:R-:W-:-:S04]  /*0880*/  IADD3 R12, PT, PT, R0, UR5, RZ ;  /* 0x00000005000c7c10 */ /* 0x000fc8000fffe0ff */
[C---:B------:R-:W-:Y:S01]  /*0890*/  IADD3 R4, PT, PT, R12.reuse, 0x400, RZ ;  /* 0x000004000c047810 */ /* 0x040fe20007ffe0ff */
[----:B------:R-:W-:Y:S01]  /*08a0*/  IMAD.IADD R5, R7, 0x1, R12 ;  /* 0x0000000107057824 */ /* 0x000fe200078e020c */
[----:B------:R-:W-:Y:S02]  /*08b0*/  ISETP.GE.AND P3, PT, R12, UR10, PT ;  /* 0x0000000a0c007c0c */ /* 0x000fe4000bf66270 */
[----:B------:R-:W-:Y:S01]  /*08c0*/  ISETP.GE.AND P4, PT, R4, UR10, PT ;  /* 0x0000000a04007c0c */ /* 0x000fe2000bf86270 */
[C---:B------:R-:W-:Y:S01]  /*08d0*/  VIADD R4, R12.reuse, 0xc00 ;  /* 0x00000c000c047836 */ /* 0x040fe20000000000 */
[----:B------:R-:W-:-:S04]  /*08e0*/  IADD3 R9, PT, PT, R12, 0x800, RZ ;  /* 0x000008000c097810 */ /* 0x000fc80007ffe0ff */
[----:B------:R-:W-:Y:S02]  /*08f0*/  ISETP.GE.AND P2, PT, R4, UR10, PT ;  /* 0x0000000a04007c0c */ /* 0x000fe4000bf46270 */
[----:B------:R-:W-:Y:S02]  /*0900*/  ISETP.GE.AND P1, PT, R9, UR10, PT ;  /* 0x0000000a09007c0c */ /* 0x000fe4000bf26270 */
[C---:B------:R-:W-:Y:S01]  /*0910*/  IADD3 R9, PT, PT, R12.reuse, 0x1000, RZ ;  /* 0x000010000c097810 */ /* 0x040fe20007ffe0ff */
[----:B0-----:R-:W-:Y:S01]  /*0920*/  IMAD.WIDE R2, R5, 0x4, R2 ;  /* 0x0000000405027825 */ /* 0x001fe200078e0202 */
[----:B------:R-:W-:Y:S02]  /*0930*/  CS2R R4, SRZ ;  /* 0x0000000000047805 */ /* 0x000fe4000001ff00 */
[----:B------:R-:W-:-:S04]  /*0940*/  IADD3 R10, PT, PT, R12, 0x1400, RZ ;  /* 0x000014000c0a7810 */ /* 0x000fc80007ffe0ff */
[----:B------:R-:W2:Y:S01]  /*0950*/  @!P3 LDG.E R5, desc[UR14][R2.64] ;  /* 0x0000000e0205b981 */ /* 0x000ea2000c1e1900 */
[----:B------:R-:W-:Y:S01]  /*0960*/  ISETP.GE.AND P3, PT, R9, UR10, PT ;  /* 0x0000000a09007c0c */ /* 0x000fe2000bf66270 */
[----:B------:R-:W-:Y:S01]  /*0970*/  IMAD.MOV.U32 R9, RZ, RZ, RZ ;  /* 0x000000ffff097224 */ /* 0x000fe200078e00ff */
[----:B------:R-:W-:Y:S01]  /*0980*/  IADD3 R11, PT, PT, R12, 0x1800, RZ ;  /* 0x000018000c0b7810 */ /* 0x000fe20007ffe0ff */
[----:B------:R-:W3:Y:S01]  /*0990*/  @!P4 LDG.E R4, desc[UR14][R2.64+0x1000] ;  /* 0x0010000e0204c981 */ /* 0x000ee2000c1e1900 */
[----:B------:R-:W-:-:S03]  /*09a0*/  ISETP.GE.AND P4, PT, R10, UR10, PT ;  /* 0x0000000a0a007c0c */ /* 0x000fc6000bf86270 */
[----:B------:R-:W4:Y:S01]  /*09b0*/  @!P1 LDG.E R9, desc[UR14][R2.64+0x2000] ;  /* 0x0020000e02099981 */ /* 0x000f22000c1e1900 */
[----:B------:R-:W-:Y:S02]  /*09c0*/  ISETP.GE.AND P1, PT, R11, UR10, PT ;  /* 0x0000000a0b007c0c */ /* 0x000fe4000bf26270 */
[----:B------:R-:W-:Y:S02]  /*09d0*/  CS2R R10, SRZ ;  /* 0x00000000000a7805 */ /* 0x000fe4000001ff00 */
[----:B------:R-:W-:-:S04]  /*09e0*/  IADD3 R12, PT, PT, R12, 0x1c00, RZ ;  /* 0x00001c000c0c7810 */ /* 0x000fc80007ffe0ff */
[----:B------:R-:W5:Y:S01]  /*09f0*/  @!P2 LDG.E R10, desc[UR14][R2.64+0x3000] ;  /* 0x0030000e020aa981 */ /* 0x000f62000c1e1900 */
[----:B------:R-:W-:Y:S02]  /*0a00*/  ISETP.GE.AND P2, PT, R12, UR10, PT ;  /* 0x0000000a0c007c0c */ /* 0x000fe4000bf46270 */
[----:B------:R-:W-:Y:S01]  /*0a10*/  CS2R R12, SRZ ;  /* 0x00000000000c7805 */ /* 0x000fe2000001ff00 */
[----:B------:R-:W5:Y:S01]  /*0a20*/  @!P3 LDG.E R11, desc[UR14][R2.64+0x4000] ;  /* 0x0040000e020bb981 */ /* 0x000f62000c1e1900 */
[----:B------:R-:W-:-:S04]  /*0a30*/  IMAD.MOV.U32 R14, RZ, RZ, RZ ;  /* 0x000000ffff0e7224 */ /* 0x000fc800078e00ff */
[----:B------:R-:W5:Y:S04]  /*0a40*/  @!P4 LDG.E R12, desc[UR14][R2.64+0x5000] ;  /* 0x0050000e020cc981 */ /* 0x000f68000c1e1900 */
[----:B------:R-:W5:Y:S04]  /*0a50*/  @!P1 LDG.E R13, desc[UR14][R2.64+0x6000] ;  /* 0x0060000e020d9981 */ /* 0x000f68000c1e1900 */
[----:B------:R-:W5:Y:S01]  /*0a60*/  @!P2 LDG.E R14, desc[UR14][R2.64+0x7000] ;  /* 0x0070000e020ea981 */ /* 0x000f62000c1e1900 */
[----:B------:R-:W-:Y:S01]  /*0a70*/  UIADD3 UR5, UPT, UPT, UR5, 0x2000, URZ ;  /* 0x0000200005057890 */ /* 0x000fe2000fffe0ff */
        /* <DEDUP_REMOVED lines=8> */
.L_x_275:
[----:B------:R-:W-:Y:S05]  /*0b00*/  BRA.U !UP2, `(.L_x_274) ;  /* 0x000000010ae47547 */ /* 0x000fea000b800000 */
[----:B------:R-:W-:Y:S01]  /*0b10*/  UISETP.NE.AND UP2, UPT, UR13, URZ, UPT ;  /* 0x000000ff0d00728c */ /* 0x000fe2000bf45270 */
[----:B------:R-:W-:Y:S10]  /*0b20*/  BRA.U !UP1, `(.L_x_276) ;  /* 0x00000001095c7547 */ /* 0x000ff4000b800000 */
[----:B------:R-:W0:Y:S01]  /*0b30*/  LDC.64 R2, c[0x0][0x388] ;  /* 0x0000e200ff027b82 */ /* 0x000e220000000a00 */
[----:B------:R-:W-:-:S04]  /*0b40*/  IADD3 R4, PT, PT, R0, UR5, RZ ;  /* 0x0000000500047c10 */ /* 0x000fc8000fffe0ff */
[C---:B------:R-:W-:Y:S01]  /*0b50*/  ISETP.GE.AND P1, PT, R4.reuse, UR10, PT ;  /* 0x0000000a04007c0c */ /* 0x040fe2000bf26270 */
[C---:B------:R-:W-:Y:S01]  /*0b60*/  VIADD R10, R4.reuse, 0x800 ;  /* 0x00000800040a7836 */ /* 0x040fe20000000000 */
[C---:B------:R-:W-:Y:S02]  /*0b70*/  IADD3 R9, PT, PT, R4.reuse, 0x400, RZ ;  /* 0x0000040004097810 */ /* 0x040fe40007ffe0ff */
[----:B------:R-:W-:Y:S02]  /*0b80*/  IADD3 R5, PT, PT, R7, R4, RZ ;  /* 0x0000000407057210 */ /* 0x000fe40007ffe0ff */
[----:B------:R-:W-:Y:S02]  /*0b90*/  IADD3 R4, PT, PT, R4, 0xc00, RZ ;  /* 0x00000c0004047810 */ /* 0x000fe40007ffe0ff */
[----:B------:R-:W-:Y:S02]  /*0ba0*/  ISETP.GE.AND P2, PT, R9, UR10, PT ;  /* 0x0000000a09007c0c */ /* 0x000fe4000bf46270 */
[----:B------:R-:W-:-:S02]  /*0bb0*/  ISETP.GE.AND P4, PT, R4, UR10, PT ;  /* 0x0000000a04007c0c */ /* 0x000fc4000bf86270 */
[----:B------:R-:W-:Y:S01]  /*0bc0*/  ISETP.GE.AND P3, PT, R10, UR10, PT ;  /* 0x0000000a0a007c0c */ /* 0x000fe2000bf66270 */
[----:B0-----:R-:W-:Y:S01]  /*0bd0*/  IMAD.WIDE R2, R5, 0x4, R2 ;  /* 0x0000000405027825 */ /* 0x001fe200078e0202 */
[----:B------:R-:W-:-:S03]  /*0be0*/  CS2R R4, SRZ ;  /* 0x0000000000047805 */ /* 0x000fc6000001ff00 */
[----:B------:R-:W-:Y:S02]  /*0bf0*/  HFMA2 R10, -RZ, RZ, 0, 0 ;  /* 0x00000000ff0a7431 */ /* 0x000fe400000001ff */
[----:B------:R-:W-:Y:S01]  /*0c00*/  IMAD.MOV.U32 R9, RZ, RZ, RZ ;  /* 0x000000ffff097224 */ /* 0x000fe200078e00ff */
[----:B------:R-:W2:Y:S04]  /*0c10*/  @!P1 LDG.E R5, desc[UR14][R2.64] ;  /* 0x0000000e02059981 */ /* 0x000ea8000c1e1900 */
[----:B------:R-:W3:Y:S04]  /*0c20*/  @!P2 LDG.E R4, desc[UR14][R2.64+0x1000] ;  /* 0x0010000e0204a981 */ /* 0x000ee8000c1e1900 */
[----:B------:R-:W4:Y:S04]  /*0c30*/  @!P3 LDG.E R9, desc[UR14][R2.64+0x2000] ;  /* 0x0020000e0209b981 */ /* 0x000f28000c1e1900 */
[----:B------:R-:W5:Y:S01]  /*0c40*/  @!P4 LDG.E R10, desc[UR14][R2.64+0x3000] ;  /* 0x0030000e020ac981 */ /* 0x000f62000c1e1900 */
[----:B------:R-:W-:Y:S01]  /*0c50*/  UIADD3 UR5, UPT, UPT, UR5, 0x1000, URZ ;  /* 0x0000100005057890 */ /* 0x000fe2000fffe0ff */
[----:B--2---:R-:W-:-:S04]  /*0c60*/  FADD R5, R8, R5 ;  /* 0x0000000508057221 */ /* 0x004fc80000000000 */
[----:B---3--:R-:W-:-:S04]  /*0c70*/  FADD R4, R5, R4 ;  /* 0x0000000405047221 */ /* 0x008fc80000000000 */
[----:B----4-:R-:W-:-:S04]  /*0c80*/  FADD R9, R4, R9 ;  /* 0x0000000904097221 */ /* 0x010fc80000000000 */
[----:B-----5:R-:W-:-:S07]  /*0c90*/  FADD R8, R9, R10 ;  /* 0x0000000a09087221 */ /* 0x020fce0000000000 */
.L_x_276:
[----:B------:R-:W-:Y:S05]  /*0ca0*/  BRA.U !UP2, `(.L_x_274) ;  /* 0x000000010a7c7547 */ /* 0x000fea000b800000 */
[----:B------:R-:W0:Y:S01]  /*0cb0*/  LDC.64 R2, c[0x0][0x388] ;  /* 0x0000e200ff027b82 */ /* 0x000e220000000a00 */
[----:B------:R-:W-:Y:S01]  /*0cc0*/  IADD3 R4, PT, PT, R0, UR5, RZ ;  /* 0x0000000500047c10 */ /* 0x000fe2000fffe0ff */
[----:B------:R-:W-:Y:S01]  /*0cd0*/  BSSY.RECONVERGENT B0, `(.L_x_277) ;  /* 0x0000007000007945 */ /* 0x000fe20003800200 */
[----:B------:R-:W-:Y:S02]  /*0ce0*/  MOV R5, RZ ;  /* 0x000000ff00057202 */ /* 0x000fe40000000f00 */
[----:B------:R-:W-:Y:S01]  /*0cf0*/  ISETP.GE.AND P1, PT, R4, UR10, PT ;  /* 0x0000000a04007c0c */ /* 0x000fe2000bf26270 */
[----:B------:R-:W-:-:S04]  /*0d00*/  IMAD.IADD R7, R7, 0x1, R4 ;  /* 0x0000000107077824 */ /* 0x000fc800078e0204 */
[----:B0-----:R-:W-:-:S08]  /*0d10*/  IMAD.WIDE R2, R7, 0x4, R2 ;  /* 0x0000000407027825 */ /* 0x001fd000078e0202 */
[----:B------:R-:W-:Y:S05]  /*0d20*/  @P1 BRA `(.L_x_278) ;  /* 0x0000000000041947 */ /* 0x000fea0003800000 */
[----:B------:R0:W5:Y:S02]  /*0d30*/  LDG.E R5, desc[UR14][R2.64] ;  /* 0x0000000e02057981 */ /* 0x000164000c1e1900 */
.L_x_278:
[----:B------:R-:W-:Y:S05]  /*0d40*/  BSYNC.RECONVERGENT B0 ;  /* 0x0000000000007941 */ /* 0x000fea0003800200 */
.L_x_277:
[----:B------:R-:W-:Y:S01]  /*0d50*/  UISETP.NE.AND UP2, UPT, UR13, 0x1, UPT ;  /* 0x000000010d00788c */ /* 0x000fe2000bf45270 */
[----:B-----5:R-:W-:-:S08]  /*0d60*/  FADD R8, R8, R5 ;  /* 0x0000000508087221 */ /* 0x020fd00000000000 */
[----:B------:R-:W-:Y:S05]  /*0d70*/  BRA.U !UP2, `(.L_x_274) ;  /* 0x000000010a487547 */ /* 0x000fea000b800000 */
[----:B------:R-:W-:Y:S01]  /*0d80*/  IADD3 R5, PT, PT, R4, 0x400, RZ ;  /* 0x0000040004057810 */ /* 0x000fe20007ffe0ff */
[----:B------:R-:W-:Y:S03]  /*0d90*/  BSSY.RECONVERGENT B0, `(.L_x_279) ;  /* 0x0000005000007945 */ /* 0x000fe60003800200 */
[----:B------:R-:W-:Y:S01]  /*0da0*/  ISETP.GE.AND P1, PT, R5, UR10, PT ;  /* 0x0000000a05007c0c */ /* 0x000fe2000bf26270 */
[----:B------:R-:W-:-:S12]  /*0db0*/  IMAD.MOV.U32 R5, RZ, RZ, RZ ;  /* 0x000000ffff057224 */ /* 0x000fd800078e00ff */
[----:B------:R-:W-:Y:S05]  /*0dc0*/  @P1 BRA `(.L_x_280) ;  /* 0x0000000000041947 */ /* 0x000fea0003800000 */
[----:B------:R1:W5:Y:S02]  /*0dd0*/  LDG.E R5, desc[UR14][R2.64+0x1000] ;  /* 0x0010000e02057981 */ /* 0x000364000c1e1900 */
.L_x_280:
[----:B------:R-:W-:Y:S05]  /*0de0*/  BSYNC.RECONVERGENT B0 ;  /* 0x0000000000007941 */ /* 0x000fea0003800200 */
.L_x_279:
        /* <DEDUP_REMOVED lines=9> */
.L_x_282:
[----:B------:R-:W-:Y:S05]  /*0e80*/  BSYNC.RECONVERGENT B0 ;  /* 0x0000000000007941 */ /* 0x000fea0003800200 */
.L_x_281:
[----:B-----5:R-:W-:-:S07]  /*0e90*/  FADD R8, R8, R5 ;  /* 0x0000000508087221 */ /* 0x020fce0000000000 */
.L_x_274:
[----:B------:R-:W-:Y:S05]  /*0ea0*/  @P0 BRA `(.L_x_283) ;  /* 0xfffffff000c00947 */ /* 0x000fea000383ffff */
.L_x_271:
[----:B------:R-:W3:Y:S01]  /*0eb0*/  S2UR UR6, SR_CgaCtaId ;  /* 0x00000000000679c3 */ /* 0x000ee20000008800 */
[----:B------:R-:W-:Y:S01]  /*0ec0*/  UMOV UR5, 0x400 ;  /* 0x0000040000057882 */ /* 0x000fe20000000000 */
[----:B------:R-:W-:Y:S01]  /*0ed0*/  ISETP.NE.AND P0, PT, R0, RZ, PT ;  /* 0x000000ff0000720c */ /* 0x000fe20003f05270 */
[----:B---3--:R-:W-:-:S06]  /*0ee0*/  ULEA UR5, UR6, UR5, 0x18 ;  /* 0x0000000506057291 */ /* 0x008fcc000f8ec0ff */
[----:B012---:R-:W-:-:S05]  /*0ef0*/  LEA R3, R0, UR5, 0x2 ;  /* 0x0000000500037c11 */ /* 0x007fca000f8e10ff */
[----:B------:R0:W-:Y:S01]  /*0f00*/  STS [R3], R8 ;  /* 0x0000000803007388 */ /* 0x0001e20000000800 */
[----:B------:R-:W-:Y:S06]  /*0f10*/  BAR.SYNC.DEFER_BLOCKING 0x0 ;  /* 0x0000000000007b1d */ /* 0x000fec0000010000 */
[----:B------:R-:W-:Y:S05]  /*0f20*/  @P0 EXIT ;  /* 0x000000000000094d */ /* 0x000fea0003800000 */
[----:B0-----:R-:W0:Y:S01]  /*0f30*/  LDC.64 R2, c[0x0][0x380] ;  /* 0x0000e000ff027b82 */ /* 0x001e220000000a00 */
[----:B------:R-:W-:Y:S01]  /*0f40*/  IMAD.MOV.U32 R15, RZ, RZ, RZ ;  /* 0x000000ffff0f7224 */ /* 0x000fe200078e00ff */
[----:B------:R-:W-:Y:S01]  /*0f50*/  MOV R0, 0x40 ;  /* 0x0000004000007802 */ /* 0x000fe20000000f00 */
[----:B0-----:R-:W-:-:S07]  /*0f60*/  IMAD.WIDE.U32 R2, R6, 0x4, R2 ;  /* 0x0000000406027825 */ /* 0x001fce00078e0002 */
.L_x_284:
[----:B------:R-:W0:Y:S04]  /*0f70*/  LDS.128 R4, [R0+UR5+-0x40] ;  /* 0xffffc00500047984 */ /* 0x000e280008000c00 */
[----:B------:R-:W1:Y:S04]  /*0f80*/  LDS.128 R16, [R0+UR5+-0x30] ;  /* 0xffffd00500107984 */ /* 0x000e680008000c00 */
[----:B------:R-:W2:Y:S01]  /*0f90*/  LDS.128 R8, [R0+UR5+-0x20] ;  /* 0xffffe00500087984 */ /* 0x000ea20008000c00 */
[----:B0-----:R-:W-:-:S03]  /*0fa0*/  FADD R4, R4, R15 ;  /* 0x0000000f04047221 */ /* 0x001fc60000000000 */
[----:B------:R-:W0:Y:S01]  /*0fb0*/  LDS.128 R12, [R0+UR5+-0x10] ;  /* 0xfffff005000c7984 */ /* 0x000e220008000c00 */
[----:B------:R-:W-:-:S04]  /*0fc0*/  FADD R5, R4, R5 ;  /* 0x0000000504057221 */ /* 0x000fc80000000000 */
[----:B------:R-:W-:-:S04]  /*0fd0*/  FADD R6, R5, R6 ;  /* 0x0000000605067221 */ /* 0x000fc80000000000 */
[----:B------:R-:W-:-:S04]  /*0fe0*/  FADD R7, R6, R7 ;  /* 0x0000000706077221 */ /* 0x000fc80000000000 */
[----:B-1----:R-:W-:Y:S02]  /*0ff0*/  FADD R16, R7, R16 ;  /* 0x0000001007107221 */ /* 0x002fe40000000000 */
[----:B------:R-:W1:Y:S02]  /*1000*/  LDS.128 R4, [R0+UR5] ;  /* 0x0000000500047984 */ /* 0x000e640008000c00 */
[----:B------:R-:W-:-:S04]  /*1010*/  FADD R17, R16, R17 ;  /* 0x0000001110117221 */ /* 0x000fc80000000000 */
[----:B------:R-:W-:-:S04]  /*1020*/  FADD R18, R17, R18 ;  /* 0x0000001211127221 */ /* 0x000fc80000000000 */
[----:B------:R-:W-:-:S04]  /*1030*/  FADD R19, R18, R19 ;  /* 0x0000001312137221 */ /* 0x000fc80000000000 */
[----:B--2---:R-:W-:Y:S02]  /*1040*/  FADD R8, R19, R8 ;  /* 0x0000000813087221 */ /* 0x004fe40000000000 */
[----:B------:R-:W2:Y:S02]  /*1050*/  LDS.128 R16, [R0+UR5+0x10] ;  /* 0x0000100500107984 */ /* 0x000ea40008000c00 */
        /* <DEDUP_REMOVED lines=15> */
[----:B--2---:R-:W-:-:S04]  /*1150*/  FADD R16, R7, R16 ;  /* 0x0000001007107221 */ /* 0x004fc80000000000 */
[----:B------:R-:W-:-:S04]  /*1160*/  FADD R17, R16, R17 ;  /* 0x0000001110117221 */ /* 0x000fc80000000000 */
[----:B------:R-:W-:-:S04]  /*1170*/  FADD R18, R17, R18 ;  /* 0x0000001211127221 */ /* 0x000fc80000000000 */
[----:B------:R-:W-:-:S04]  /*1180*/  FADD R19, R18, R19 ;  /* 0x0000001312137221 */ /* 0x000fc80000000000 */
[----:B0-----:R-:W-:-:S04]  /*1190*/  FADD R8, R19, R8 ;  /* 0x0000000813087221 */ /* 0x001fc80000000000 */
        /* <DEDUP_REMOVED lines=8> */
[----:B------:R-:W-:Y:S01]  /*1220*/  STG.E desc[UR14][R2.64], R15 ;  /* 0x0000000f02007986 */ /* 0x000fe2000c10190e */
[----:B------:R-:W-:Y:S05]  /*1230*/  EXIT ;  /* 0x000000000000794d */ /* 0x000fea0003800000 */
.L_x_285:
        /* <DEDUP_REMOVED lines=12> */
.L_x_730:


//--------------------- .text.dgama_kernel2       --------------------------
	.section	.text.dgama_kernel2,"ax",@progbits
	.align	128
        .global         dgama_kernel2
        .type           dgama_kernel2,@function
        .size           dgama_kernel2,(.L_x_731 - dgama_kernel2)
        .other          dgama_kernel2,@"STO_CUDA_ENTRY STV_DEFAULT"
dgama_kernel2:
.text.dgama_kernel2:
        /* <DEDUP_REMOVED lines=15> */
[----:B------:R-:W-:Y:S01]  /*00f0*/  UIADD3 UR7, UPT, UPT, UR7, -0x1, URZ ;  /* 0xffffffff07077890 */ /* 0x000fe2000fffe0ff */
[----:B------:R-:W-:-:S03]  /*0100*/  HFMA2 R20, -RZ, RZ, 0, 0 ;  /* 0x00000000ff147431 */ /* 0x000fc600000001ff */
[----:B------:R-:W-:-:S04]  /*0110*/  ULEA.HI UR11, UR7, 0x1, URZ, 0x16 ;  /* 0x00000001070b7891 */ /* 0x000fc8000f8fb0ff */
[----:B------:R-:W-:Y:S02]  /*0120*/  ULOP3.LUT UR4, UR11, 0x7ffff8, URZ, 0xc0, !UPT ;  /* 0x007ffff80b047892 */ /* 0x000fe4000f8ec0ff */
[----:B------:R-:W-:Y:S02]  /*0130*/  ULOP3.LUT UR12, UR11, 0x7, URZ, 0xc0, !UPT ;  /* 0x000000070b0c7892 */ /* 0x000fe4000f8ec0ff */
[----:B------:R-:W-:-:S03]  /*0140*/  UIADD3 UR9, UPT, UPT, -UR4, URZ, URZ ;  /* 0x000000ff04097290 */ /* 0x000fc6000fffe1ff */
[----:B------:R-:W-:-:S09]  /*0150*/  UMOV UR4, URZ ;  /* 0x000000ff00047c82 */ /* 0x000fd20008000000 */
.L_x_294:
[----:B------:R-:W1:Y:S01]  /*0160*/  LDC.64 R2, c[0x0][0x390] ;  /* 0x0000e400ff027b82 */ /* 0x000e620000000a00 */
        /* <DEDUP_REMOVED lines=8> */
[----:B------:R-:W-:Y:S01]  /*01f0*/  MOV R7, R18 ;  /* 0x0000001200077202 */ /* 0x000fe20000000f00 */
[----:B------:R-:W1:Y:S01]  /*0200*/  LDCU UR10, c[0x0][0x398] ;  /* 0x00007300ff0a77ac */ /* 0x000e620008000800 */
[----:B------:R-:W-:Y:S01]  /*0210*/  MOV R6, R0 ;  /* 0x0000000000067202 */ /* 0x000fe20000000f00 */
[----:B------:R-:W-:Y:S01]  /*0220*/  UMOV UR5, 0x1000 ;  /* 0x0000100000057882 */ /* 0x000fe20000000000 */
[----:B------:R-:W-:-:S05]  /*0230*/  UMOV UR8, UR9 ;  /* 0x0000000900087c82 */ /* 0x000fca0008000000 */
.L_x_288:
[----:B------:R-:W2:Y:S01]  /*0240*/  LDC.64 R2, c[0x0][0x388] ;  /* 0x0000e200ff027b82 */ /* 0x000ea20000000a00 */
[C---:B------:R-:W-:Y:S02]  /*0250*/  IADD3 R8, PT, PT, R6.reuse, 0x400, RZ ;  /* 0x0000040006087810 */ /* 0x040fe40007ffe0ff */
[----:B-1----:R-:W-:Y:S02]  /*0260*/  ISETP.GE.AND P6, PT, R6, UR10, PT ;  /* 0x0000000a06007c0c */ /* 0x002fe4000bfc6270 */
[----:B------:R-:W-:-:S03]  /*0270*/  ISETP.GE.AND P1, PT, R8, UR10, PT ;  /* 0x0000000a08007c0c */ /* 0x000fc6000bf26270 */
[----:B------:R-:W1:Y:S01]  /*0280*/  LDC.64 R4, c[0x0][0x380] ;  /* 0x0000e000ff047b82 */ /* 0x000e620000000a00 */
[----:B--2---:R-:W-:-:S07]  /*0290*/  IMAD.WIDE R2, R7, 0x4, R2 ;  /* 0x0000000407027825 */ /* 0x004fce00078e0202 */
[----:B------:R-:W2:Y:S01]  /*02a0*/  @!P6 LDG.E R14, desc[UR14][R2.64] ;  /* 0x0000000e020ee981 */ /* 0x000ea2000c1e1900 */
[----:B-1----:R-:W-:-:S03]  /*02b0*/  IMAD.WIDE R4, R7, 0x4, R4 ;  /* 0x0000000407047825 */ /* 0x002fc600078e0204 */
[----:B------:R-:W3:Y:S04]  /*02c0*/  @!P1 LDG.E R19, desc[UR14][R2.64+0x1000] ;  /* 0x0010000e02139981 */ /* 0x000ee8000c1e1900 */
[----:B------:R-:W2:Y:S04]  /*02d0*/  @!P6 LDG.E R15, desc[UR14][R4.64] ;  /* 0x0000000e040fe981 */ /* 0x000ea8000c1e1900 */
[----:B------:R-:W3:Y:S01]  /*02e0*/  @!P1 LDG.E R22, desc[UR14][R4.64+0x1000] ;  /* 0x0010000e04169981 */ /* 0x000ee2000c1e1900 */
[----:B------:R-:W-:-:S04]  /*02f0*/  IADD3 R8, PT, PT, R6, 0x800, RZ ;  /* 0x0000080006087810 */ /* 0x000fc80007ffe0ff */
[----:B------:R-:W-:Y:S02]  /*0300*/  ISETP.GE.AND P2, PT, R8, UR10, PT ;  /* 0x0000000a08007c0c */ /* 0x000fe4000bf46270 */
[----:B------:R-:W-:-:S04]  /*0310*/  IADD3 R8, PT, PT, R6, 0xc00, RZ ;  /* 0x00000c0006087810 */ /* 0x000fc80007ffe0ff */
[----:B------:R-:W-:Y:S02]  /*0320*/  ISETP.GE.AND P3, PT, R8, UR10, PT ;  /* 0x0000000a08007c0c */ /* 0x000fe4000bf66270 */
[C---:B------:R-:W-:Y:S02]  /*0330*/  IADD3 R8, PT, PT, R6.reuse, 0x1000, RZ ;  /* 0x0000100006087810 */ /* 0x040fe40007ffe0ff */
[----:B------:R-:W-:Y:S02]  /*0340*/  IADD3 R9, PT, PT, R6, 0x1400, RZ ;  /* 0x0000140006097810 */ /* 0x000fe40007ffe0ff */
[----:B------:R-:W-:Y:S01]  /*0350*/  ISETP.GE.AND P4, PT, R8, UR10, PT ;  /* 0x0000000a08007c0c */ /* 0x000fe2000bf86270 */
[----:B------:R-:W4:Y:S01]  /*0360*/  @!P2 LDG.E R11, desc[UR14][R2.64+0x2000] ;  /* 0x0020000e020ba981 */ /* 0x000f22000c1e1900 */
[----:B------:R-:W-:Y:S02]  /*0370*/  ISETP.GE.AND P5, PT, R9, UR10, PT ;  /* 0x0000000a09007c0c */ /* 0x000fe4000bfa6270 */
[----:B------:R-:W-:-:S02]  /*0380*/  CS2R R12, SRZ ;  /* 0x00000000000c7805 */ /* 0x000fc4000001ff00 */
[----:B------:R-:W-:Y:S01]  /*0390*/  IADD3 R21, PT, PT, R6, 0x1800, RZ ;  /* 0x0000180006157810 */ /* 0x000fe20007ffe0ff */
[----:B------:R-:W4:Y:S04]  /*03a0*/  @!P2 LDG.E R10, desc[UR14][R4.64+0x2000] ;  /* 0x0020000e040aa981 */ /* 0x000f28000c1e1900 */
[----:B------:R-:W5:Y:S04]  /*03b0*/  @!P3 LDG.E R9, desc[UR14][R2.64+0x3000] ;  /* 0x0030000e0209b981 */ /* 0x000f68000c1e1900 */
[----:B------:R-:W5:Y:S04]  /*03c0*/  @!P3 LDG.E R8, desc[UR14][R4.64+0x3000] ;  /* 0x0030000e0408b981 */ /* 0x000f68000c1e1900 */
[----:B------:R-:W5:Y:S04]  /*03d0*/  @!P4 LDG.E R24, desc[UR14][R2.64+0x4000] ;  /* 0x0040000e0218c981 */ /* 0x000f68000c1e1900 */
[----:B------:R-:W5:Y:S01]  /*03e0*/  @!P4 LDG.E R23, desc[UR14][R4.64+0x4000] ;  /* 0x0040000e0417c981 */ /* 0x000f62000c1e1900 */
[----:B--2---:R-:W-:Y:S01]  /*03f0*/  @!P6 FMUL R13, R14, R15 ;  /* 0x0000000f0e0de220 */ /* 0x004fe20000400000 */
[----:B------:R-:W-:-:S02]  /*0400*/  ISETP.GE.AND P6, PT, R21, UR10, PT ;  /* 0x0000000a15007c0c */ /* 0x000fc4000bfc6270 */
[----:B------:R-:W-:Y:S01]  /*0410*/  IADD3 R14, PT, PT, R6, 0x1c00, RZ ;  /* 0x00001c00060e7810 */ /* 0x000fe20007ffe0ff */
[----:B---3--:R-:W-:Y:S02]  /*0420*/  @!P1 FMUL R12, R19, R22 ;  /* 0x00000016130c9220 */ /* 0x008fe40000400000 */
[----:B------:R-:W2:Y:S01]  /*0430*/  @!P5 LDG.E R22, desc[UR14][R2.64+0x5000] ;  /* 0x0050000e0216d981 */ /* 0x000ea2000c1e1900 */
[----:B------:R-:W-:-:S03]  /*0440*/  ISETP.GE.AND P1, PT, R14, UR10, PT ;  /* 0x0000000a0e007c0c */ /* 0x000fc6000bf26270 */
[----:B------:R-:W2:Y:S04]  /*0450*/  @!P5 LDG.E R19, desc[UR14][R4.64+0x5000] ;  /* 0x0050000e0413d981 */ /* 0x000ea8000c1e1900 */
[----:B------:R-:W3:Y:S04]  /*0460*/  @!P6 LDG.E R15, desc[UR14][R2.64+0x6000] ;  /* 0x0060000e020fe981 */ /* 0x000ee8000c1e1900 */
[----:B------:R-:W3:Y:S04]  /*0470*/  @!P6 LDG.E R14, desc[UR14][R4.64+0x6000] ;  /* 0x0060000e040ee981 */ /* 0x000ee8000c1e1900 */
[----:B------:R1:W3:Y:S04]  /*0480*/  @!P1 LDG.E R21, desc[UR14][R2.64+0x7000] ;  /* 0x0070000e02159981 */ /* 0x0002e8000c1e1900 */
[----:B------:R-:W3:Y:S01]  /*0490*/  @!P1 LDG.E R26, desc[UR14][R4.64+0x7000] ;  /* 0x0070000e041a9981 */ /* 0x000ee2000c1e1900 */
[----:B------:R-:W-:Y:S01]  /*04a0*/  FADD R25, R13, R20 ;  /* 0x000000140d197221 */ /* 0x000fe20000000000 */
[----:B------:R-:W-:-:S03]  /*04b0*/  HFMA2 R13, -RZ, RZ, 0, 0 ;  /* 0x00000000ff0d7431 */ /* 0x000fc600000001ff */
[----:B------:R-:W-:Y:S01]  /*04c0*/  FADD R12, R25, R12 ;  /* 0x0000000c190c7221 */ /* 0x000fe20000000000 */
[----:B----4-:R-:W-:Y:S01]  /*04d0*/  @!P2 FMUL R13, R11, R10 ;  /* 0x0000000a0b0da220 */ /* 0x010fe20000400000 */
[----:B------:R-:W-:Y:S01]  /*04e0*/  MOV R10, RZ ;  /* 0x000000ff000a7202 */ /* 0x000fe20000000f00 */
[----:B-----5:R-:W-:Y:S01]  /*04f0*/  @!P3 FMUL R10, R9, R8 ;  /* 0x00000008090ab220 */ /* 0x020fe20000400000 */
[----:B------:R-:W-:Y:S02]  /*0500*/  HFMA2 R8, -RZ, RZ, 0, 0 ;  /* 0x00000000ff087431 */ /* 0x000fe400000001ff */
[----:B------:R-:W-:Y:S01]  /*0510*/  FADD R13, R12, R13 ;  /* 0x0000000d0c0d7221 */ /* 0x000fe20000000000 */
[----:B------:R-:W-:Y:S01]  /*0520*/  UIADD3 UR8, UPT, UPT, UR8, 0x8, URZ ;  /* 0x0000000808087890 */ /* 0x000fe2000fffe0ff */
[----:B-1----:R-:W-:Y:S02]  /*0530*/  CS2R R2, SRZ ;  /* 0x0000000000027805 */ /* 0x002fe4000001ff00 */
[----:B------:R-:W-:Y:S01]  /*0540*/  FADD R13, R13, R10 ;  /* 0x0000000a0d0d7221 */ /* 0x000fe20000000000 */
[----:B------:R-:W-:Y:S01]  /*0550*/  @!P4 FMUL R8, R24, R23 ;  /* 0x000000171808c220 */ /* 0x000fe20000400000 */
[----:B------:R-:W-:-:S03]  /*0560*/  UISETP.NE.AND UP0, UPT, UR8, URZ, UPT ;  /* 0x000000ff0800728c */ /* 0x000fc6000bf05270 */
[----:B------:R-:W-:Y:S01]  /*0570*/  FADD R13, R13, R8 ;  /* 0x000000080d0d7221 */ /* 0x000fe20000000000 */
[----:B------:R-:W-:Y:S02]  /*0580*/  MOV R20, RZ ;  /* 0x000000ff00147202 */ /* 0x000fe40000000f00 */
[----:B------:R-:W-:Y:S02]  /*0590*/  IADD3 R6, PT, PT, R6, 0x2000, RZ ;  /* 0x0000200006067810 */ /* 0x000fe40007ffe0ff */
[----:B------:R-:W-:Y:S01]  /*05a0*/  IADD3 R7, PT, PT, R7, 0x2000, RZ ;  /* 0x0000200007077810 */ /* 0x000fe20007ffe0ff */
[----:B------:R-:W-:Y:S01]  /*05b0*/  UIADD3 UR5, UPT, UPT, UR5, 0x2000, URZ ;  /* 0x0000200005057890 */ /* 0x000fe2000fffe0ff */
[----:B--2---:R-:W-:-:S04]  /*05c0*/  @!P5 FMUL R2, R22, R19 ;  /* 0x000000131602d220 */ /* 0x004fc80000400000 */
[----:B------:R-:W-:Y:S01]  /*05d0*/  FADD R2, R13, R2 ;  /* 0x000000020d027221 */ /* 0x000fe20000000000 */
[----:B---3--:R-:W-:-:S04]  /*05e0*/  @!P6 FMUL R3, R15, R14 ;  /* 0x0000000e0f03e220 */ /* 0x008fc80000400000 */
[----:B------:R-:W-:Y:S01]  /*05f0*/  FADD R3, R2, R3 ;  /* 0x0000000302037221 */ /* 0x000fe20000000000 */
[----:B------:R-:W-:-:S04]  /*0600*/  @!P1 FMUL R20, R21, R26 ;  /* 0x0000001a15149220 */ /* 0x000fc80000400000 */
[----:B------:R-:W-:Y:S01]  /*0610*/  FADD R20, R3, R20 ;  /* 0x0000001403147221 */ /* 0x000fe20000000000 */
[----:B------:R-:W-:Y:S06]  /*0620*/  BRA.U UP0, `(.L_x_288) ;  /* 0xfffffffd00047547 */ /* 0x000fec000b83ffff */
[----:B------:R-:W-:-:S12]  /*0630*/  UIADD3 UR5, UPT, UPT, UR5, -0x1000, URZ ;  /* 0xfffff00005057890 */ /* 0x000fd8000fffe0ff */
.L_x_287:
[----:B------:R-:W-:-:S09]  /*0640*/  UISETP.NE.AND UP0, UPT, UR12, URZ, UPT ;  /* 0x000000ff0c00728c */ /* 0x000fd2000bf05270 */
[----:B------:R-:W-:Y:S05]  /*0650*/  BRA.U !UP0, `(.L_x_289) ;  /* 0x0000000508847547 */ /* 0x000fea000b800000 */
[----:B------:R-:W-:Y:S02]  /*0660*/  UIADD3 UR8, UPT, UPT, UR12, -0x1, URZ ;  /* 0xffffffff0c087890 */ /* 0x000fe4000fffe0ff */
[----:B------:R-:W-:Y:S02]  /*0670*/  ULOP3.LUT UP1, URZ, UR11, 0x3, URZ, 0xc0, !UPT ;  /* 0x000000030bff7892 */ /* 0x000fe4000f82c0ff */
[----:B------:R-:W-:-:S09]  /*0680*/  UISETP.GE.U32.AND UP0, UPT, UR8, 0x3, UPT ;  /* 0x000000030800788c */ /* 0x000fd2000bf06070 */
[----:B------:R-:W-:Y:S05]  /*0690*/  BRA.U !UP0, `(.L_x_290) ;  /* 0x0000000108c47547 */ /* 0x000fea000b800000 */
[----:B------:R-:W-:Y:S01]  /*06a0*/  IADD3 R19, PT, PT, R0, UR5, RZ ;  /* 0x0000000500137c10 */ /* 0x000fe2000fffe0ff */
[----:B------:R-:W1:Y:S01]  /*06b0*/  LDC.64 R14, c[0x0][0x380] ;  /* 0x0000e000ff0e7b82 */ /* 0x000e620000000a00 */
[----:B------:R-:W-:Y:S02]  /*06c0*/  IADD3 R21, PT, PT, R18, UR5, RZ ;  /* 0x0000000512157c10 */ /* 0x000fe4000fffe0ff */
[C---:B------:R-:W-:Y:S02]  /*06d0*/  IADD3 R2, PT, PT, R19.reuse, 0x400, RZ ;  /* 0x0000040013027810 */ /* 0x040fe40007ffe0ff */
[C---:B------:R-:W-:Y:S02]  /*06e0*/  IADD3 R24, PT, PT, R19.reuse, 0x800, RZ ;  /* 0x0000080013187810 */ /* 0x040fe40007ffe0ff */
[----:B------:R-:W-:Y:S01]  /*06f0*/  ISETP.GE.AND P2, PT, R2, UR10, PT ;  /* 0x0000000a02007c0c */ /* 0x000fe2000bf46270 */
[----:B------:R-:W2:Y:S01]  /*0700*/  LDC.64 R22, c[0x0][0x388] ;  /* 0x0000e200ff167b82 */ /* 0x000ea20000000a00 */
[----:B------:R-:W-:-:S02]  /*0710*/  ISETP.GE.AND P1, PT, R19, UR10, PT ;  /* 0x0000000a13007c0c */ /* 0x000fc4000bf26270 */
[----:B------:R-:W-:Y:S02]  /*0720*/  IADD3 R19, PT, PT, R19, 0xc00, RZ ;  /* 0x00000c0013137810 */ /* 0x000fe40007ffe0ff */
[----:B------:R-:W-:Y:S02]  /*0730*/  ISETP.GE.AND P3, PT, R24, UR10, PT ;  /* 0x0000000a18007c0c */ /* 0x000fe4000bf66270 */
[----:B------:R-:W-:Y:S01]  /*0740*/  ISETP.GE.AND P4, PT, R19, UR10, PT ;  /* 0x0000000a13007c0c */ /* 0x000fe2000bf86270 */
[----:B------:R-:W3:Y:S04]  /*0750*/  LDC.64 R12, c[0x0][0x388] ;  /* 0x0000e200ff0c7b82 */ /* 0x000ee80000000a00 */
[----:B------:R-:W-:-:S04]  /*0760*/  @!P2 IADD3 R25, PT, PT, R21, 0x400, RZ ;  /* 0x000004001519a810 */ /* 0x000fc80007ffe0ff */
[----:B------:R-:W4:Y:S01]  /*0770*/  LDC.64 R10, c[0x0][0x380] ;  /* 0x0000e000ff0a7b82 */ /* 0x000f220000000a00 */
[----:B-1----:R-:W-:-:S06]  /*0780*/  @!P1 IMAD.WIDE R14, R21, 0x4, R14 ;  /* 0x00000004150e9825 */ /* 0x002fcc00078e020e */
[----:B------:R1:W5:Y:S01]  /*0790*/  @!P1 LDG.E R14, desc[UR14][R14.64] ;  /* 0x0000000e0e0e9981 */ /* 0x000362000c1e1900 */
[----:B------:R-:W0:Y:S01]  /*07a0*/  LDC.64 R4, c[0x0][0x388] ;  /* 0x0000e200ff047b82 */ /* 0x000e220000000a00 */
[----:B--2---:R-:W-:-:S05]  /*07b0*/  @!P1 IMAD.WIDE R22, R21, 0x4, R22 ;  /* 0x0000000415169825 */ /* 0x004fca00078e0216 */
[----:B------:R-:W5:Y:S02]  /*07c0*/  @!P1 LDG.E R19, desc[UR14][R22.64] ;  /* 0x0000000e16139981 */ /* 0x000f64000c1e1900 */
[----:B------:R-:W2:Y:S08]  /*07d0*/  LDC.64 R6, c[0x0][0x380] ;  /* 0x0000e000ff067b82 */ /* 0x000eb00000000a00 */
[----:B------:R-:W1:Y:S08]  /*07e0*/  LDC.64 R8, c[0x0][0x388] ;  /* 0x0000e200ff087b82 */ /* 0x000e700000000a00 */
[----:B------:R-:W1:Y:S01]  /*07f0*/  LDC.64 R2, c[0x0][0x380] ;  /* 0x0000e000ff027b82 */ /* 0x000e620000000a00 */
[----:B---3--:R-:W-:-:S04]  /*0800*/  @!P2 IMAD.WIDE R12, R25, 0x4, R12 ;  /* 0x00000004190ca825 */ /* 0x008fc800078e020c */
[----:B----4-:R-:W-:Y:S01]  /*0810*/  @!P2 IMAD.WIDE R10, R25, 0x4, R10 ;  /* 0x00000004190aa825 */ /* 0x010fe200078e020a */
[C---:B------:R-:W-:Y:S01]  /*0820*/  @!P3 IADD3 R25, PT, PT, R21.reuse, 0x800, RZ ;  /* 0x000008001519b810 */ /* 0x040fe20007ffe0ff */
[----:B------:R-:W3:Y:S01]  /*0830*/  @!P2 LDG.E R12, desc[UR14][R12.64] ;  /* 0x0000000e0c0ca981 */ /* 0x000ee2000c1e1900 */
[----:B------:R-:W-:-:S03]  /*0840*/  @!P4 IADD3 R21, PT, PT, R21, 0xc00, RZ ;  /* 0x00000c001515c810 */ /* 0x000fc60007ffe0ff */
[----:B------:R4:W3:Y:S01]  /*0850*/  @!P2 LDG.E R11, desc[UR14][R10.64] ;  /* 0x0000000e0a0ba981 */ /* 0x0008e2000c1e1900 */
[----:B0-----:R-:W-:-:S04]  /*0860*/  @!P3 IMAD.WIDE R4, R25, 0x4, R4 ;  /* 0x000000041904b825 */ /* 0x001fc800078e0204 */
[----:B--2---:R-:W-:Y:S02]  /*0870*/  @!P3 IMAD.WIDE R6, R25, 0x4, R6 ;  /* 0x000000041906b825 */ /* 0x004fe400078e0206 */
[----:B------:R-:W2:Y:S02]  /*0880*/  @!P3 LDG.E R4, desc[UR14][R4.64] ;  /* 0x0000000e0404b981 */ /* 0x000ea4000c1e1900 */
[C---:B-1----:R-:W-:Y:S02]  /*0890*/  @!P4 IMAD.WIDE R8, R21.reuse, 0x4, R8 ;  /* 0x000000041508c825 */ /* 0x042fe400078e0208 */
[----:B------:R-:W2:Y:S02]  /*08a0*/  @!P3 LDG.E R7, desc[UR14][R6.64] ;  /* 0x0000000e0607b981 */ /* 0x000ea4000c1e1900 */
[----:B------:R-:W-:Y:S02]  /*08b0*/  @!P4 IMAD.WIDE R2, R21, 0x4, R2 ;  /* 0x000000041502c825 */ /* 0x000fe400078e0202 */
[----:B------:R-:W2:Y:S04]  /*08c0*/  @!P4 LDG.E R8, desc[UR14][R8.64] ;  /* 0x0000000e0808c981 */ /* 0x000ea8000c1e1900 */
[----:B------:R-:W2:Y:S01]  /*08d0*/  @!P4 LDG.E R3, desc[UR14][R2.64] ;  /* 0x0000000e0203c981 */ /* 0x000ea2000c1e1900 */
[----:B------:R-:W-:Y:S01]  /*08e0*/  HFMA2 R15, -RZ, RZ, 0, 0 ;  /* 0x00000000ff0f7431 */ /* 0x000fe200000001ff */
[----:B----4-:R-:W-:Y:S01]  /*08f0*/  MOV R10, RZ ;  /* 0x000000ff000a7202 */ /* 0x010fe20000000f00 */
[----:B------:R-:W-:Y:S01]  /*0900*/  UIADD3 UR5, UPT, UPT, UR5, 0x1000, URZ ;  /* 0x0000100005057890 */ /* 0x000fe2000fffe0ff */
[----:B-----5:R-:W-:-:S04]  /*0910*/  @!P1 FMUL R15, R19, R14 ;  /* 0x0000000e130f9220 */ /* 0x020fc80000400000 */
[----:B------:R-:W-:Y:S01]  /*0920*/  FADD R15, R20, R15 ;  /* 0x0000000f140f7221 */ /* 0x000fe20000000000 */
[----:B------:R-:W-:Y:S01]  /*0930*/  MOV R20, RZ ;  /* 0x000000ff00147202 */ /* 0x000fe20000000f00 */
[----:B---3--:R-:W-:Y:S01]  /*0940*/  @!P2 FMUL R10, R12, R11 ;  /* 0x0000000b0c0aa220 */ /* 0x008fe20000400000 */
[----:B------:R-:W-:-:S03]  /*0950*/  HFMA2 R11, -RZ, RZ, 0, 0 ;  /* 0x00000000ff0b7431 */ /* 0x000fc600000001ff */
[----:B------:R-:W-:Y:S01]  /*0960*/  FADD R10, R15, R10 ;  /* 0x0000000a0f0a7221 */ /* 0x000fe20000000000 */
[----:B--2---:R-:W-:-:S04]  /*0970*/  @!P3 FMUL R11, R4, R7 ;  /* 0x00000007040bb220 */ /* 0x004fc80000400000 */
[----:B------:R-:W-:Y:S01]  /*0980*/  FADD R11, R10, R11 ;  /* 0x0000000b0a0b7221 */ /* 0x000fe20000000000 */
[----:B------:R-:W-:-:S04]  /*0990*/  @!P4 FMUL R20, R8, R3 ;  /* 0x000000030814c220 */ /* 0x000fc80000400000 */
[----:B------:R-:W-:-:S07]  /*09a0*/  FADD R20, R11, R20 ;  /* 0x000000140b147221 */ /* 0x000fce0000000000 */
.L_x_290:
[----:B------:R-:W-:Y:S05]  /*09b0*/  BRA.U !UP1, `(.L_x_289) ;  /* 0x0000000109ac7547 */ /* 0x000fea000b800000 */
[----:B------:R-:W-:Y:S02]  /*09c0*/  ULOP3.LUT UP1, URZ, UR7, 0xc00, URZ, 0xc0, !UPT ;  /* 0x00000c0007ff7892 */ /* 0x000fe4000f82c0ff */
[----:B------:R-:W-:-:S07]  /*09d0*/  ULOP3.LUT UP0, URZ, UR7, 0x400, URZ, 0xc0, !UPT ;  /* 0x0000040007ff7892 */ /* 0x000fce000f80c0ff */
[----:B------:R-:W-:Y:S05]  /*09e0*/  BRA.U !UP1, `(.L_x_291) ;  /* 0x0000000109607547 */ /* 0x000fea000b800000 */
[----:B------:R-:W1:Y:S01]  /*09f0*/  LDC.64 R6, c[0x0][0x388] ;  /* 0x0000e200ff067b82 */ /* 0x000e620000000a00 */
[----:B------:R-:W-:-:S04]  /*0a00*/  IADD3 R11, PT, PT, R0, UR5, RZ ;  /* 0x00000005000b7c10 */ /* 0x000fc8000fffe0ff */
[C---:B------:R-:W-:Y:S02]  /*0a10*/  IADD3 R10, PT, PT, R11.reuse, 0x400, RZ ;  /* 0x000004000b0a7810 */ /* 0x040fe40007ffe0ff */
[----:B------:R-:W-:Y:S01]  /*0a20*/  ISETP.GE.AND P1, PT, R11, UR10, PT ;  /* 0x0000000a0b007c0c */ /* 0x000fe2000bf26270 */
[----:B------:R-:W2:Y:S01]  /*0a30*/  LDC.64 R8, c[0x0][0x380] ;  /* 0x0000e000ff087b82 */ /* 0x000ea20000000a00 */
[----:B------:R-:W-:Y:S02]  /*0a40*/  ISETP.GE.AND P2, PT, R10, UR10, PT ;  /* 0x0000000a0a007c0c */ /* 0x000fe4000bf46270 */
[----:B------:R-:W-:-:S05]  /*0a50*/  IADD3 R11, PT, PT, R18, UR5, RZ ;  /* 0x00000005120b7c10 */ /* 0x000fca000fffe0ff */
[----:B------:R-:W3:Y:S08]  /*0a60*/  LDC.64 R4, c[0x0][0x388] ;  /* 0x0000e200ff047b82 */ /* 0x000ef00000000a00 */
[----:B------:R-:W4:Y:S01]  /*0a70*/  LDC.64 R2, c[0x0][0x380] ;  /* 0x0000e000ff027b82 */ /* 0x000f220000000a00 */
[----:B-1----:R-:W-:-:S06]  /*0a80*/  @!P1 IMAD.WIDE R6, R11, 0x4, R6 ;  /* 0x000000040b069825 */ /* 0x002fcc00078e0206 */
[----:B------:R-:W5:Y:S01]  /*0a90*/  @!P1 LDG.E R6, desc[UR14][R6.64] ;  /* 0x0000000e06069981 */ /* 0x000f62000c1e1900 */
[C---:B--2---:R-:W-:Y:S01]  /*0aa0*/  @!P1 IMAD.WIDE R8, R11.reuse, 0x4, R8 ;  /* 0x000000040b089825 */ /* 0x044fe200078e0208 */
[----:B------:R-:W-:-:S05]  /*0ab0*/  @!P2 IADD3 R11, PT, PT, R11, 0x400, RZ ;  /* 0x000004000b0ba810 */ /* 0x000fca0007ffe0ff */
[----:B------:R-:W5:Y:S01]  /*0ac0*/  @!P1 LDG.E R9, desc[UR14][R8.64] ;  /* 0x0000000e08099981 */ /* 0x000f62000c1e1900 */
[----:B---3--:R-:W-:-:S06]  /*0ad0*/  @!P2 IMAD.WIDE R4, R11, 0x4, R4 ;  /* 0x000000040b04a825 */ /* 0x008fcc00078e0204 */
[----:B------:R-:W2:Y:S01]  /*0ae0*/  @!P2 LDG.E R4, desc[UR14][R4.64] ;  /* 0x0000000e0404a981 */ /* 0x000ea2000c1e1900 */
[----:B----4-:R-:W-:-:S06]  /*0af0*/  @!P2 IMAD.WIDE R2, R11, 0x4, R2 ;  /* 0x000000040b02a825 */ /* 0x010fcc00078e0202 */
[----:B------:R-:W2:Y:S01]  /*0b00*/  @!P2 LDG.E R3, desc[UR14][R2.64] ;  /* 0x0000000e0203a981 */ /* 0x000ea2000c1e1900 */
[----:B------:R-:W-:Y:S01]  /*0b10*/  CS2R R10, SRZ ;  /* 0x00000000000a7805 */ /* 0x000fe2000001ff00 */
[----:B------:R-:W-:Y:S01]  /*0b20*/  UIADD3 UR5, UPT, UPT, UR5, 0x800, URZ ;  /* 0x0000080005057890 */ /* 0x000fe2000fffe0ff */
[----:B-----5:R-:W-:-:S04]  /*0b30*/  @!P1 FMUL R11, R6, R9 ;  /* 0x00000009060b9220 */ /* 0x020fc80000400000 */
[----:B------:R-:W-:Y:S01]  /*0b40*/  FADD R11, R20, R11 ;  /* 0x0000000b140b7221 */ /* 0x000fe20000000000 */
[----:B--2---:R-:W-:-:S04]  /*0b50*/  @!P2 FMUL R10, R4, R3 ;  /* 0x00000003040aa220 */ /* 0x004fc80000400000 */
[----:B------:R-:W-:-:S07]  /*0b60*/  FADD R20, R11, R10 ;  /* 0x0000000a0b147221 */ /* 0x000fce0000000000 */
.L_x_291:
[----:B------:R-:W-:Y:S05]  /*0b70*/  BRA.U UP0, `(.L_x_289) ;  /* 0x00000001003c7547 */ /* 0x000fea000b800000 */
[----:B------:R-:W-:Y:S01]  /*0b80*/  IADD3 R2, PT, PT, R0, UR5, RZ ;  /* 0x0000000500027c10 */ /* 0x000fe2000fffe0ff */
[----:B------:R-:W-:Y:S01]  /*0b90*/  BSSY.RECONVERGENT B0, `(.L_x_292) ;  /* 0x000000c000007945 */ /* 0x000fe20003800200 */
[----:B------:R-:W-:Y:S01]  /*0ba0*/  HFMA2 R7, -RZ, RZ, 0, 0 ;  /* 0x00000000ff077431 */ /* 0x000fe200000001ff */
[----:B------:R-:W-:Y:S02]  /*0bb0*/  IADD3 R9, PT, PT, R18, UR5, RZ ;  /* 0x0000000512097c10 */ /* 0x000fe4000fffe0ff */
[----:B------:R-:W-:-:S13]  /*0bc0*/  ISETP.GE.AND P1, PT, R2, UR10, PT ;  /* 0x0000000a02007c0c */ /* 0x000fda000bf26270 */
[----:B------:R-:W-:Y:S05]  /*0bd0*/  @P1 BRA `(.L_x_293) ;  /* 0x00000000001c1947 */ /* 0x000fea0003800000 */
[----:B------:R-:W1:Y:S08]  /*0be0*/  LDC.64 R2, c[0x0][0x388] ;  /* 0x0000e200ff027b82 */ /* 0x000e700000000a00 */
[----:B------:R-:W2:Y:S01]  /*0bf0*/  LDC.64 R4, c[0x0][0x380] ;  /* 0x0000e000ff047b82 */ /* 0x000ea20000000a00 */
[----:B-1----:R-:W-:-:S06]  /*0c00*/  IMAD.WIDE R2, R9, 0x4, R2 ;  /* 0x0000000409027825 */ /* 0x002fcc00078e0202 */
[----:B------:R-:W3:Y:S01]  /*0c10*/  LDG.E R2, desc[UR14][R2.64] ;  /* 0x0000000e02027981 */ /* 0x000ee2000c1e1900 */
[----:B--2---:R-:W-:-:S06]  /*0c20*/  IMAD.WIDE R4, R9, 0x4, R4 ;  /* 0x0000000409047825 */ /* 0x004fcc00078e0204 */
[----:B------:R-:W3:Y:S02]  /*0c30*/  LDG.E R5, desc[UR14][R4.64] ;  /* 0x0000000e04057981 */ /* 0x000ee4000c1e1900 */
[----:B---3--:R-:W-:-:S07]  /*0c40*/  FMUL R7, R2, R5 ;  /* 0x0000000502077220 */ /* 0x008fce0000400000 */
.L_x_293:
[----:B------:R-:W-:Y:S05]  /*0c50*/  BSYNC.RECONVERGENT B0 ;  /* 0x0000000000007941 */ /* 0x000fea0003800200 */
.L_x_292:
[----:B------:R-:W-:-:S07]  /*0c60*/  FADD R20, R20, R7 ;  /* 0x0000000714147221 */ /* 0x000fce0000000000 */
.L_x_289:
[----:B------:R-:W-:Y:S05]  /*0c70*/  @P0 BRA `(.L_x_294) ;  /* 0xfffffff400380947 */ /* 0x000fea000383ffff */
[----:B------:R1:W-:Y:S02]  /*0c80*/  STS [R17], R20 ;  /* 0x0000001411007388 */ /* 0x0003e40000000800 */
.L_x_286:
[----:B------:R-:W-:Y:S01]  /*0c90*/  BAR.SYNC.DEFER_BLOCKING 0x0 ;  /* 0x0000000000007b1d */ /* 0x000fe20000010000 */
[----:B------:R-:W-:-:S13]  /*0ca0*/  ISETP.NE.AND P0, PT, R0, RZ, PT ;  /* 0x000000ff0000720c */ /* 0x000fda0003f05270 */
[----:B------:R-:W-:Y:S05]  /*0cb0*/  @P0 EXIT ;  /* 0x000000000000094d */ /* 0x000fea0003800000 */
[----:B------:R-:W2:Y:S01]  /*0cc0*/  LDC.64 R2, c[0x0][0x3a0] ;  /* 0x0000e800ff027b82 */ /* 0x000ea20000000a00 */
[----:B------:R-:W-:Y:S01]  /*0cd0*/  HFMA2 R0, -RZ, RZ, 0, 3.814697265625e-06 ;  /* 0x00000040ff007431 */ /* 0x000fe200000001ff */
[----:B------:R-:W-:Y:S01]  /*0ce0*/  MOV R15, RZ ;  /* 0x000000ff000f7202 */ /* 0x000fe20000000f00 */
[----:B--2---:R-:W-:-:S07]  /*0cf0*/  IMAD.WIDE.U32 R2, R16, 0x4, R2 ;  /* 0x0000000410027825 */ /* 0x004fce00078e0002 */
.L_x_295:
[----:B------:R-:W2:Y:S04]  /*0d00*/  LDS.128 R4, [R0+UR6+-0x40] ;  /* 0xffffc00600047984 */ /* 0x000ea80008000c00 */
[----:B01----:R-:W0:Y:S04]  /*0d10*/  LDS.128 R16, [R0+UR6+-0x30] ;  /* 0xffffd00600107984 */ /* 0x003e280008000c00 */
[----:B------:R-:W1:Y:S01]  /*0d20*/  LDS.128 R8, [R0+UR6+-0x20] ;  /* 0xffffe00600087984 */ /* 0x000e620008000c00 */
[----:B--2---:R-:W-:-:S03]  /*0d30*/  FADD R4, R4, R15 ;  /* 0x0000000f04047221 */ /* 0x004fc60000000000 */
[----:B------:R-:W2:Y:S01]  /*0d40*/  LDS.128 R12, [R0+UR6+-0x10] ;  /* 0xfffff006000c7984 */ /* 0x000ea20008000c00 */
[----:B------:R-:W-:-:S04]  /*0d50*/  FADD R5, R4, R5 ;  /* 0x0000000504057221 */ /* 0x000fc80000000000 */
[----:B------:R-:W-:-:S04]  /*0d60*/  FADD R6, R5, R6 ;  /* 0x0000000605067221 */ /* 0x000fc80000000000 */
[----:B------:R-:W-:-:S04]  /*0d70*/  FADD R7, R6, R7 ;  /* 0x0000000706077221 */ /* 0x000fc80000000000 */
[----:B0-----:R-:W-:Y:S02]  /*0d80*/  FADD R16, R7, R16 ;  /* 0x0000001007107221 */ /* 0x001fe40000000000 */
[----:B------:R-:W0:Y:S02]  /*0d90*/  LDS.128 R4, [R0+UR6] ;  /* 0x0000000600047984 */ /* 0x000e240008000c00 */
        /* <DEDUP_REMOVED lines=14> */
[----:B------:R0:W3:Y:S02]  /*0e80*/  LDS.128 R12, [R0+UR6+0x30] ;  /* 0x00003006000c7984 */ /* 0x0000e40008000c00 */
[----:B------:R-:W-:-:S04]  /*0e90*/  FADD R5, R4, R5 ;  /* 0x0000000504057221 */ /* 0x000fc80000000000 */
[----:B------:R-:W-:Y:S01]  /*0ea0*/  FADD R6, R5, R6 ;  /* 0x0000000605067221 */ /* 0x000fe20000000000 */
[----:B0-----:R-:W-:-:S03]  /*0eb0*/  IADD3 R0, PT, PT, R0, 0x80, RZ ;  /* 0x0000008000007810 */ /* 0x001fc60007ffe0ff */
[----:B------:R-:W-:Y:S01]  /*0ec0*/  FADD R7, R6, R7 ;  /* 0x0000000706077221 */ /* 0x000fe20000000000 */
[----:B------:R-:W-:-:S03]  /*0ed0*/  ISETP.NE.AND P0, PT, R0, 0x1040, PT ;  /* 0x000010400000780c */ /* 0x000fc60003f05270 */
[----:B-1----:R-:W-:-:S04]  /*0ee0*/  FADD R16, R7, R16 ;  /* 0x0000001007107221 */ /* 0x002fc80000000000 */
        /* <DEDUP_REMOVED lines=14> */
.L_x_296:
        /* <DEDUP_REMOVED lines=11> */
.L_x_731:


//--------------------- .text.dgama_kernel        --------------------------
	.section	.text.dgama_kernel,"ax",@progbits
	.align	128
        .global         dgama_kernel
        .type           dgama_kernel,@function
        .size           dgama_kernel,(.L_x_732 - dgama_kernel)
        .other          dgama_kernel,@"STO_CUDA_ENTRY STV_DEFAULT"
dgama_kernel:
.text.dgama_kernel:
        /* <DEDUP_REMOVED lines=12> */
[----:B------:R-:W-:-:S03]  /*00c0*/  MOV R23, RZ ;  /* 0x000000ff00177202 */ /* 0x000fc60000000f00 */
[----:B------:R-:W-:-:S04]  /*00d0*/  ULEA.HI UR10, UR6, 0x1, URZ, 0x16 ;  /* 0x00000001060a7891 */ /* 0x000fc8000f8fb0ff */
[----:B------:R-:W-:Y:S02]  /*00e0*/  ULOP3.LUT UR11, UR10, 0x7, URZ, 0xc0, !UPT ;  /* 0x000000070a0b7892 */ /* 0x000fe4000f8ec0ff */
[----:B------:R-:W-:Y:S02]  /*00f0*/  ULOP3.LUT UR4, UR10, 0x7ffff8, URZ, 0xc0, !UPT ;  /* 0x007ffff80a047892 */ /* 0x000fe4000f8ec0ff */
[----:B------:R-:W-:Y:S02]  /*0100*/  UIADD3 UR5, UPT, UPT, UR11, -0x1, URZ ;  /* 0xffffffff0b057890 */ /* 0x000fe4000fffe0ff */
[----:B------:R-:W-:Y:S02]  /*0110*/  UIADD3 UR8, UPT, UPT, -UR4, URZ, URZ ;  /* 0x000000ff04087290 */ /* 0x000fe4000fffe1ff */
[----:B------:R-:W-:Y:S01]  /*0120*/  UISETP.GE.U32.AND UP0, UPT, UR5, 0x3, UPT ;  /* 0x000000030500788c */ /* 0x000fe2000bf06070 */
[----:B------:R-:W-:-:S10]  /*0130*/  UMOV UR4, URZ ;  /* 0x000000ff00047c82 */ /* 0x000fd40008000000 */
.L_x_305:
        /* <DEDUP_REMOVED lines=17> */
[----:B------:R-:W-:Y:S02]  /*0250*/  LEA.HI.X R6, R6, RZ, R7, 0x2, P1 ;  /* 0x000000ff06067211 */ /* 0x000fe400008f1407 */
[----:B------:R-:W-:-:S07]  /*0260*/  MOV R7, R0 ;  /* 0x0000000000077202 */ /* 0x000fce0000000f00 */
.L_x_299:
[----:B------:R-:W1:Y:S01]  /*0270*/  LDC.64 R10, c[0x0][0x380] ;  /* 0x0000e000ff0a7b82 */ /* 0x000e620000000a00 */
[C---:B------:R-:W-:Y:S02]  /*0280*/  IADD3 R14, PT, PT, R7.reuse, 0x400, RZ ;  /* 0x00000400070e7810 */ /* 0x040fe40007ffe0ff */
[----:B0-----:R-:W-:Y:S02]  /*0290*/  ISETP.GE.AND P0, PT, R7, UR9, PT ;  /* 0x0000000907007c0c */ /* 0x001fe4000bf06270 */
[----:B------:R-:W-:-:S03]  /*02a0*/  ISETP.GE.AND P1, PT, R14, UR9, PT ;  /* 0x000000090e007c0c */ /* 0x000fc6000bf26270 */
[----:B------:R-:W0:Y:S08]  /*02b0*/  LDC.64 R12, c[0x0][0x388] ;  /* 0x0000e200ff0c7b82 */ /* 0x000e300000000a00 */
[----:B------:R-:W2:Y:S08]  /*02c0*/  LDC.64 R24, c[0x0][0x388] ;  /* 0x0000e200ff187b82 */ /* 0x000eb00000000a00 */
[----:B------:R-:W3:Y:S01]  /*02d0*/  LDC.64 R8, c[0x0][0x380] ;  /* 0x0000e000ff087b82 */ /* 0x000ee20000000a00 */
[----:B-1----:R-:W-:-:S04]  /*02e0*/  @!P1 IADD3 R10, P3, PT, R5, R10, RZ ;  /* 0x0000000a050a9210 */ /* 0x002fc80007f7e0ff */
[C---:B------:R-:W-:Y:S02]  /*02f0*/  @!P1 IADD3.X R11, PT, PT, R6.reuse, R11, RZ, P3, !PT ;  /* 0x0000000b060b9210 */ /* 0x040fe40001ffe4ff */
[----:B0-----:R-:W-:Y:S01]  /*0300*/  @!P1 IADD3 R20, P2, PT, R5, R12, RZ ;  /* 0x0000000c05149210 */ /* 0x001fe20007f5e0ff */
[----:B------:R-:W0:Y:S03]  /*0310*/  LDC.64 R18, c[0x0][0x388] ;  /* 0x0000e200ff127b82 */ /* 0x000e260000000a00 */
[----:B------:R-:W4:Y:S01]  /*0320*/  @!P1 LDG.E R11, desc[UR12][R10.64+-0x3000] ;  /* 0xffd0000c0a0b9981 */ /* 0x000f22000c1e1900 */
[----:B------:R-:W-:Y:S02]  /*0330*/  @!P1 IMAD.X R21, R6, 0x1, R13, P2 ;  /* 0x0000000106159824 */ /* 0x000fe400010e060d */
[C---:B--2---:R-:W-:Y:S02]  /*0340*/  @!P0 IMAD.WIDE R24, R4.reuse, 0x4, R24 ;  /* 0x0000000404188825 */ /* 0x044fe400078e0218 */
[----:B------:R-:W1:Y:S01]  /*0350*/  LDC.64 R12, c[0x0][0x380] ;  /* 0x0000e000ff0c7b82 */ /* 0x000e620000000a00 */
[----:B------:R-:W4:Y:S04]  /*0360*/  @!P1 LDG.E R20, desc[UR12][R20.64+-0x3000] ;  /* 0xffd0000c14149981 */ /* 0x000f28000c1e1900 */
[----:B------:R2:W5:Y:S01]  /*0370*/  @!P0 LDG.E R24, desc[UR12][R24.64] ;  /* 0x0000000c18188981 */ /* 0x000562000c1e1900 */
[----:B---3--:R-:W-:-:S02]  /*0380*/  @!P0 IMAD.WIDE R26, R4, 0x4, R8 ;  /* 0x00000004041a8825 */ /* 0x008fc400078e0208 */
[----:B------:R-:W3:Y:S04]  /*0390*/  LDC.64 R14, c[0x0][0x380] ;  /* 0x0000e000ff0e7b82 */ /* 0x000ee80000000a00 */
[----:B------:R-:W5:Y:S01]  /*03a0*/  @!P0 LDG.E R27, desc[UR12][R26.64] ;  /* 0x0000000c1a1b8981 */ /* 0x000f62000c1e1900 */
[----:B------:R-:W-:-:S03]  /*03b0*/  IADD3 R8, PT, PT, R7, 0x800, RZ ;  /* 0x0000080007087810 */ /* 0x000fc60007ffe0ff */
[----:B------:R-:W0:Y:S01]  /*03c0*/  LDC.64 R16, c[0x0][0x388] ;  /* 0x0000e200ff107b82 */ /* 0x000e220000000a00 */
[C---:B------:R-:W-:Y:S02]  /*03d0*/  IADD3 R28, PT, PT, R7.reuse, 0xc00, RZ ;  /* 0x00000c00071c7810 */ /* 0x040fe40007ffe0ff */
[----:B------:R-:W-:Y:S02]  /*03e0*/  ISETP.GE.AND P5, PT, R8, UR9, PT ;  /* 0x0000000908007c0c */ /* 0x000fe4000bfa6270 */
[----:B------:R-:W-:Y:S02]  /*03f0*/  ISETP.GE.AND P4, PT, R28, UR9, PT ;  /* 0x000000091c007c0c */ /* 0x000fe4000bf86270 */
[----:B------:R-:W-:Y:S02]  /*0400*/  CS2R R8, SRZ ;  /* 0x0000000000087805 */ /* 0x000fe4000001ff00 */
[----:B--2---:R-:W-:-:S04]  /*0410*/  IADD3 R25, PT, PT, R7, 0x1000, RZ ;  /* 0x0000100007197810 */ /* 0x004fc80007ffe0ff */
[----:B------:R-:W-:Y:S01]  /*0420*/  ISETP.GE.AND P3, PT, R25, UR9, PT ;  /* 0x0000000919007c0c */ /* 0x000fe2000bf66270 */
[----:B----4-:R-:W-:Y:S01]  /*0430*/  @!P1 FMUL R9, R20, R11 ;  /* 0x0000000b14099220 */ /* 0x010fe20000400000 */
[----:B------:R-:W-:Y:S01]  /*0440*/  IADD3 R20, PT, PT, R7, 0x1400, RZ ;  /* 0x0000140007147810 */ /* 0x000fe20007ffe0ff */
[----:B------:R-:W2:Y:S01]  /*0450*/  LDC.64 R10, c[0x0][0x380] ;  /* 0x0000e000ff0a7b82 */ /* 0x000ea20000000a00 */
[C---:B-1----:R-:W-:Y:S02]  /*0460*/  @!P5 IADD3 R28, P1, PT, R5.reuse, R12, RZ ;  /* 0x0000000c051cd210 */ /* 0x042fe40007f3e0ff */
[----:B------:R-:W-:Y:S02]  /*0470*/  ISETP.GE.AND P2, PT, R20, UR9, PT ;  /* 0x0000000914007c0c */ /* 0x000fe4000bf46270 */
[----:B------:R-:W-:Y:S02]  /*0480*/  @!P5 IADD3.X R29, PT, PT, R6, R13, RZ, P1, !PT ;  /* 0x0000000d061dd210 */ /* 0x000fe40000ffe4ff */
[C---:B---3--:R-:W-:Y:S01]  /*0490*/  @!P4 IADD3 R20, P1, PT, R5.reuse, R14, RZ ;  /* 0x0000000e0514c210 */ /* 0x048fe20007f3e0ff */
[----:B------:R-:W1:Y:S01]  /*04a0*/  LDC.64 R12, c[0x0][0x388] ;  /* 0x0000e200ff0c7b82 */ /* 0x000e620000000a00 */
[----:B-----5:R-:W-:Y:S01]  /*04b0*/  @!P0 FMUL R8, R24, R27 ;  /* 0x0000001b18088220 */ /* 0x020fe20000400000 */
[----:B0-----:R-:W-:Y:S01]  /*04c0*/  @!P5 IADD3 R26, P0, PT, R5, R18, RZ ;  /* 0x00000012051ad210 */ /* 0x001fe20007f1e0ff */
[----:B------:R-:W3:Y:S01]  /*04d0*/  @!P5 LDG.E R24, desc[UR12][R28.64+-0x2000] ;  /* 0xffe0000c1c18d981 */ /* 0x000ee2000c1e1900 */
[----:B------:R-:W-:-:S03]  /*04e0*/  @!P4 IADD3.X R21, PT, PT, R6, R15, RZ, P1, !PT ;  /* 0x0000000f0615c210 */ /* 0x000fc60000ffe4ff */
[C---:B------:R-:W-:Y:S01]  /*04f0*/  @!P5 IMAD.X R27, R6.reuse, 0x1, R19, P0 ;  /* 0x00000001061bd824 */ /* 0x040fe200000e0613 */
[----:B------:R-:W0:Y:S01]  /*0500*/  LDC.64 R14, c[0x0][0x380] ;  /* 0x0000e000ff0e7b82 */ /* 0x000e220000000a00 */
[----:B------:R-:W-:Y:S01]  /*0510*/  @!P4 IADD3 R18, P0, PT, R5, R16, RZ ;  /* 0x000000100512c210 */ /* 0x000fe20007f1e0ff */
[----:B------:R4:W5:Y:S03]  /*0520*/  @!P4 LDG.E R25, desc[UR12][R20.64+-0x1000] ;  /* 0xfff0000c1419c981 */ /* 0x000966000c1e1900 */
[----:B------:R-:W-:Y:S01]  /*0530*/  @!P4 IADD3.X R19, PT, PT, R6, R17, RZ, P0, !PT ;  /* 0x000000110613c210 */ /* 0x000fe200007fe4ff */
[----:B------:R-:W3:Y:S02]  /*0540*/  @!P5 LDG.E R27, desc[UR12][R26.64+-0x2000] ;  /* 0xffe0000c1a1bd981 */ /* 0x000ee4000c1e1900 */
[----:B------:R-:W0:Y:S01]  /*0550*/  LDC.64 R16, c[0x0][0x388] ;  /* 0x0000e200ff107b82 */ /* 0x000e220000000a00 */
[----:B----4-:R-:W-:Y:S01]  /*0560*/  IADD3 R20, PT, PT, R7, 0x1800, RZ ;  /* 0x0000180007147810 */ /* 0x010fe20007ffe0ff */
[----:B------:R4:W5:Y:S01]  /*0570*/  @!P4 LDG.E R26, desc[UR12][R18.64+-0x1000] ;  /* 0xfff0000c121ac981 */ /* 0x000962000c1e1900 */
[----:B--2---:R-:W-:-:S02]  /*0580*/  @!P3 IADD3 R10, P0, PT, R5, R10, RZ ;  /* 0x0000000a050ab210 */ /* 0x004fc40007f1e0ff */
[----:B------:R-:W-:-:S03]  /*0590*/  ISETP.GE.AND P1, PT, R20, UR9, PT ;  /* 0x0000000914007c0c */ /* 0x000fc6000bf26270 */
[----:B------:R-:W2:Y:S01]  /*05a0*/  LDC.64 R20, c[0x0][0x388] ;  /* 0x0000e200ff147b82 */ /* 0x000ea20000000a00 */
[----:B------:R-:W-:-:S07]  /*05b0*/  @!P3 IADD3.X R11, PT, PT, R6, R11, RZ, P0, !PT ;  /* 0x0000000b060bb210 */ /* 0x000fce00007fe4ff */
[----:B----4-:R-:W4:Y:S01]  /*05c0*/  LDC.64 R18, c[0x0][0x380] ;  /* 0x0000e000ff127b82 */ /* 0x010f220000000a00 */
[C---:B-1----:R-:W-:Y:S02]  /*05d0*/  @!P3 IADD3 R28, P0, PT, R5.reuse, R12, RZ ;  /* 0x0000000c051cb210 */ /* 0x042fe40007f1e0ff */
[----:B------:R1:W5:Y:S02]  /*05e0*/  @!P3 LDG.E R12, desc[UR12][R10.64] ;  /* 0x0000000c0a0cb981 */ /* 0x000364000c1e1900 */
[----:B------:R-:W-:Y:S02]  /*05f0*/  @!P3 IADD3.X R29, PT, PT, R6, R13, RZ, P0, !PT ;  /* 0x0000000d061db210 */ /* 0x000fe400007fe4ff */
[----:B0-----:R-:W-:-:S03]  /*0600*/  @!P2 IADD3 R14, P0, PT, R5, R14, RZ ;  /* 0x0000000e050ea210 */ /* 0x001fc60007f1e0ff */
[----:B------:R0:W5:Y:S02]  /*0610*/  @!P3 LDG.E R13, desc[UR12][R28.64] ;  /* 0x0000000c1c0db981 */ /* 0x000164000c1e1900 */
[----:B------:R-:W-:Y:S01]  /*0620*/  @!P2 IMAD.X R15, R6, 0x1, R15, P0 ;  /* 0x00000001060fa824 */ /* 0x000fe200000e060f */
[----:B------:R-:W-:-:S04]  /*0630*/  @!P2 IADD3 R16, P0, PT, R5, R16, RZ ;  /* 0x000000100510a210 */ /* 0x000fc80007f1e0ff */
[----:B------:R-:W-:Y:S01]  /*0640*/  @!P2 IADD3.X R17, PT, PT, R6, R17, RZ, P0, !PT ;  /* 0x000000110611a210 */ /* 0x000fe200007fe4ff */
[----:B------:R-:W5:Y:S01]  /*0650*/  @!P2 LDG.E R14, desc[UR12][R14.64+0x1000] ;  /* 0x0010000c0e0ea981 */ /* 0x000f62000c1e1900 */
[----:B-1----:R-:W-:-:S04]  /*0660*/  IADD3 R10, PT, PT, R7, 0x1c00, RZ ;  /* 0x00001c00070a7810 */ /* 0x002fc80007ffe0ff */
[----:B------:R1:W5:Y:S01]  /*0670*/  @!P2 LDG.E R17, desc[UR12][R16.64+0x1000] ;  /* 0x0010000c1011a981 */ /* 0x000362000c1e1900 */
[----:B----4-:R-:W-:-:S04]  /*0680*/  @!P1 IADD3 R18, P0, PT, R5, R18, RZ ;  /* 0x0000001205129210 */ /* 0x010fc80007f1e0ff */
[----:B------:R-:W-:Y:S02]  /*0690*/  @!P1 IADD3.X R19, PT, PT, R6, R19, RZ, P0, !PT ;  /* 0x0000001306139210 */ /* 0x000fe400007fe4ff */
[----:B--2---:R-:W-:-:S03]  /*06a0*/  @!P1 IADD3 R20, P0, PT, R5, R20, RZ ;  /* 0x0000001405149210 */ /* 0x004fc60007f1e0ff */
[----:B------:R-:W2:Y:S01]  /*06b0*/  @!P1 LDG.E R18, desc[UR12][R18.64+0x2000] ;  /* 0x0020000c12129981 */ /* 0x000ea2000c1e1900 */
[----:B------:R-:W-:Y:S02]  /*06c0*/  @!P1 IADD3.X R21, PT, PT, R6, R21, RZ, P0, !PT ;  /* 0x0000001506159210 */ /* 0x000fe400007fe4ff */
[----:B------:R-:W-:Y:S02]  /*06d0*/  ISETP.GE.AND P0, PT, R10, UR9, PT ;  /* 0x000000090a007c0c */ /* 0x000fe4000bf06270 */
[----:B------:R-:W0:Y:S02]  /*06e0*/  LDC.64 R10, c[0x0][0x380] ;  /* 0x0000e000ff0a7b82 */ /* 0x000e240000000a00 */
[----:B------:R-:W2:Y:S09]  /*06f0*/  @!P1 LDG.E R21, desc[UR12][R20.64+0x2000] ;  /* 0x0020000c14159981 */ /* 0x000eb2000c1e1900 */
[----:B0-----:R-:W-:-:S04]  /*0700*/  @!P0 IADD3 R28, P6, PT, R5, R10, RZ ;  /* 0x0000000a051c8210 */ /* 0x001fc80007fde0ff */
[----:B------:R-:W-:Y:S02]  /*0710*/  @!P0 IADD3.X R29, PT, PT, R6, R11, RZ, P6, !PT ;  /* 0x0000000b061d8210 */ /* 0x000fe400037fe4ff */
[----:B------:R-:W0:Y:S03]  /*0720*/  LDC.64 R10, c[0x0][0x388] ;  /* 0x0000e200ff0a7b82 */ /* 0x000e260000000a00 */
[----:B------:R-:W4:Y:S01]  /*0730*/  @!P0 LDG.E R28, desc[UR12][R28.64+0x3000] ;  /* 0x0030000c1c1c8981 */ /* 0x000f22000c1e1900 */
[----:B0-----:R-:W-:-:S05]  /*0740*/  @!P0 IADD3 R10, P6, PT, R5, R10, RZ ;  /* 0x0000000a050a8210 */ /* 0x001fca0007fde0ff */
[----:B------:R-:W-:-:S06]  /*0750*/  @!P0 IMAD.X R11, R6, 0x1, R11, P6 ;  /* 0x00000001060b8824 */ /* 0x000fcc00030e060b */
[----:B------:R0:W4:Y:S01]  /*0760*/  @!P0 LDG.E R11, desc[UR12][R10.64+0x3000] ;  /* 0x0030000c0a0b8981 */ /* 0x000122000c1e1900 */
[----:B------:R-:W-:Y:S01]  /*0770*/  FADD R23, R8, R23 ;  /* 0x0000001708177221 */ /* 0x000fe20000000000 */
[----:B------:R-:W-:-:S03]  /*0780*/  HFMA2 R8, -RZ, RZ, 0, 0 ;  /* 0x00000000ff087431 */ /* 0x000fc600000001ff */
[----:B------:R-:W-:Y:S01]  /*0790*/  FADD R23, R23, R9 ;  /* 0x0000000917177221 */ /* 0x000fe20000000000 */
[----:B------:R-:W-:Y:S01]  /*07a0*/  MOV R9, RZ ;  /* 0x000000ff00097202 */ /* 0x000fe20000000f00 */
[----:B------:R-:W-:-:S04]  /*07b0*/  UIADD3 UR7, UPT, UPT, UR7, 0x8, URZ ;  /* 0x0000000807077890 */ /* 0x000fc8000fffe0ff */
[----:B------:R-:W-:Y:S01]  /*07c0*/  UISETP.NE.AND UP1, UPT, UR7, URZ, UPT ;  /* 0x000000ff0700728c */ /* 0x000fe2000bf25270 */
[----:B------:R-:W-:Y:S02]  /*07d0*/  IADD3 R7, PT, PT, R7, 0x2000, RZ ;  /* 0x0000200007077810 */ /* 0x000fe40007ffe0ff */
[----:B------:R-:W-:Y:S01]  /*07e0*/  IADD3 R4, PT, PT, R4, 0x2000, RZ ;  /* 0x0000200004047810 */ /* 0x000fe20007ffe0ff */
[----:B------:R-:W-:Y:S01]  /*07f0*/  UIADD3 UR5, UPT, UPT, UR5, 0x2000, URZ ;  /* 0x0000200005057890 */ /* 0x000fe2000fffe0ff */
[----:B---3--:R-:W-:-:S04]  /*0800*/  @!P5 FMUL R8, R27, R24 ;  /* 0x000000181b08d220 */ /* 0x008fc80000400000 */
[----:B-1----:R-:W-:Y:S01]  /*0810*/  FADD R16, R23, R8 ;  /* 0x0000000817107221 */ /* 0x002fe20000000000 */
[----:B------:R-:W-:Y:S02]  /*0820*/  HFMA2 R8, -RZ, RZ, 0, 0 ;  /* 0x00000000ff087431 */ /* 0x000fe400000001ff */
[----:B-----5:R-:W-:-:S04]  /*0830*/  @!P4 FMUL R9, R26, R25 ;  /* 0x000000191a09c220 */ /* 0x020fc80000400000 */
[----:B------:R-:W-:Y:S01]  /*0840*/  FADD R15, R16, R9 ;  /* 0x00000009100f7221 */ /* 0x000fe20000000000 */
[----:B------:R-:W-:Y:S01]  /*0850*/  MOV R9, RZ ;  /* 0x000000ff00097202 */ /* 0x000fe20000000f00 */
[----:B------:R-:W-:Y:S02]  /*0860*/  IMAD.MOV.U32 R23, RZ, RZ, RZ ;  /* 0x000000ffff177224 */ /* 0x000fe400078e00ff */
[----:B------:R-:W-:-:S04]  /*0870*/  @!P3 FMUL R8, R13, R12 ;  /* 0x0000000c0d08b220 */ /* 0x000fc80000400000 */
[----:B0-----:R-:W-:Y:S01]  /*0880*/  FADD R10, R15, R8 ;  /* 0x000000080f0a7221 */ /* 0x001fe20000000000 */
[----:B------:R-:W-:Y:S02]  /*0890*/  HFMA2 R8, -RZ, RZ, 0, 0 ;  /* 0x00000000ff087431 */ /* 0x000fe400000001ff */
[----:B------:R-:W-:-:S04]  /*08a0*/  @!P2 FMUL R9, R17, R14 ;  /* 0x0000000e1109a220 */ /* 0x000fc80000400000 */
[----:B------:R-:W-:Y:S01]  /*08b0*/  FADD R9, R10, R9 ;  /* 0x000000090a097221 */ /* 0x000fe20000000000 */
[----:B--2---:R-:W-:-:S04]  /*08c0*/  @!P1 FMUL R8, R21, R18 ;  /* 0x0000001215089220 */ /* 0x004fc80000400000 */
[----:B------:R-:W-:Y:S01]  /*08d0*/  FADD R8, R9, R8 ;  /* 0x0000000809087221 */ /* 0x000fe20000000000 */
[----:B----4-:R-:W-:Y:S01]  /*08e0*/  @!P0 FMUL R23, R11, R28 ;  /* 0x0000001c0b178220 */ /* 0x010fe20000400000 */
[----:B------:R-:W-:-:S03]  /*08f0*/  IADD3 R5, P0, PT, R5, 0x8000, RZ ;  /* 0x0000800005057810 */ /* 0x000fc60007f1e0ff */
[----:B------:R-:W-:Y:S01]  /*0900*/  FADD R23, R8, R23 ;  /* 0x0000001708177221 */ /* 0x000fe20000000000 */
[----:B------:R-:W-:Y:S01]  /*0910*/  IADD3.X R6, PT, PT, RZ, R6, RZ, P0, !PT ;  /* 0x00000006ff067210 */ /* 0x000fe200007fe4ff */
[----:B------:R-:W-:Y:S08]  /*0920*/  BRA.U UP1, `(.L_x_299) ;  /* 0xfffffff901507547 */ /* 0x000ff0000b83ffff */
[----:B------:R-:W-:-:S12]  /*0930*/  UIADD3 UR5, UPT, UPT, UR5, -0x1000, URZ ;  /* 0xfffff00005057890 */ /* 0x000fd8000fffe0ff */
.L_x_298:
[----:B------:R-:W-:-:S09]  /*0940*/  UISETP.NE.AND UP1, UPT, UR11, URZ, UPT ;  /* 0x000000ff0b00728c */ /* 0x000fd2000bf25270 */
[----:B------:R-:W-:Y:S05]  /*0950*/  BRA.U !UP1, `(.L_x_300) ;  /* 0x00000005097c7547 */ /* 0x000fea000b800000 */
[----:B------:R-:W-:Y:S01]  /*0960*/  ULOP3.LUT UP1, URZ, UR10, 0x3, URZ, 0xc0, !UPT ;  /* 0x000000030aff7892 */ /* 0x000fe2000f82c0ff */
[----:B------:R-:W-:Y:S10]  /*0970*/  BRA.U !UP0, `(.L_x_301) ;  /* 0x0000000108c47547 */ /* 0x000ff4000b800000 */
[----:B------:R-:W-:Y:S01]  /*0980*/  IADD3 R18, PT, PT, R0, UR5, RZ ;  /* 0x0000000500127c10 */ /* 0x000fe2000fffe0ff */
[----:B------:R-:W0:Y:S03]  /*0990*/  LDC.64 R16, c[0x0][0x380] ;  /* 0x0000e000ff107b82 */ /* 0x000e260000000a00 */
[C---:B------:R-:W-:Y:S01]  /*09a0*/  IADD3 R4, PT, PT, R18.reuse, 0x400, RZ ;  /* 0x0000040012047810 */ /* 0x040fe20007ffe0ff */
[C---:B------:R-:W-:Y:S01]  /*09b0*/  VIADD R24, R18.reuse, 0x800 ;  /* 0x0000080012187836 */ /* 0x040fe20000000000 */
[----:B------:R-:W-:Y:S02]  /*09c0*/  ISETP.GE.AND P0, PT, R18, UR9, PT ;  /* 0x0000000912007c0c */ /* 0x000fe4000bf06270 */
[----:B------:R-:W-:Y:S01]  /*09d0*/  ISETP.GE.AND P1, PT, R4, UR9, PT ;  /* 0x0000000904007c0c */ /* 0x000fe2000bf26270 */
[----:B------:R-:W1:Y:S01]  /*09e0*/  LDC.64 R20, c[0x0][0x388] ;  /* 0x0000e200ff147b82 */ /* 0x000e620000000a00 */
[----:B------:R-:W-:-:S02]  /*09f0*/  IADD3 R25, PT, PT, R18, 0xc00, RZ ;  /* 0x00000c0012197810 */ /* 0x000fc40007ffe0ff */
[----:B------:R-:W-:Y:S02]  /*0a00*/  ISETP.GE.AND P2, PT, R24, UR9, PT ;  /* 0x0000000918007c0c */ /* 0x000fe4000bf46270 */
[----:B------:R-:W-:Y:S02]  /*0a10*/  IADD3 R19, PT, PT, R3, R18, RZ ;  /* 0x0000001203137210 */ /* 0x000fe40007ffe0ff */
[----:B------:R-:W-:Y:S01]  /*0a20*/  ISETP.GE.AND P3, PT, R25, UR9, PT ;  /* 0x0000000919007c0c */ /* 0x000fe2000bf66270 */
[----:B------:R-:W2:Y:S04]  /*0a30*/  LDC.64 R14, c[0x0][0x388] ;  /* 0x0000e200ff0e7b82 */ /* 0x000ea80000000a00 */
[----:B------:R-:W-:-:S04]  /*0a40*/  @!P1 IADD3 R25, PT, PT, R19, 0x400, RZ ;  /* 0x0000040013199810 */ /* 0x000fc80007ffe0ff */
[----:B------:R-:W3:Y:S01]  /*0a50*/  LDC.64 R12, c[0x0][0x380] ;  /* 0x0000e000ff0c7b82 */ /* 0x000ee20000000a00 */
[----:B0-----:R-:W-:-:S06]  /*0a60*/  @!P0 IMAD.WIDE R16, R19, 0x4, R16 ;  /* 0x0000000413108825 */ /* 0x001fcc00078e0210 */
[----:B------:R0:W4:Y:S01]  /*0a70*/  @!P0 LDG.E R17, desc[UR12][R16.64] ;  /* 0x0000000c10118981 */ /* 0x000122000c1e1900 */
[----:B------:R-:W5:Y:S01]  /*0a80*/  LDC.64 R6, c[0x0][0x388] ;  /* 0x0000e200ff067b82 */ /* 0x000f620000000a00 */
[----:B-1----:R-:W-:-:S05]  /*0a90*/  @!P0 IMAD.WIDE R20, R19, 0x4, R20 ;  /* 0x0000000413148825 */ /* 0x002fca00078e0214 */
[----:B------:R-:W4:Y:S02]  /*0aa0*/  @!P0 LDG.E R18, desc[UR12][R20.64] ;  /* 0x0000000c14128981 */ /* 0x000f24000c1e1900 */
[----:B------:R-:W1:Y:S08]  /*0ab0*/  LDC.64 R8, c[0x0][0x380] ;  /* 0x0000e000ff087b82 */ /* 0x000e700000000a00 */
[----:B------:R-:W0:Y:S08]  /*0ac0*/  LDC.64 R10, c[0x0][0x388] ;  /* 0x0000e200ff0a7b82 */ /* 0x000e300000000a00 */
[----:B------:R-:W0:Y:S01]  /*0ad0*/  LDC.64 R4, c[0x0][0x380] ;  /* 0x0000e000ff047b82 */ /* 0x000e220000000a00 */
[----:B--2---:R-:W-:-:S04]  /*0ae0*/  @!P1 IMAD.WIDE R14, R25, 0x4, R14 ;  /* 0x00000004190e9825 */ /* 0x004fc800078e020e */
[----:B---3--:R-:W-:Y:S01]  /*0af0*/  @!P1 IMAD.WIDE R12, R25, 0x4, R12 ;  /* 0x00000004190c9825 */ /* 0x008fe200078e020c */
[C---:B------:R-:W-:Y:S01]  /*0b00*/  @!P2 IADD3 R25, PT, PT, R19.reuse, 0x800, RZ ;  /* 0x000008001319a810 */ /* 0x040fe20007ffe0ff */
[----:B------:R-:W2:Y:S01]  /*0b10*/  @!P1 LDG.E R14, desc[UR12][R14.64] ;  /* 0x0000000c0e0e9981 */ /* 0x000ea2000c1e1900 */
[----:B------:R-:W-:-:S03]  /*0b20*/  @!P3 IADD3 R19, PT, PT, R19, 0xc00, RZ ;  /* 0x00000c001313b810 */ /* 0x000fc60007ffe0ff */
[----:B------:R3:W2:Y:S01]  /*0b30*/  @!P1 LDG.E R13, desc[UR12][R12.64] ;  /* 0x0000000c0c0d9981 */ /* 0x0006a2000c1e1900 */
[----:B-----5:R-:W-:-:S04]  /*0b40*/  @!P2 IMAD.WIDE R6, R25, 0x4, R6 ;  /* 0x000000041906a825 */ /* 0x020fc800078e0206 */
[----:B-1----:R-:W-:Y:S02]  /*0b50*/  @!P2 IMAD.WIDE R8, R25, 0x4, R8 ;  /* 0x000000041908a825 */ /* 0x002fe400078e0208 */
[----:B------:R-:W5:Y:S02]  /*0b60*/  @!P2 LDG.E R6, desc[UR12][R6.64] ;  /* 0x0000000c0606a981 */ /* 0x000f64000c1e1900 */
[C---:B0-----:R-:W-:Y:S02]  /*0b70*/  @!P3 IMAD.WIDE R10, R19.reuse, 0x4, R10 ;  /* 0x00000004130ab825 */ /* 0x041fe400078e020a */
[----:B------:R-:W5:Y:S02]  /*0b80*/  @!P2 LDG.E R9, desc[UR12][R8.64] ;  /* 0x0000000c0809a981 */ /* 0x000f64000c1e1900 */
[----:B------:R-:W-:Y:S02]  /*0b90*/  @!P3 IMAD.WIDE R4, R19, 0x4, R4 ;  /* 0x000000041304b825 */ /* 0x000fe400078e0204 */
[----:B------:R-:W5:Y:S04]  /*0ba0*/  @!P3 LDG.E R10, desc[UR12][R10.64] ;  /* 0x0000000c0a0ab981 */ /* 0x000f68000c1e1900 */
[----:B------:R-:W5:Y:S01]  /*0bb0*/  @!P3 LDG.E R5, desc[UR12][R4.64] ;  /* 0x0000000c0405b981 */ /* 0x000f62000c1e1900 */
[----:B------:R-:W-:Y:S01]  /*0bc0*/  IMAD.MOV.U32 R16, RZ, RZ, RZ ;  /* 0x000000ffff107224 */ /* 0x000fe200078e00ff */
[----:B---3--:R-:W-:Y:S01]  /*0bd0*/  MOV R12, RZ ;  /* 0x000000ff000c7202 */ /* 0x008fe20000000f00 */
[----:B------:R-:W-:Y:S01]  /*0be0*/  UIADD3 UR5, UPT, UPT, UR5, 0x1000, URZ ;  /* 0x0000100005057890 */ /* 0x000fe2000fffe0ff */
[----:B----4-:R-:W-:-:S04]  /*0bf0*/  @!P0 FMUL R16, R18, R17 ;  /* 0x0000001112108220 */ /* 0x010fc80000400000 */
[----:B------:R-:W-:Y:S01]  /*0c00*/  FADD R15, R23, R16 ;  /* 0x00000010170f7221 */ /* 0x000fe20000000000 */
[----:B------:R-:W-:Y:S01]  /*0c10*/  MOV R23, RZ ;  /* 0x000000ff00177202 */ /* 0x000fe20000000f00 */
[----:B--2---:R-:W-:Y:S01]  /*0c20*/  @!P1 FMUL R12, R14, R13 ;  /* 0x0000000d0e0c9220 */ /* 0x004fe20000400000 */
[----:B------:R-:W-:-:S03]  /*0c30*/  HFMA2 R13, -RZ, RZ, 0, 0 ;  /* 0x00000000ff0d7431 */ /* 0x000fc600000001ff */
[----:B------:R-:W-:Y:S01]  /*0c40*/  FADD R12, R15, R12 ;  /* 0x0000000c0f0c7221 */ /* 0x000fe20000000000 */
[----:B-----5:R-:W-:-:S04]  /*0c50*/  @!P2 FMUL R13, R6, R9 ;  /* 0x00000009060da220 */ /* 0x020fc80000400000 */
[----:B------:R-:W-:Y:S01]  /*0c60*/  FADD R12, R12, R13 ;  /* 0x0000000d0c0c7221 */ /* 0x000fe20000000000 */
[----:B------:R-:W-:-:S04]  /*0c70*/  @!P3 FMUL R23, R10, R5 ;  /* 0x000000050a17b220 */ /* 0x000fc80000400000 */
[----:B------:R-:W-:-:S07]  /*0c80*/  FADD R23, R12, R23 ;  /* 0x000000170c177221 */ /* 0x000fce0000000000 */
.L_x_301:
[----:B------:R-:W-:Y:S05]  /*0c90*/  BRA.U !UP1, `(.L_x_300) ;  /* 0x0000000109ac7547 */ /* 0x000fea000b800000 */
[----:B------:R-:W-:Y:S02]  /*0ca0*/  ULOP3.LUT UP2, URZ, UR6, 0xc00, URZ, 0xc0, !UPT ;  /* 0x00000c0006ff7892 */ /* 0x000fe4000f84c0ff */
[----:B------:R-:W-:-:S07]  /*0cb0*/  ULOP3.LUT UP1, URZ, UR6, 0x400, URZ, 0xc0, !UPT ;  /* 0x0000040006ff7892 */ /* 0x000fce000f82c0ff */
[----:B------:R-:W-:Y:S05]  /*0cc0*/  BRA.U !UP2, `(.L_x_302) ;  /* 0x000000010a607547 */ /* 0x000fea000b800000 */
[----:B------:R-:W0:Y:S01]  /*0cd0*/  LDC.64 R8, c[0x0][0x388] ;  /* 0x0000e200ff087b82 */ /* 0x000e220000000a00 */
[----:B------:R-:W-:-:S04]  /*0ce0*/  IADD3 R12, PT, PT, R0, UR5, RZ ;  /* 0x00000005000c7c10 */ /* 0x000fc8000fffe0ff */
[C---:B------:R-:W-:Y:S02]  /*0cf0*/  IADD3 R13, PT, PT, R12.reuse, 0x400, RZ ;  /* 0x000004000c0d7810 */ /* 0x040fe40007ffe0ff */
[----:B------:R-:W-:Y:S01]  /*0d00*/  ISETP.GE.AND P0, PT, R12, UR9, PT ;  /* 0x000000090c007c0c */ /* 0x000fe2000bf06270 */
[----:B------:R-:W1:Y:S01]  /*0d10*/  LDC.64 R10, c[0x0][0x380] ;  /* 0x0000e000ff0a7b82 */ /* 0x000e620000000a00 */
[----:B------:R-:W-:Y:S02]  /*0d20*/  ISETP.GE.AND P1, PT, R13, UR9, PT ;  /* 0x000000090d007c0c */ /* 0x000fe4000bf26270 */
[----:B------:R-:W-:-:S05]  /*0d30*/  IADD3 R13, PT, PT, R3, R12, RZ ;  /* 0x0000000c030d7210 */ /* 0x000fca0007ffe0ff */
[----:B------:R-:W2:Y:S08]  /*0d40*/  LDC.64 R6, c[0x0][0x388] ;  /* 0x0000e200ff067b82 */ /* 0x000eb00000000a00 */
[----:B------:R-:W3:Y:S01]  /*0d50*/  LDC.64 R4, c[0x0][0x380] ;  /* 0x0000e000ff047b82 */ /* 0x000ee20000000a00 */
[----:B0-----:R-:W-:-:S06]  /*0d60*/  @!P0 IMAD.WIDE R8, R13, 0x4, R8 ;  /* 0x000000040d088825 */ /* 0x001fcc00078e0208 */
[----:B------:R-:W4:Y:S01]  /*0d70*/  @!P0 LDG.E R8, desc[UR12][R8.64] ;  /* 0x0000000c08088981 */ /* 0x000f22000c1e1900 */
[----:B-1----:R-:W-:-:S04]  /*0d80*/  @!P0 IMAD.WIDE R10, R13, 0x4, R10 ;  /* 0x000000040d0a8825 */ /* 0x002fc800078e020a */
[----:B------:R-:W-:Y:S02]  /*0d90*/  @!P1 VIADD R13, R13, 0x400 ;  /* 0x000004000d0d9836 */ /* 0x000fe40000000000 */
[----:B------:R-:W4:Y:S02]  /*0da0*/  @!P0 LDG.E R11, desc[UR12][R10.64] ;  /* 0x0000000c0a0b8981 */ /* 0x000f24000c1e1900 */
[----:B--2---:R-:W-:-:S06]  /*0db0*/  @!P1 IMAD.WIDE R6, R13, 0x4, R6 ;  /* 0x000000040d069825 */ /* 0x004fcc00078e0206 */
[----:B------:R-:W2:Y:S01]  /*0dc0*/  @!P1 LDG.E R6, desc[UR12][R6.64] ;  /* 0x0000000c06069981 */ /* 0x000ea2000c1e1900 */
[----:B---3--:R-:W-:-:S06]  /*0dd0*/  @!P1 IMAD.WIDE R4, R13, 0x4, R4 ;  /* 0x000000040d049825 */ /* 0x008fcc00078e0204 */
[----:B------:R-:W2:Y:S01]  /*0de0*/  @!P1 LDG.E R5, desc[UR12][R4.64] ;  /* 0x0000000c04059981 */ /* 0x000ea2000c1e1900 */
[----:B------:R-:W-:Y:S01]  /*0df0*/  CS2R R12, SRZ ;  /* 0x00000000000c7805 */ /* 0x000fe2000001ff00 */
[----:B------:R-:W-:Y:S01]  /*0e00*/  UIADD3 UR5, UPT, UPT, UR5, 0x800, URZ ;  /* 0x0000080005057890 */ /* 0x000fe2000fffe0ff */
[----:B----4-:R-:W-:-:S04]  /*0e10*/  @!P0 FMUL R12, R8, R11 ;  /* 0x0000000b080c8220 */ /* 0x010fc80000400000 */
[----:B------:R-:W-:Y:S01]  /*0e20*/  FADD R12, R23, R12 ;  /* 0x0000000c170c7221 */ /* 0x000fe20000000000 */
[----:B--2---:R-:W-:-:S04]  /*0e30*/  @!P1 FMUL R13, R6, R5 ;  /* 0x00000005060d9220 */ /* 0x004fc80000400000 */
[----:B------:R-:W-:-:S07]  /*0e40*/  FADD R23, R12, R13 ;  /* 0x0000000d0c177221 */ /* 0x000fce0000000000 */
.L_x_302:
[----:B------:R-:W-:Y:S05]  /*0e50*/  BRA.U UP1, `(.L_x_300) ;  /* 0x00000001013c7547 */ /* 0x000fea000b800000 */
[----:B------:R-:W-:Y:S01]  /*0e60*/  IADD3 R4, PT, PT, R0, UR5, RZ ;  /* 0x0000000500047c10 */ /* 0x000fe2000fffe0ff */
[----:B------:R-:W-:Y:S01]  /*0e70*/  BSSY.RECONVERGENT B0, `(.L_x_303) ;  /* 0x000000c000007945 */ /* 0x000fe20003800200 */
[----:B------:R-:W-:Y:S02]  /*0e80*/  HFMA2 R8, -RZ, RZ, 0, 0 ;  /* 0x00000000ff087431 */ /* 0x000fe400000001ff */
[----:B------:R-:W-:Y:S02]  /*0e90*/  ISETP.GE.AND P0, PT, R4, UR9, PT ;  /* 0x0000000904007c0c */ /* 0x000fe4000bf06270 */
[----:B------:R-:W-:-:S11]  /*0ea0*/  IADD3 R3, PT, PT, R3, R4, RZ ;  /* 0x0000000403037210 */ /* 0x000fd60007ffe0ff */
[----:B------:R-:W-:Y:S05]  /*0eb0*/  @P0 BRA `(.L_x_304) ;  /* 0x00000000001c0947 */ /* 0x000fea0003800000 */
[----:B------:R-:W0:Y:S08]  /*0ec0*/  LDC.64 R4, c[0x0][0x388] ;  /* 0x0000e200ff047b82 */ /* 0x000e300000000a00 */
[----:B------:R-:W1:Y:S01]  /*0ed0*/  LDC.64 R6, c[0x0][0x380] ;  /* 0x0000e000ff067b82 */ /* 0x000e620000000a00 */
[----:B0-----:R-:W-:-:S06]  /*0ee0*/  IMAD.WIDE R4, R3, 0x4, R4 ;  /* 0x0000000403047825 */ /* 0x001fcc00078e0204 */
[----:B------:R-:W2:Y:S01]  /*0ef0*/  LDG.E R4, desc[UR12][R4.64] ;  /* 0x0000000c04047981 */ /* 0x000ea2000c1e1900 */
[----:B-1----:R-:W-:-:S06]  /*0f00*/  IMAD.WIDE R6, R3, 0x4, R6 ;  /* 0x0000000403067825 */ /* 0x002fcc00078e0206 */
[----:B------:R-:W2:Y:S02]  /*0f10*/  LDG.E R7, desc[UR12][R6.64] ;  /* 0x0000000c06077981 */ /* 0x000ea4000c1e1900 */
[----:B--2---:R-:W-:-:S07]  /*0f20*/  FMUL R8, R4, R7 ;  /* 0x0000000704087220 */ /* 0x004fce0000400000 */
.L_x_304:
[----:B------:R-:W-:Y:S05]  /*0f30*/  BSYNC.RECONVERGENT B0 ;  /* 0x0000000000007941 */ /* 0x000fea0003800200 */
.L_x_303:
[----:B------:R-:W-:-:S07]  /*0f40*/  FADD R23, R23, R8 ;  /* 0x0000000817177221 */ /* 0x000fce0000000000 */
.L_x_300:
[----:B------:R-:W-:-:S13]  /*0f50*/  ISETP.NE.AND P0, PT, R22, RZ, PT ;  /* 0x000000ff1600720c */ /* 0x000fda0003f05270 */
[----:B------:R-:W-:Y:S05]  /*0f60*/  @P0 BRA `(.L_x_305) ;  /* 0xfffffff000740947 */ /* 0x000fea000383ffff */
.L_x_297:
[----:B------:R-:W0:Y:S01]  /*0f70*/  S2UR UR7, SR_CgaCtaId ;  /* 0x00000000000779c3 */ /* 0x000e220000008800 */
[----:B------:R-:W-:Y:S01]  /*0f80*/  UMOV UR5, 0x400 ;  /* 0x0000040000057882 */ /* 0x000fe20000000000 */
[----:B------:R-:W-:Y:S01]  /*0f90*/  ISETP.NE.AND P0, PT, R0, RZ, PT ;  /* 0x000000ff0000720c */ /* 0x000fe20003f05270 */
[----:B0-----:R-:W-:-:S06]  /*0fa0*/  ULEA UR5, UR7, UR5, 0x18 ;  /* 0x0000000507057291 */ /* 0x001fcc000f8ec0ff */
[----:B------:R-:W-:-:S05]  /*0fb0*/  LEA R4, R0, UR5, 0x2 ;  /* 0x0000000500047c11 */ /* 0x000fca000f8e10ff */
[----:B------:R0:W-:Y:S01]  /*0fc0*/  STS [R4], R23 ;  /* 0x0000001704007388 */ /* 0x0001e20000000800 */
[----:B------:R-:W-:Y:S06]  /*0fd0*/  BAR.SYNC.DEFER_BLOCKING 0x0 ;  /* 0x0000000000007b1d */ /* 0x000fec0000010000 */
[----:B------:R-:W-:Y:S05]  /*0fe0*/  @P0 EXIT ;  /* 0x000000000000094d */ /* 0x000fea0003800000 */
[----:B0-----:R-:W0:Y:S01]  /*0ff0*/  LDC.64 R4, c[0x0][0x3a0] ;  /* 0x0000e800ff047b82 */ /* 0x001e220000000a00 */
[----:B------:R-:W-:Y:S01]  /*1000*/  HFMA2 R0, -RZ, RZ, 0, 3.814697265625e-06 ;  /* 0x00000040ff007431 */ /* 0x000fe200000001ff */
[----:B------:R-:W-:Y:S01]  /*1010*/  MOV R15, RZ ;  /* 0x000000ff000f7202 */ /* 0x000fe20000000f00 */
[----:B0-----:R-:W-:-:S07]  /*1020*/  IMAD.WIDE.U32 R2, R2, 0x4, R4 ;  /* 0x0000000402027825 */ /* 0x001fce00078e0004 */
.L_x_306:
        /* <DEDUP_REMOVED lines=45> */
.L_x_307:
        /* <DEDUP_REMOVED lines=16> */
.L_x_732:


//--------------------- .text.normalize_kernel    --------------------------
	.section	.text.normalize_kernel,"ax",@progbits
	.align	128
        .global         normalize_kernel
        .type           normalize_kernel,@function
        .size           normalize_kernel,(.L_x_711 - normalize_kernel)
        .other          normalize_kernel,@"STO_CUDA_ENTRY STV_DEFAULT"
normalize_kernel:
.text.normalize_kernel:
        /* <DEDUP_REMOVED lines=13> */
[----:B------:R-:W1:Y:S01]  /*00d0*/  LDCU.64 UR4, c[0x0][0x358] ;  /* 0x00006b00ff0477ac */ /* 0x000e620008000a00 */
[----:B------:R-:W2:Y:S05]  /*00e0*/  LDCU UR6, c[0x0][0x3cc] ;  /* 0x00007980ff0677ac */ /* 0x000eaa0008000800 */
[----:B------:R-:W3:Y:S01]  /*00f0*/  LDC R0, c[0x0][0x3c4] ;  /* 0x0000f100ff007b82 */ /* 0x000ee20000000800 */
[----:B0-----:R-:W-:-:S04]  /*0100*/  IABS R10, R3 ;  /* 0x00000003000a7213 */ /* 0x001fc80000000000 */
[----:B------:R-:W0:Y:S01]  /*0110*/  I2F.RP R2, R10 ;  /* 0x0000000a00027306 */ /* 0x000e220000209400 */
[----:B---3--:R-:W-:-:S07]  /*0120*/  IABS R12, R0 ;  /* 0x00000000000c7213 */ /* 0x008fce0000000000 */
[----:B------:R-:W3:Y:S08]  /*0130*/  I2F.RP R8, R12 ;  /* 0x0000000c00087306 */ /* 0x000ef00000209400 */
[----:B0-----:R-:W0:Y:S08]  /*0140*/  MUFU.RCP R2, R2 ;  /* 0x0000000200027308 */ /* 0x001e300000001000 */
[----:B---3--:R-:W-:Y:S01]  /*0150*/  MUFU.RCP R8, R8 ;  /* 0x0000000800087308 */ /* 0x008fe20000001000 */
[----:B0-----:R-:W-:-:S07]  /*0160*/  VIADD R6, R2, 0xffffffe ;  /* 0x0ffffffe02067836 */ /* 0x001fce0000000000 */
[----:B------:R0:W3:Y:S02]  /*0170*/  F2I.FTZ.U32.TRUNC.NTZ R7, R6 ;  /* 0x0000000600077305 */ /* 0x0000e4000021f000 */
[----:B0-----:R-:W-:Y:S02]  /*0180*/  IMAD.MOV.U32 R6, RZ, RZ, RZ ;  /* 0x000000ffff067224 */ /* 0x001fe400078e00ff */
[----:B---3--:R-:W-:-:S04]  /*0190*/  IMAD.MOV R5, RZ, RZ, -R7 ;  /* 0x000000ffff057224 */ /* 0x008fc800078e0a07 */
[----:B------:R-:W-:-:S04]  /*01a0*/  IMAD R5, R5, R10, RZ ;  /* 0x0000000a05057224 */ /* 0x000fc800078e02ff */
[----:B------:R-:W-:-:S04]  /*01b0*/  IMAD.HI.U32 R7, R7, R5, R6 ;  /* 0x0000000507077227 */ /* 0x000fc800078e0006 */
[----:B------:R-:W-:Y:S02]  /*01c0*/  VIADD R6, R8, 0xffffffe ;  /* 0x0ffffffe08067836 */ /* 0x000fe40000000000 */
[----:B------:R-:W-:Y:S02]  /*01d0*/  IMAD.HI.U32 R2, R7, R9, RZ ;  /* 0x0000000907027227 */ /* 0x000fe400078e00ff */
[----:B------:R0:W3:Y:S03]  /*01e0*/  F2I.FTZ.U32.TRUNC.NTZ R7, R6 ;  /* 0x0000000600077305 */ /* 0x0000e6000021f000 */
[----:B------:R-:W-:-:S05]  /*01f0*/  IADD3 R5, PT, PT, -R2, RZ, RZ ;  /* 0x000000ff02057210 */ /* 0x000fca0007ffe1ff */
[C---:B------:R-:W-:Y:S02]  /*0200*/  IMAD R5, R10.reuse, R5, R9 ;  /* 0x000000050a057224 */ /* 0x040fe400078e0209 */
[----:B0-----:R-:W-:Y:S01]  /*0210*/  IMAD.MOV.U32 R6, RZ, RZ, RZ ;  /* 0x000000ffff067224 */ /* 0x001fe200078e00ff */
[----:B------:R-:W0:Y:S02]  /*0220*/  LDC.64 R8, c[0x0][0x3a8] ;  /* 0x0000ea00ff087b82 */ /* 0x000e240000000a00 */
[----:B------:R-:W-:-:S13]  /*0230*/  ISETP.GT.U32.AND P2, PT, R10, R5, PT ;  /* 0x000000050a00720c */ /* 0x000fda0003f44070 */
[----:B------:R-:W-:Y:S02]  /*0240*/  @!P2 IMAD.IADD R5, R5, 0x1, -R10 ;  /* 0x000000010505a824 */ /* 0x000fe400078e0a0a */
[----:B------:R-:W-:Y:S01]  /*0250*/  @!P2 VIADD R2, R2, 0x1 ;  /* 0x000000010202a836 */ /* 0x000fe20000000000 */
[----:B------:R-:W-:Y:S02]  /*0260*/  ISETP.NE.AND P2, PT, R3, RZ, PT ;  /* 0x000000ff0300720c */ /* 0x000fe40003f45270 */
[----:B------:R-:W-:Y:S02]  /*0270*/  ISETP.GE.U32.AND P0, PT, R5, R10, PT ;  /* 0x0000000a0500720c */ /* 0x000fe40003f06070 */
[----:B------:R-:W-:-:S04]  /*0280*/  LOP3.LUT R5, R4, R3, RZ, 0x3c, !PT ;  /* 0x0000000304057212 */ /* 0x000fc800078e3cff */
[----:B------:R-:W-:Y:S01]  /*0290*/  ISETP.GE.AND P1, PT, R5, RZ, PT ;  /* 0x000000ff0500720c */ /* 0x000fe20003f26270 */
[----:B---3--:R-:W-:-:S06]  /*02a0*/  IMAD.MOV R5, RZ, RZ, -R7 ;  /* 0x000000ffff057224 */ /* 0x008fcc00078e0a07 */
[----:B------:R-:W-:-:S06]  /*02b0*/  @P0 IADD3 R2, PT, PT, R2, 0x1, RZ ;  /* 0x0000000102020810 */ /* 0x000fcc0007ffe0ff */
[----:B------:R-:W-:Y:S01]  /*02c0*/  @!P1 IMAD.MOV R2, RZ, RZ, -R2 ;  /* 0x000000ffff029224 */ /* 0x000fe200078e0a02 */
[----:B------:R-:W-:Y:S01]  /*02d0*/  @!P2 LOP3.LUT R2, RZ, R3, RZ, 0x33, !PT ;  /* 0x00000003ff02a212 */ /* 0x000fe200078e33ff */
[----:B------:R-:W-:-:S03]  /*02e0*/  IMAD R3, R5, R12, RZ ;  /* 0x0000000c05037224 */ /* 0x000fc600078e02ff */
[----:B------:R-:W-:Y:S01]  /*02f0*/  IABS R5, R2 ;  /* 0x0000000200057213 */ /* 0x000fe20000000000 */
[----:B------:R-:W-:Y:S01]  /*0300*/  IMAD.HI.U32 R6, R7, R3, R6 ;  /* 0x0000000307067227 */ /* 0x000fe200078e0006 */
[----:B------:R-:W-:Y:S02]  /*0310*/  ISETP.GE.AND P2, PT, R2, RZ, PT ;  /* 0x000000ff0200720c */ /* 0x000fe40003f46270 */
[----:B------:R-:W3:Y:S03]  /*0320*/  LDC.64 R2, c[0x0][0x388] ;  /* 0x0000e200ff027b82 */ /* 0x000ee60000000a00 */
[----:B------:R-:W-:-:S05]  /*0330*/  IMAD.HI.U32 R6, R6, R5, RZ ;  /* 0x0000000506067227 */ /* 0x000fca00078e00ff */
[----:B------:R-:W-:-:S05]  /*0340*/  IADD3 R6, PT, PT, -R6, RZ, RZ ;  /* 0x000000ff06067210 */ /* 0x000fca0007ffe1ff */
[C---:B------:R-:W-:Y:S02]  /*0350*/  IMAD R5, R12.reuse, R6, R5 ;  /* 0x000000060c057224 */ /* 0x040fe400078e0205 */
[----:B------:R-:W4:Y:S03]  /*0360*/  LDC.64 R6, c[0x0][0x3a0] ;  /* 0x0000e800ff067b82 */ /* 0x000f260000000a00 */
[----:B------:R-:W-:-:S13]  /*0370*/  ISETP.GT.U32.AND P0, PT, R12, R5, PT ;  /* 0x000000050c00720c */ /* 0x000fda0003f04070 */
[----:B------:R-:W-:Y:S01]  /*0380*/  @!P0 IMAD.IADD R5, R5, 0x1, -R12 ;  /* 0x0000000105058824 */ /* 0x000fe200078e0a0c */
[----:B------:R-:W-:-:S04]  /*0390*/  ISETP.NE.AND P0, PT, R0, RZ, PT ;  /* 0x000000ff0000720c */ /* 0x000fc80003f05270 */
[----:B------:R-:W-:-:S13]  /*03a0*/  ISETP.GT.U32.AND P1, PT, R12, R5, PT ;  /* 0x000000050c00720c */ /* 0x000fda0003f24070 */
[----:B------:R-:W-:-:S04]  /*03b0*/  @!P1 IMAD.IADD R5, R5, 0x1, -R12 ;  /* 0x0000000105059824 */ /* 0x000fc800078e0a0c */
[----:B------:R-:W-:Y:S01]  /*03c0*/  @!P2 IMAD.MOV R5, RZ, RZ, -R5 ;  /* 0x000000ffff05a224 */ /* 0x000fe200078e0a05 */
[----:B------:R-:W-:-:S05]  /*03d0*/  @!P0 LOP3.LUT R5, RZ, R0, RZ, 0x33, !PT ;  /* 0x00000000ff058212 */ /* 0x000fca00078e33ff */
[----:B0-----:R-:W-:-:S06]  /*03e0*/  IMAD.WIDE R8, R5, 0x4, R8 ;  /* 0x0000000405087825 */ /* 0x001fcc00078e0208 */
[----:B-1----:R-:W2:Y:S01]  /*03f0*/  LDG.E R8, desc[UR4][R8.64] ;  /* 0x0000000408087981 */ /* 0x002ea2000c1e1900 */
[----:B----4-:R-:W-:-:S04]  /*0400*/  IMAD.WIDE R6, R5, 0x4, R6 ;  /* 0x0000000405067825 */ /* 0x010fc800078e0206 */
[----:B---3--:R-:W-:Y:S02]  /*0410*/  IMAD.WIDE R2, R4, 0x4, R2 ;  /* 0x0000000404027825 */ /* 0x008fe400078e0202 */
[----:B------:R-:W3:Y:S04]  /*0420*/  LDG.E R7, desc[UR4][R6.64] ;  /* 0x0000000406077981 */ /* 0x000ee8000c1e1900 */
[----:B------:R2:W3:Y:S01]  /*0430*/  LDG.E R0, desc[UR4][R2.64] ;  /* 0x0000000402007981 */ /* 0x0004e2000c1e1900 */
[----:B------:R-:W-:Y:S01]  /*0440*/  BSSY.RECONVERGENT B0, `(.L_x_308) ;  /* 0x000000f000007945 */ /* 0x000fe20003800200 */
[----:B--2---:R-:W-:-:S05]  /*0450*/  FADD R2, R8, UR6 ;  /* 0x0000000608027e21 */ /* 0x004fca0008000000 */
[----:B------:R-:W-:Y:S01]  /*0460*/  IADD3 R10, PT, PT, R2, -0xd000000, RZ ;  /* 0xf3000000020a7810 */ /* 0x000fe20007ffe0ff */
[----:B------:R0:W1:Y:S03]  /*0470*/  MUFU.RSQ R11, R2 ;  /* 0x00000002000b7308 */ /* 0x0000660000001400 */
[----:B------:R-:W-:Y:S01]  /*0480*/  ISETP.GT.U32.AND P0, PT, R10, 0x727fffff, PT ;  /* 0x727fffff0a00780c */ /* 0x000fe20003f04070 */
[----:B---3--:R-:W-:-:S12]  /*0490*/  FADD R0, R0, -R7 ;  /* 0x8000000700007221 */ /* 0x008fd80000000000 */
[----:B0-----:R-:W-:Y:S05]  /*04a0*/  @!P0 BRA `(.L_x_309) ;  /* 0x0000000000108947 */ /* 0x001fea0003800000 */
[----:B------:R-:W-:-:S07]  /*04b0*/  MOV R10, 0x4d0 ;  /* 0x000004d0000a7802 */ /* 0x000fce0000000f00 */
[----:B-1----:R-:W-:Y:S05]  /*04c0*/  CALL.REL.NOINC `($__internal_13_$__cuda_sm20_sqrt_rn_f32_slowpath) ;  /* 0x0000000000887944 */ /* 0x002fea0003c00000 */
[----:B------:R-:W-:Y:S01]  /*04d0*/  IMAD.MOV.U32 R3, RZ, RZ, R6 ;  /* 0x000000ffff037224 */ /* 0x000fe200078e0006 */
[----:B------:R-:W-:Y:S06]  /*04e0*/  BRA `(.L_x_310) ;  /* 0x0000000000107947 */ /* 0x000fec0003800000 */
.L_x_309:
[----:B-1----:R-:W-:Y:S01]  /*04f0*/  FMUL.FTZ R3, R2, R11 ;  /* 0x0000000b02037220 */ /* 0x002fe20000410000 */
[----:B------:R-:W-:-:S03]  /*0500*/  FMUL.FTZ R6, R11, 0.5 ;  /* 0x3f0000000b067820 */ /* 0x000fc60000410000 */
[----:B------:R-:W-:-:S04]  /*0510*/  FFMA R2, -R3, R3, R2 ;  /* 0x0000000303027223 */ /* 0x000fc80000000102 */
[----:B------:R-:W-:-:S07]  /*0520*/  FFMA R3, R2, R6, R3 ;  /* 0x0000000602037223 */ /* 0x000fce0000000003 */
.L_x_310:
[----:B------:R-:W-:Y:S05]  /*0530*/  BSYNC.RECONVERGENT B0 ;  /* 0x0000000000007941 */ /* 0x000fea0003800200 */
.L_x_308:
[----:B------:R-:W0:Y:S01]  /*0540*/  MUFU.RCP R2, R3 ;  /* 0x0000000300027308 */ /* 0x000e220000001000 */
[----:B------:R-:W-:Y:S07]  /*0550*/  BSSY.RECONVERGENT B0, `(.L_x_311) ;  /* 0x000000b000007945 */ /* 0x000fee0003800200 */
[----:B------:R-:W1:Y:S01]  /*0560*/  FCHK P0, R0, R3 ;  /* 0x0000000300007302 */ /* 0x000e620000000000 */
[----:B0-----:R-:W-:-:S04]  /*0570*/  FFMA R7, R2, -R3, 1 ;  /* 0x3f80000002077423 */ /* 0x001fc80000000803 */
[----:B------:R-:W-:-:S04]  /*0580*/  FFMA R7, R2, R7, R2 ;  /* 0x0000000702077223 */ /* 0x000fc80000000002 */
[----:B------:R-:W-:-:S04]  /*0590*/  FFMA R2, R0, R7, RZ ;  /* 0x0000000700027223 */ /* 0x000fc800000000ff */
[----:B------:R-:W-:-:S04]  /*05a0*/  FFMA R6, R2, -R3, R0 ;  /* 0x8000000302067223 */ /* 0x000fc80000000000 */
[----:B------:R-:W-:Y:S01]  /*05b0*/  FFMA R13, R7, R6, R2 ;  /* 0x00000006070d7223 */ /* 0x000fe20000000002 */
[----:B-1----:R-:W-:Y:S06]  /*05c0*/  @!P0 BRA `(.L_x_312) ;  /* 0x00000000000c8947 */ /* 0x002fec0003800000 */
[----:B------:R-:W-:-:S07]  /*05d0*/  MOV R2, 0x5f0 ;  /* 0x000005f000027802 */ /* 0x000fce0000000f00 */
[----:B------:R-:W-:Y:S05]  /*05e0*/  CALL.REL.NOINC `($__internal_14_$__cuda_sm3x_div_rn_noftz_f32_slowpath) ;  /* 0x00000000009c7944 */ /* 0x000fea0003c00000 */
[----:B------:R-:W-:-:S07]  /*05f0*/  IMAD.MOV.U32 R13, RZ, RZ, R0 ;  /* 0x000000ffff0d7224 */ /* 0x000fce00078e0000 */
.L_x_312:
[----:B------:R-:W-:Y:S05]  /*0600*/  BSYNC.RECONVERGENT B0 ;  /* 0x0000000000007941 */ /* 0x000fea0003800200 */
.L_x_311:
[----:B------:R-:W0:Y:S08]  /*0610*/  LDC.64 R2, c[0x0][0x390] ;  /* 0x0000e400ff027b82 */ /* 0x000e300000000a00 */
[----:B------:R-:W1:Y:S08]  /*0620*/  LDC.64 R6, c[0x0][0x3b0] ;  /* 0x0000ec00ff067b82 */ /* 0x000e700000000a00 */
[----:B------:R-:W2:Y:S01]  /*0630*/  LDC.64 R8, c[0x0][0x3b8] ;  /* 0x0000ee00ff087b82 */ /* 0x000ea20000000a00 */
[----:B0-----:R-:W-:-:S07]  /*0640*/  IMAD.WIDE R2, R4, 0x4, R2 ;  /* 0x0000000404027825 */ /* 0x001fce00078e0202 */
[----:B------:R-:W0:Y:S01]  /*0650*/  LDC.64 R10, c[0x0][0x398] ;  /* 0x0000e600ff0a7b82 */ /* 0x000e220000000a00 */
[----:B------:R-:W-:Y:S01]  /*0660*/  STG.E desc[UR4][R2.64], R13 ;  /* 0x0000000d02007986 */ /* 0x000fe2000c101904 */
[----:B-1----:R-:W-:-:S06]  /*0670*/  IMAD.WIDE R6, R5, 0x4, R6 ;  /* 0x0000000405067825 */ /* 0x002fcc00078e0206 */
[----:B------:R-:W3:Y:S01]  /*0680*/  LDG.E R6, desc[UR4][R6.64] ;  /* 0x0000000406067981 */ /* 0x000ee2000c1e1900 */
[----:B--2---:R-:W-:-:S06]  /*0690*/  IMAD.WIDE R8, R5, 0x4, R8 ;  /* 0x0000000405087825 */ /* 0x004fcc00078e0208 */
[----:B------:R-:W3:Y:S01]  /*06a0*/  LDG.E R9, desc[UR4][R8.64] ;  /* 0x0000000408097981 */ /* 0x000ee2000c1e1900 */
[----:B0-----:R-:W-:-:S04]  /*06b0*/  IMAD.WIDE R4, R4, 0x4, R10 ;  /* 0x0000000404047825 */ /* 0x001fc800078e020a */
[----:B---3--:R-:W-:-:S05]  /*06c0*/  FFMA R11, R6, R13, R9 ;  /* 0x0000000d060b7223 */ /* 0x008fca0000000009 */
[----:B------:R-:W-:Y:S01]  /*06d0*/  STG.E desc[UR4][R4.64], R11 ;  /* 0x0000000b04007986 */ /* 0x000fe2000c101904 */
[----:B------:R-:W-:Y:S05]  /*06e0*/  EXIT ;  /* 0x000000000000794d */ /* 0x000fea0003800000 */
        .weak           $__internal_13_$__cuda_sm20_sqrt_rn_f32_slowpath
        .type           $__internal_13_$__cuda_sm20_sqrt_rn_f32_slowpath,@function
        .size           $__internal_13_$__cuda_sm20_sqrt_rn_f32_slowpath,($__internal_14_$__cuda_sm3x_div_rn_noftz_f32_slowpath - $__internal_13_$__cuda_sm20_sqrt_rn_f32_slowpath)
$__internal_13_$__cuda_sm20_sqrt_rn_f32_slowpath:
        /* <DEDUP_REMOVED lines=19> */
.L_x_313:
[----:B------:R-:W-:Y:S01]  /*0820*/  MOV R6, R3 ;  /* 0x0000000300067202 */ /* 0x000fe20000000f00 */
[----:B------:R-:W-:Y:S02]  /*0830*/  IMAD.MOV.U32 R2, RZ, RZ, R10 ;  /* 0x000000ffff027224 */ /* 0x000fe400078e000a */
[----:B------:R-:W-:-:S04]  /*0840*/  IMAD.MOV.U32 R3, RZ, RZ, 0x0 ;  /* 0x00000000ff037424 */ /* 0x000fc800078e00ff */
[----:B------:R-:W-:Y:S05]  /*0850*/  RET.REL.NODEC R2 `(normalize_kernel) ;  /* 0xfffffff402e87950 */ /* 0x000fea0003c3ffff */
        .weak           $__internal_14_$__cuda_sm3x_div_rn_noftz_f32_slowpath
        .type           $__internal_14_$__cuda_sm3x_div_rn_noftz_f32_slowpath,@function
        .size           $__internal_14_$__cuda_sm3x_div_rn_noftz_f32_slowpath,(.L_x_711 - $__internal_14_$__cuda_sm3x_div_rn_noftz_f32_slowpath)
$__internal_14_$__cuda_sm3x_div_rn_noftz_f32_slowpath:
[----:B------:R-:W-:Y:S01]  /*0860*/  SHF.R.U32.HI R7, RZ, 0x17, R3 ;  /* 0x00000017ff077819 */ /* 0x000fe20000011603 */
[----:B------:R-:W-:Y:S01]  /*0870*/  BSSY.RECONVERGENT B1, `(.L_x_314) ;  /* 0x0000063000017945 */ /* 0x000fe20003800200 */
[--C-:B------:R-:W-:Y:S02]  /*0880*/  SHF.R.U32.HI R6, RZ, 0x17, R0.reuse ;  /* 0x00000017ff067819 */ /* 0x100fe40000011600 */
[----:B------:R-:W-:Y:S02]  /*0890*/  LOP3.LUT R12, R7, 0xff, RZ, 0xc0, !PT ;  /* 0x000000ff070c7812 */ /* 0x000fe400078ec0ff */
[----:B------:R-:W-:Y:S01]  /*08a0*/  LOP3.LUT R10, R6, 0xff, RZ, 0xc0, !PT ;  /* 0x000000ff060a7812 */ /* 0x000fe200078ec0ff */
[----:B------:R-:W-:Y:S01]  /*08b0*/  IMAD.MOV.U32 R6, RZ, RZ, R0 ;  /* 0x000000ffff067224 */ /* 0x000fe200078e0000 */
[----:B------:R-:W-:-:S03]  /*08c0*/  IADD3 R9, PT, PT, R12, -0x1, RZ ;  /* 0xffffffff0c097810 */ /* 0x000fc60007ffe0ff */
[----:B------:R-:W-:Y:S01]  /*08d0*/  VIADD R8, R10, 0xffffffff ;  /* 0xffffffff0a087836 */ /* 0x000fe20000000000 */
        /* <DEDUP_REMOVED lines=22> */
[----:B------:R-:W-:Y:S02]  /*0a40*/  @P0 IMAD.MOV.U32 R7, RZ, RZ, RZ ;  /* 0x000000ffff070224 */ /* 0x000fe400078e00ff */
[----:B------:R-:W-:Y:S01]  /*0a50*/  @!P0 FFMA R6, R0, 1.84467440737095516160e+19, RZ ;  /* 0x5f80000000068823 */ /* 0x000fe200000000ff */
[----:B------:R-:W-:Y:S02]  /*0a60*/  @!P0 IMAD.MOV.U32 R7, RZ, RZ, -0x40 ;  /* 0xffffffc0ff078424 */ /* 0x000fe400078e00ff */
[----:B------:R-:W-:-:S03]  /*0a70*/  @!P1 FFMA R3, R3, 1.84467440737095516160e+19, RZ ;  /* 0x5f80000003039823 */ /* 0x000fc600000000ff */
[----:B------:R-:W-:-:S07]  /*0a80*/  @!P1 IADD3 R7, PT, PT, R7, 0x40, RZ ;  /* 0x0000004007079810 */ /* 0x000fce0007ffe0ff */
.L_x_315:
[----:B------:R-:W-:Y:S01]  /*0a90*/  LEA R0, R12, 0xc0800000, 0x17 ;  /* 0xc08000000c007811 */ /* 0x000fe200078eb8ff */
[----:B------:R-:W-:Y:S04]  /*0aa0*/  BSSY.RECONVERGENT B2, `(.L_x_320) ;  /* 0x0000036000027945 */ /* 0x000fe80003800200 */
[----:B------:R-:W-:Y:S02]  /*0ab0*/  IMAD.IADD R8, R3, 0x1, -R0 ;  /* 0x0000000103087824 */ /* 0x000fe400078e0a00 */
[----:B------:R-:W-:Y:S02]  /*0ac0*/  VIADD R3, R10, 0xffffff81 ;  /* 0xffffff810a037836 */ /* 0x000fe40000000000 */
[----:B------:R-:W0:Y:S01]  /*0ad0*/  MUFU.RCP R9, R8 ;  /* 0x0000000800097308 */ /* 0x000e220000001000 */
[----:B------:R-:W-:Y:S01]  /*0ae0*/  FADD.FTZ R11, -R8, -RZ ;  /* 0x800000ff080b7221 */ /* 0x000fe20000010100 */
[----:B------:R-:W-:-:S03]  /*0af0*/  IMAD R0, R3, -0x800000, R6 ;  /* 0xff80000003007824 */ /* 0x000fc600078e0206 */
[----:B0-----:R-:W-:-:S04]  /*0b00*/  FFMA R10, R9, R11, 1 ;  /* 0x3f800000090a7423 */ /* 0x001fc8000000000b */
[----:B------:R-:W-:-:S04]  /*0b10*/  FFMA R13, R9, R10, R9 ;  /* 0x0000000a090d7223 */ /* 0x000fc80000000009 */
[----:B------:R-:W-:-:S04]  /*0b20*/  FFMA R6, R0, R13, RZ ;  /* 0x0000000d00067223 */ /* 0x000fc800000000ff */
[----:B------:R-:W-:-:S04]  /*0b30*/  FFMA R9, R11, R6, R0 ;  /* 0x000000060b097223 */ /* 0x000fc80000000000 */
[----:B------:R-:W-:Y:S01]  /*0b40*/  FFMA R10, R13, R9, R6 ;  /* 0x000000090d0a7223 */ /* 0x000fe20000000006 */
[----:B------:R-:W-:-:S03]  /*0b50*/  IADD3 R6, PT, PT, R3, 0x7f, -R12 ;  /* 0x0000007f03067810 */ /* 0x000fc60007ffe80c */
[----:B------:R-:W-:Y:S01]  /*0b60*/  FFMA R11, R11, R10, R0 ;  /* 0x0000000a0b0b7223 */ /* 0x000fe20000000000 */
[----:B------:R-:W-:-:S03]  /*0b70*/  IADD3 R6, PT, PT, R6, R7, RZ ;  /* 0x0000000706067210 */ /* 0x000fc60007ffe0ff */
[----:B------:R-:W-:-:S05]  /*0b80*/  FFMA R0, R13, R11, R10 ;  /* 0x0000000b0d007223 */ /* 0x000fca000000000a */
[----:B------:R-:W-:-:S04]  /*0b90*/  SHF.R.U32.HI R3, RZ, 0x17, R0 ;  /* 0x00000017ff037819 */ /* 0x000fc80000011600 */
[----:B------:R-:W-:-:S05]  /*0ba0*/  LOP3.LUT R3, R3, 0xff, RZ, 0xc0, !PT ;  /* 0x000000ff03037812 */ /* 0x000fca00078ec0ff */
[----:B------:R-:W-:-:S04]  /*0bb0*/  IMAD.IADD R9, R3, 0x1, R6 ;  /* 0x0000000103097824 */ /* 0x000fc800078e0206 */
        /* <DEDUP_REMOVED lines=11> */
[----:B------:R-:W-:Y:S01]  /*0c70*/  IADD3 R8, PT, PT, R9, 0x20, RZ ;  /* 0x0000002009087810 */ /* 0x000fe20007ffe0ff */
[-CC-:B------:R-:W-:Y:S01]  /*0c80*/  FFMA.RM R6, R13, R11.reuse, R10.reuse ;  /* 0x0000000b0d067223 */ /* 0x180fe2000000400a */
[----:B------:R-:W-:Y:S02]  /*0c90*/  ISETP.NE.AND P2, PT, R9, RZ, PT ;  /* 0x000000ff0900720c */ /* 0x000fe40003f45270 */
[----:B------:R-:W-:Y:S01]  /*0ca0*/  LOP3.LUT R7, R3, 0x7fffff, RZ, 0xc0, !PT ;  /* 0x007fffff03077812 */ /* 0x000fe200078ec0ff */
[----:B------:R-:W-:Y:S01]  /*0cb0*/  FFMA.RP R3, R13, R11, R10 ;  /* 0x0000000b0d037223 */ /* 0x000fe2000000800a */
[----:B------:R-:W-:Y:S01]  /*0cc0*/  ISETP.NE.AND P1, PT, R9, RZ, PT ;  /* 0x000000ff0900720c */ /* 0x000fe20003f25270 */
[----:B------:R-:W-:Y:S01]  /*0cd0*/  IMAD.MOV R9, RZ, RZ, -R9 ;  /* 0x000000ffff097224 */ /* 0x000fe200078e0a09 */
[----:B------:R-:W-:Y:S02]  /*0ce0*/  LOP3.LUT R7, R7, 0x800000, RZ, 0xfc, !PT ;  /* 0x0080000007077812 */ /* 0x000fe400078efcff */
[----:B------:R-:W-:-:S02]  /*0cf0*/  FSETP.NEU.FTZ.AND P0, PT, R3, R6, PT ;  /* 0x000000060300720b */ /* 0x000fc40003f1d000 */
[----:B------:R-:W-:Y:S02]  /*0d00*/  SHF.L.U32 R8, R7, R8, RZ ;  /* 0x0000000807087219 */ /* 0x000fe400000006ff */
[----:B------:R-:W-:Y:S02]  /*0d10*/  SEL R6, R9, RZ, P2 ;  /* 0x000000ff09067207 */ /* 0x000fe40001000000 */
[----:B------:R-:W-:Y:S02]  /*0d20*/  ISETP.NE.AND P1, PT, R8, RZ, P1 ;  /* 0x000000ff0800720c */ /* 0x000fe40000f25270 */
[----:B------:R-:W-:Y:S02]  /*0d30*/  SHF.R.U32.HI R6, RZ, R6, R7 ;  /* 0x00000006ff067219 */ /* 0x000fe40000011607 */
[----:B------:R-:W-:Y:S02]  /*0d40*/  PLOP3.LUT P0, PT, P0, P1, PT, 0xf8, 0x8f ;  /* 0x00000000008f781c */ /* 0x000fe40000703f70 */
[----:B------:R-:W-:-:S02]  /*0d50*/  SHF.R.U32.HI R8, RZ, 0x1, R6 ;  /* 0x00000001ff087819 */ /* 0x000fc40000011606 */
[----:B------:R-:W-:-:S04]  /*0d60*/  SEL R3, RZ, 0x1, !P0 ;  /* 0x00000001ff037807 */ /* 0x000fc80004000000 */
[----:B------:R-:W-:-:S04]  /*0d70*/  LOP3.LUT R3, R3, 0x1, R8, 0xf8, !PT ;  /* 0x0000000103037812 */ /* 0x000fc800078ef808 */
[----:B------:R-:W-:-:S05]  /*0d80*/  LOP3.LUT R3, R3, R6, RZ, 0xc0, !PT ;  /* 0x0000000603037212 */ /* 0x000fca00078ec0ff */
[----:B------:R-:W-:-:S05]  /*0d90*/  IMAD.IADD R3, R8, 0x1, R3 ;  /* 0x0000000108037824 */ /* 0x000fca00078e0203 */
[----:B------:R-:W-:Y:S01]  /*0da0*/  LOP3.LUT R0, R3, R0, RZ, 0xfc, !PT ;  /* 0x0000000003007212 */ /* 0x000fe200078efcff */
[----:B------:R-:W-:Y:S06]  /*0db0*/  BRA `(.L_x_323) ;  /* 0x0000000000107947 */ /* 0x000fec0003800000 */
.L_x_322:
[----:B------:R-:W-:-:S04]  /*0dc0*/  LOP3.LUT R0, R0, 0x80000000, RZ, 0xc0, !PT ;  /* 0x8000000000007812 */ /* 0x000fc800078ec0ff */
[----:B------:R-:W-:Y:S01]  /*0dd0*/  LOP3.LUT R0, R0, 0x7f800000, RZ, 0xfc, !PT ;  /* 0x7f80000000007812 */ /* 0x000fe200078efcff */
[----:B------:R-:W-:Y:S06]  /*0de0*/  BRA `(.L_x_323) ;  /* 0x0000000000047947 */ /* 0x000fec0003800000 */
.L_x_321:
[----:B------:R-:W-:-:S07]  /*0df0*/  LEA R0, R6, R0, 0x17 ;  /* 0x0000000006007211 */ /* 0x000fce00078eb8ff */
.L_x_323:
[----:B------:R-:W-:Y:S05]  /*0e00*/  BSYNC.RECONVERGENT B2 ;  /* 0x0000000000027941 */ /* 0x000fea0003800200 */
.L_x_320:
[----:B------:R-:W-:Y:S05]  /*0e10*/  BRA `(.L_x_324) ;  /* 0x0000000000207947 */ /* 0x000fea0003800000 */
.L_x_319:
[----:B------:R-:W-:-:S04]  /*0e20*/  LOP3.LUT R0, R3, 0x80000000, R6, 0x48, !PT ;  /* 0x8000000003007812 */ /* 0x000fc800078e4806 */
[----:B------:R-:W-:Y:S01]  /*0e30*/  LOP3.LUT R0, R0, 0x7f800000, RZ, 0xfc, !PT ;  /* 0x7f80000000007812 */ /* 0x000fe200078efcff */
[----:B------:R-:W-:Y:S06]  /*0e40*/  BRA `(.L_x_324) ;  /* 0x0000000000147947 */ /* 0x000fec0003800000 */
.L_x_318:
[----:B------:R-:W-:Y:S01]  /*0e50*/  LOP3.LUT R0, R3, 0x80000000, R6, 0x48, !PT ;  /* 0x8000000003007812 */ /* 0x000fe200078e4806 */
[----:B------:R-:W-:Y:S06]  /*0e60*/  BRA `(.L_x_324) ;  /* 0x00000000000c7947 */ /* 0x000fec0003800000 */
.L_x_317:
[----:B------:R-:W0:Y:S01]  /*0e70*/  MUFU.RSQ R0, -QNAN ;  /* 0xffc0000000007908 */ /* 0x000e220000001400 */
[----:B------:R-:W-:Y:S05]  /*0e80*/  BRA `(.L_x_324) ;  /* 0x0000000000047947 */ /* 0x000fea0003800000 */
.L_x_316:
[----:B------:R-:W-:-:S07]  /*0e90*/  FADD.FTZ R0, R0, R3 ;  /* 0x0000000300007221 */ /* 0x000fce0000010000 */
.L_x_324:
[----:B------:R-:W-:Y:S05]  /*0ea0*/  BSYNC.RECONVERGENT B1 ;  /* 0x0000000000017941 */ /* 0x000fea0003800200 */
.L_x_314:
[----:B------:R-:W-:-:S04]  /*0eb0*/  IMAD.MOV.U32 R3, RZ, RZ, 0x0 ;  /* 0x00000000ff037424 */ /* 0x000fc800078e00ff */
[----:B0-----:R-:W-:Y:S05]  /*0ec0*/  RET.REL.NODEC R2 `(normalize_kernel) ;  /* 0xfffffff0024c7950 */ /* 0x001fea0003c3ffff */
.L_x_325:
        /* <DEDUP_REMOVED lines=11> */
.L_x_711:


//--------------------- .text.dx_fn               --------------------------
	.section	.text.dx_fn,"ax",@progbits
	.align	128
        .global         dx_fn
        .type           dx_fn,@function
        .size           dx_fn,(.L_x_713 - dx_fn)
        .other          dx_fn,@"STO_CUDA_ENTRY STV_DEFAULT"
dx_fn:
.text.dx_fn:
[----:B------:R-:W-:Y:S01]  /*0000*/  LDC R1, c[0x0][0x37c] ;  /* 0x0000df00ff017b82 */ /* 0x000fe20000000800 */
[----:B------:R-:W0:Y:S01]  /*0010*/  S2R R23, SR_TID.X ;  /* 0x0000000000177919 */ /* 0x000e220000002100 */
[----:B------:R-:W1:Y:S06]  /*0020*/  LDCU UR16, c[0x0][0x360] ;  /* 0x00006c00ff1077ac */ /* 0x000e6c0008000800 */
[----:B------:R-:W0:Y:S01]  /*0030*/  S2UR UR4, SR_CTAID.X ;  /* 0x00000000000479c3 */ /* 0x000e220000002500 */
[----:B------:R-:W2:Y:S07]  /*0040*/  LDCU UR5, c[0x0][0x3b4] ;  /* 0x00007680ff0577ac */ /* 0x000eae0008000800 */
[----:B------:R-:W0:Y:S02]  /*0050*/  LDC R0, c[0x0][0x360] ;  /* 0x0000d800ff007b82 */ /* 0x000e240000000800 */
[----:B0-----:R-:W-:-:S05]  /*0060*/  IMAD R23, R0, UR4, R23 ;  /* 0x0000000400177c24 */ /* 0x001fca000f8e0217 */
[----:B--2---:R-:W-:-:S13]  /*0070*/  ISETP.GE.AND P0, PT, R23, UR5, PT ;  /* 0x0000000517007c0c */ /* 0x004fda000bf06270 */
[----:B-1----:R-:W-:Y:S05]  /*0080*/  @P0 EXIT ;  /* 0x000000000000094d */ /* 0x002fea0003800000 */
[----:B------:R-:W0:Y:S01]  /*0090*/  LDCU.64 UR20, c[0x0][0x3b8] ;  /* 0x00007700ff1477ac */ /* 0x000e220008000a00 */
[----:B------:R-:W1:Y:S01]  /*00a0*/  LDCU UR4, c[0x0][0x3b0] ;  /* 0x00007600ff0477ac */ /* 0x000e620008000800 */
[----:B0-----:R-:W-:Y:S02]  /*00b0*/  MOV R0, UR21 ;  /* 0x0000001500007c02 */ /* 0x001fe40008000f00 */
[----:B------:R-:W-:-:S04]  /*00c0*/  MOV R3, UR20 ;  /* 0x0000001400037c02 */ /* 0x000fc80008000f00 */
[----:B-1----:R-:W-:-:S04]  /*00d0*/  VIMNMX3 R0, R3, UR4, R0, PT ;  /* 0x0000000403007c0f */ /* 0x002fc8000b800100 */
[----:B------:R-:W-:-:S13]  /*00e0*/  ISETP.GE.AND P0, PT, R0, 0x1, PT ;  /* 0x000000010000780c */ /* 0x000fda0003f06270 */
[----:B------:R-:W-:Y:S05]  /*00f0*/  @!P0 EXIT ;  /* 0x000000000000894d */ /* 0x000fea0003800000 */
[----:B------:R-:W0:Y:S01]  /*0100*/  LDCU.128 UR12, c[0x0][0x380] ;  /* 0x00007000ff0c77ac */ /* 0x000e220008000c00 */
[----:B------:R-:W-:Y:S01]  /*0110*/  BSSY.RECONVERGENT B0, `(.L_x_326) ;  /* 0x0000297000007945 */ /* 0x000fe20003800200 */
[----:B------:R-:W1:Y:S01]  /*0120*/  LDCU.64 UR6, c[0x0][0x390] ;  /* 0x00007200ff0677ac */ /* 0x000e620008000a00 */
[----:B------:R-:W2:Y:S01]  /*0130*/  LDCU UR5, c[0x0][0x370] ;  /* 0x00006e00ff0577ac */ /* 0x000ea20008000800 */
[----:B------:R-:W-:Y:S01]  /*0140*/  ULOP3.LUT UR4, UR21, 0x7ffffff8, URZ, 0xc0, !UPT ;  /* 0x7ffffff815047892 */ /* 0x000fe2000f8ec0ff */
[----:B------:R-:W3:Y:S01]  /*0150*/  LDCU.64 UR18, c[0x0][0x358] ;  /* 0x00006b00ff1277ac */ /* 0x000ee20008000a00 */
[----:B0-----:R-:W-:Y:S02]  /*0160*/  UIADD3 UR10, UP0, UPT, UR12, 0x10, URZ ;  /* 0x000000100c0a7890 */ /* 0x001fe4000ff1e0ff */
[----:B------:R-:W-:Y:S02]  /*0170*/  UIADD3 UR8, UP1, UPT, UR14, 0x10, URZ ;  /* 0x000000100e087890 */ /* 0x000fe4000ff3e0ff */
[----:B------:R-:W-:-:S02]  /*0180*/  UIADD3.X UR11, UPT, UPT, URZ, UR13, URZ, UP0, !UPT ;  /* 0x0000000dff0b7290 */ /* 0x000fc400087fe4ff */
[----:B------:R-:W-:Y:S02]  /*0190*/  ULOP3.LUT UR12, UR21, 0x7, URZ, 0xc0, !UPT ;  /* 0x00000007150c7892 */ /* 0x000fe4000f8ec0ff */
[----:B-1----:R-:W-:Y:S02]  /*01a0*/  UIADD3 UR6, UP0, UPT, UR6, 0x10, URZ ;  /* 0x0000001006067890 */ /* 0x002fe4000ff1e0ff */
[----:B------:R-:W-:Y:S02]  /*01b0*/  UIADD3.X UR9, UPT, UPT, URZ, UR15, URZ, UP1, !UPT ;  /* 0x0000000fff097290 */ /* 0x000fe40008ffe4ff */
[----:B------:R-:W-:Y:S01]  /*01c0*/  ULOP3.LUT UR14, UR21, 0x3, URZ, 0xc0, !UPT ;  /* 0x00000003150e7892 */ /* 0x000fe2000f8ec0ff */
[----:B------:R-:W0:Y:S01]  /*01d0*/  LDCU UR17, c[0x0][0x3c0] ;  /* 0x00007800ff1177ac */ /* 0x000e220008000800 */
[----:B------:R-:W-:Y:S02]  /*01e0*/  UIADD3.X UR7, UPT, UPT, URZ, UR7, URZ, UP0, !UPT ;  /* 0x00000007ff077290 */ /* 0x000fe400087fe4ff */
[----:B------:R-:W-:-:S02]  /*01f0*/  UIADD3 UR13, UPT, UPT, UR12, -0x1, URZ ;  /* 0xffffffff0c0d7890 */ /* 0x000fc4000fffe0ff */
[----:B--2---:R-:W-:Y:S02]  /*0200*/  UIMAD UR5, UR16, UR5, URZ ;  /* 0x00000005100572a4 */ /* 0x004fe4000f8e02ff */
[----:B---3--:R-:W-:-:S12]  /*0210*/  UIADD3 UR15, UPT, UPT, -UR4, URZ, URZ ;  /* 0x000000ff040f7290 */ /* 0x008fd8000fffe1ff */
.L_x_409:
[----:B-1----:R-:W1:Y:S01]  /*0220*/  LDC.64 R14, c[0x0][0x398] ;  /* 0x0000e600ff0e7b82 */ /* 0x002e620000000a00 */
[----:B------:R-:W-:-:S07]  /*0230*/  HFMA2 R22, -RZ, RZ, 0, 0 ;  /* 0x00000000ff167431 */ /* 0x000fce00000001ff */
[----:B--2---:R-:W2:Y:S08]  /*0240*/  LDC.64 R12, c[0x0][0x3a0] ;  /* 0x0000e800ff0c7b82 */ /* 0x004eb00000000a00 */
[----:B---3--:R-:W3:Y:S01]  /*0250*/  LDC.64 R10, c[0x0][0x3a8] ;  /* 0x0000ea00ff0a7b82 */ /* 0x008ee20000000a00 */
[----:B-1----:R-:W-:-:S04]  /*0260*/  IMAD.WIDE R14, R23, 0x4, R14 ;  /* 0x00000004170e7825 */ /* 0x002fc800078e020e */
[----:B--2---:R-:W-:-:S04]  /*0270*/  IMAD.WIDE R12, R23, 0x4, R12 ;  /* 0x00000004170c7825 */ /* 0x004fc800078e020c */
[----:B---3--:R-:W-:-:S07]  /*0280*/  IMAD.WIDE R10, R23, 0x4, R10 ;  /* 0x00000004170a7825 */ /* 0x008fce00078e020a */
.L_x_408:
[----:B-1----:R-:W1:Y:S01]  /*0290*/  LDCU.64 UR20, c[0x0][0x3b0] ;  /* 0x00007600ff1477ac */ /* 0x002e620008000a00 */
[----:B------:R-:W-:Y:S01]  /*02a0*/  MOV R8, RZ ;  /* 0x000000ff00087202 */ /* 0x000fe20000000f00 */
[C---:B-1----:R-:W-:Y:S01]  /*02b0*/  IMAD R9, R22.reuse, UR21, R23 ;  /* 0x0000001516097c24 */ /* 0x042fe2000f8e0217 */
[----:B------:R-:W-:-:S04]  /*02c0*/  IADD3 R22, PT, PT, R22, 0x1, RZ ;  /* 0x0000000116167810 */ /* 0x000fc80007ffe0ff */
[----:B--23--:R-:W-:-:S13]  /*02d0*/  ISETP.NE.AND P2, PT, R22, UR20, PT ;  /* 0x0000001416007c0c */ /* 0x00cfda000bf45270 */
.L_x_407:
[----:B-1----:R-:W1:Y:S01]  /*02e0*/  LDCU.64 UR20, c[0x0][0x3b8] ;  /* 0x00007700ff1477ac */ /* 0x002e620008000a00 */
[----:B---3--:R-:W-:Y:S01]  /*02f0*/  MOV R6, RZ ;  /* 0x000000ff00067202 */ /* 0x008fe20000000f00 */
[----:B-1----:R-:W-:Y:S01]  /*0300*/  UISETP.GE.U32.AND UP0, UPT, UR21, 0x8, UPT ;  /* 0x000000081500788c */ /* 0x002fe2000bf06070 */
[----:B------:R-:W-:Y:S01]  /*0310*/  IMAD R7, R9, UR20, R8 ;  /* 0x0000001409077c24 */ /* 0x000fe2000f8e0208 */
[----:B------:R-:W-:-:S03]  /*0320*/  IADD3 R8, PT, PT, R8, 0x1, RZ ;  /* 0x0000000108087810 */ /* 0x000fc60007ffe0ff */
[----:B------:R-:W-:Y:S01]  /*0330*/  IMAD R7, R7, UR21, RZ ;  /* 0x0000001507077c24 */ /* 0x000fe2000f8e02ff */
[----:B------:R-:W-:-:S03]  /*0340*/  ISETP.NE.AND P3, PT, R8, UR20, PT ;  /* 0x0000001408007c0c */ /* 0x000fc6000bf65270 */
[----:B--2---:R-:W-:Y:S10]  /*0350*/  BRA.U !UP0, `(.L_x_327) ;  /* 0x0000001108e47547 */ /* 0x004ff4000b800000 */
[----:B------:R-:W-:Y:S02]  /*0360*/  MOV R6, R7 ;  /* 0x0000000700067202 */ /* 0x000fe40000000f00 */
[----:B------:R-:W-:-:S07]  /*0370*/  MOV R5, UR15 ;  /* 0x0000000f00057c02 */ /* 0x000fce0008000f00 */
.L_x_368:
[----:B------:R-:W0:Y:S01]  /*0380*/  LDG.E R2, desc[UR18][R10.64] ;  /* 0x000000120a027981 */ /* 0x000e22000c1e1900 */
[----:B------:R-:W-:Y:S02]  /*0390*/  MOV R16, UR10 ;  /* 0x0000000a00107c02 */ /* 0x000fe40008000f00 */
[----:B------:R-:W-:Y:S01]  /*03a0*/  MOV R17, UR11 ;  /* 0x0000000b00117c02 */ /* 0x000fe20008000f00 */
[----:B------:R-:W2:Y:S01]  /*03b0*/  LDG.E R4, desc[UR18][R14.64] ;  /* 0x000000120e047981 */ /* 0x000ea2000c1e1900 */
[----:B------:R-:W-:Y:S02]  /*03c0*/  MOV R18, UR8 ;  /* 0x0000000800127c02 */ /* 0x000fe40008000f00 */
[----:B------:R-:W-:Y:S01]  /*03d0*/  MOV R19, UR9 ;  /* 0x0000000900137c02 */ /* 0x000fe20008000f00 */
[C---:B------:R-:W-:Y:S01]  /*03e0*/  IMAD.WIDE R16, R6.reuse, 0x4, R16 ;  /* 0x0000000406107825 */ /* 0x040fe200078e0210 */
[----:B------:R-:W3:Y:S03]  /*03f0*/  LDG.E R24, desc[UR18][R12.64] ;  /* 0x000000120c187981 */ /* 0x000ee6000c1e1900 */
[----:B------:R-:W-:Y:S01]  /*0400*/  IMAD.WIDE R18, R6, 0x4, R18 ;  /* 0x0000000406127825 */ /* 0x000fe200078e0212 */
[----:B------:R-:W2:Y:S04]  /*0410*/  LDG.E R3, desc[UR18][R16.64+-0x10] ;  /* 0xfffff01210037981 */ /* 0x000ea8000c1e1900 */
[----:B------:R-:W3:Y:S01]  /*0420*/  LDG.E R27, desc[UR18][R18.64+-0x10] ;  /* 0xfffff012121b7981 */ /* 0x000ee2000c1e1900 */
[----:B------:R-:W-:Y:S01]  /*0430*/  MOV R21, UR7 ;  /* 0x0000000700157c02 */ /* 0x000fe20008000f00 */
[----:B------:R-:W-:Y:S01]  /*0440*/  BSSY.RECONVERGENT B1, `(.L_x_328) ;  /* 0x0000012000017945 */ /* 0x000fe20003800200 */
[----:B0-----:R-:W-:-:S05]  /*0450*/  FADD R2, R2, UR17 ;  /* 0x0000001102027e21 */ /* 0x001fca0008000000 */
[----:B------:R-:W-:Y:S01]  /*0460*/  IADD3 R20, PT, PT, R2, -0xd000000, RZ ;  /* 0xf300000002147810 */ /* 0x000fe20007ffe0ff */
[----:B------:R0:W1:Y:S03]  /*0470*/  MUFU.RSQ R0, R2 ;  /* 0x0000000200007308 */ /* 0x0000660000001400 */
[----:B------:R-:W-:Y:S02]  /*0480*/  ISETP.GT.U32.AND P0, PT, R20, 0x727fffff, PT ;  /* 0x727fffff1400780c */ /* 0x000fe40003f04070 */
[----:B------:R-:W-:Y:S01]  /*0490*/  MOV R20, UR6 ;  /* 0x0000000600147c02 */ /* 0x000fe20008000f00 */
[----:B--2---:R-:W-:-:S04]  /*04a0*/  FADD R3, R3, -R4 ;  /* 0x8000000403037221 */ /* 0x004fc80000000000 */
[----:B------:R-:W-:-:S04]  /*04b0*/  IMAD.WIDE R20, R6, 0x4, R20 ;  /* 0x0000000406147825 */ /* 0x000fc800078e0214 */
[----:B---3--:R-:W-:Y:S02]  /*04c0*/  FFMA R27, -R24, R27, R3 ;  /* 0x0000001b181b7223 */ /* 0x008fe40000000103 */
[----:B0-----:R-:W-:Y:S05]  /*04d0*/  @!P0 BRA `(.L_x_329) ;  /* 0x0000000000108947 */ /* 0x001fea0003800000 */
[----:B-1----:R-:W-:-:S07]  /*04e0*/  MOV R0, 0x500 ;  /* 0x0000050000007802 */ /* 0x002fce0000000f00 */
[----:B------:R-:W-:Y:S05]  /*04f0*/  CALL.REL.NOINC `($__internal_15_$__cuda_sm20_sqrt_rn_f32_slowpath) ;  /* 0x0000002400687944 */ /* 0x000fea0003c00000 */
[----:B------:R-:W-:Y:S01]  /*0500*/  MOV R0, R26 ;  /* 0x0000001a00007202 */ /* 0x000fe20000000f00 */
[----:B------:R-:W-:Y:S06]  /*0510*/  BRA `(.L_x_330) ;  /* 0x0000000000107947 */ /* 0x000fec0003800000 */
.L_x_329:
[----:B-1----:R-:W-:Y:S01]  /*0520*/  FMUL.FTZ R3, R2, R0 ;  /* 0x0000000002037220 */ /* 0x002fe20000410000 */
[----:B------:R-:W-:-:S03]  /*0530*/  FMUL.FTZ R4, R0, 0.5 ;  /* 0x3f00000000047820 */ /* 0x000fc60000410000 */
[----:B------:R-:W-:-:S04]  /*0540*/  FFMA R0, -R3, R3, R2 ;  /* 0x0000000303007223 */ /* 0x000fc80000000102 */
[----:B------:R-:W-:-:S07]  /*0550*/  FFMA R0, R0, R4, R3 ;  /* 0x0000000400007223 */ /* 0x000fce0000000003 */
.L_x_330:
[----:B------:R-:W-:Y:S05]  /*0560*/  BSYNC.RECONVERGENT B1 ;  /* 0x0000000000017941 */ /* 0x000fea0003800200 */
.L_x_328:
        /* <DEDUP_REMOVED lines=9> */
[----:B------:R-:W-:Y:S02]  /*0600*/  MOV R3, R27 ;  /* 0x0000001b00037202 */ /* 0x000fe40000000f00 */
[----:B------:R-:W-:-:S07]  /*0610*/  MOV R24, 0x630 ;  /* 0x0000063000187802 */ /* 0x000fce0000000f00 */
[----:B------:R-:W-:Y:S05]  /*0620*/  CALL.REL.NOINC `($__internal_16_$__cuda_sm3x_div_rn_noftz_f32_slowpath) ;  /* 0x0000002400747944 */ /* 0x000fea0003c00000 */
[----:B------:R-:W-:-:S07]  /*0630*/  MOV R3, R0 ;  /* 0x0000000000037202 */ /* 0x000fce0000000f00 */
.L_x_332:
[----:B------:R-:W-:Y:S05]  /*0640*/  BSYNC.RECONVERGENT B3 ;  /* 0x0000000000037941 */ /* 0x000fea0003800200 */
.L_x_331:
[----:B------:R0:W-:Y:S04]  /*0650*/  STG.E desc[UR18][R20.64+-0x10], R3 ;  /* 0xfffff00314007986 */ /* 0x0001e8000c101912 */
[----:B------:R-:W2:Y:S04]  /*0660*/  LDG.E R2, desc[UR18][R10.64] ;  /* 0x000000120a027981 */ /* 0x000ea8000c1e1900 */
[----:B------:R-:W3:Y:S04]  /*0670*/  LDG.E R0, desc[UR18][R16.64+-0xc] ;  /* 0xfffff41210007981 */ /* 0x000ee8000c1e1900 */
[----:B------:R-:W3:Y:S04]  /*0680*/  LDG.E R25, desc[UR18][R14.64] ;  /* 0x000000120e197981 */ /* 0x000ee8000c1e1900 */
[----:B------:R-:W4:Y:S04]  /*0690*/  LDG.E R27, desc[UR18][R12.64] ;  /* 0x000000120c1b7981 */ /* 0x000f28000c1e1900 */
[----:B------:R-:W4:Y:S01]  /*06a0*/  LDG.E R4, desc[UR18][R18.64+-0xc] ;  /* 0xfffff41212047981 */ /* 0x000f22000c1e1900 */
[----:B------:R-:W-:Y:S01]  /*06b0*/  BSSY.RECONVERGENT B1, `(.L_x_333) ;  /* 0x0000010000017945 */ /* 0x000fe20003800200 */
[----:B--2---:R-:W-:-:S04]  /*06c0*/  FADD R2, R2, UR17 ;  /* 0x0000001102027e21 */ /* 0x004fc80008000000 */
[----:B------:R0:W1:Y:S01]  /*06d0*/  MUFU.RSQ R29, R2 ;  /* 0x00000002001d7308 */ /* 0x0000620000001400 */
[----:B------:R-:W-:Y:S01]  /*06e0*/  IADD3 R24, PT, PT, R2, -0xd000000, RZ ;  /* 0xf300000002187810 */ /* 0x000fe20007ffe0ff */
[----:B---3--:R-:W-:-:S03]  /*06f0*/  FADD R0, R0, -R25 ;  /* 0x8000001900007221 */ /* 0x008fc60000000000 */
[----:B------:R-:W-:Y:S01]  /*0700*/  ISETP.GT.U32.AND P0, PT, R24, 0x727fffff, PT ;  /* 0x727fffff1800780c */ /* 0x000fe20003f04070 */
[----:B----4-:R-:W-:-:S12]  /*0710*/  FFMA R27, -R27, R4, R0 ;  /* 0x000000041b1b7223 */ /* 0x010fd80000000100 */
[----:B01----:R-:W-:Y:S05]  /*0720*/  @!P0 BRA `(.L_x_334) ;  /* 0x0000000000108947 */ /* 0x003fea0003800000 */
[----:B------:R-:W-:-:S07]  /*0730*/  MOV R0, 0x750 ;  /* 0x0000075000007802 */ /* 0x000fce0000000f00 */
[----:B------:R-:W-:Y:S05]  /*0740*/  CALL.REL.NOINC `($__internal_15_$__cuda_sm20_sqrt_rn_f32_slowpath) ;  /* 0x0000002000d47944 */ /* 0x000fea0003c00000 */
[----:B------:R-:W-:Y:S01]  /*0750*/  MOV R0, R26 ;  /* 0x0000001a00007202 */ /* 0x000fe20000000f00 */
[----:B------:R-:W-:Y:S06]  /*0760*/  BRA `(.L_x_335) ;  /* 0x0000000000107947 */ /* 0x000fec0003800000 */
.L_x_334:
[----:B------:R-:W-:Y:S01]  /*0770*/  FMUL.FTZ R3, R2, R29 ;  /* 0x0000001d02037220 */ /* 0x000fe20000410000 */
[----:B------:R-:W-:-:S03]  /*0780*/  FMUL.FTZ R4, R29, 0.5 ;  /* 0x3f0000001d047820 */ /* 0x000fc60000410000 */
[----:B------:R-:W-:-:S04]  /*0790*/  FFMA R0, -R3, R3, R2 ;  /* 0x0000000303007223 */ /* 0x000fc80000000102 */
[----:B------:R-:W-:-:S07]  /*07a0*/  FFMA R0, R0, R4, R3 ;  /* 0x0000000400007223 */ /* 0x000fce0000000003 */
.L_x_335:
[----:B------:R-:W-:Y:S05]  /*07b0*/  BSYNC.RECONVERGENT B1 ;  /* 0x0000000000017941 */ /* 0x000fea0003800200 */
.L_x_333:
        /* <DEDUP_REMOVED lines=13> */
.L_x_337:
[----:B------:R-:W-:Y:S05]  /*0890*/  BSYNC.RECONVERGENT B3 ;  /* 0x0000000000037941 */ /* 0x000fea0003800200 */
.L_x_336:
        /* <DEDUP_REMOVED lines=18> */
.L_x_339:
[----:B------:R-:W-:Y:S01]  /*09c0*/  FMUL.FTZ R3, R2, R29 ;  /* 0x0000001d02037220 */ /* 0x000fe20000410000 */
[----:B------:R-:W-:-:S03]  /*09d0*/  FMUL.FTZ R4, R29, 0.5 ;  /* 0x3f0000001d047820 */ /* 0x000fc60000410000 */
[----:B------:R-:W-:-:S04]  /*09e0*/  FFMA R0, -R3, R3, R2 ;  /* 0x0000000303007223 */ /* 0x000fc80000000102 */
[----:B------:R-:W-:-:S07]  /*09f0*/  FFMA R0, R0, R4, R3 ;  /* 0x0000000400007223 */ /* 0x000fce0000000003 */
.L_x_340:
[----:B------:R-:W-:Y:S05]  /*0a00*/  BSYNC.RECONVERGENT B1 ;  /* 0x0000000000017941 */ /* 0x000fea0003800200 */
.L_x_338:
        /* <DEDUP_REMOVED lines=13> */
.L_x_342:
[----:B------:R-:W-:Y:S05]  /*0ae0*/  BSYNC.RECONVERGENT B3 ;  /* 0x0000000000037941 */ /* 0x000fea0003800200 */
.L_x_341:
        /* <DEDUP_REMOVED lines=18> */
.L_x_344:
[----:B------:R-:W-:Y:S01]  /*0c10*/  FMUL.FTZ R3, R2, R29 ;  /* 0x0000001d02037220 */ /* 0x000fe20000410000 */
[----:B------:R-:W-:-:S03]  /*0c20*/  FMUL.FTZ R4, R29, 0.5 ;  /* 0x3f0000001d047820 */ /* 0x000fc60000410000 */
[----:B------:R-:W-:-:S04]  /*0c30*/  FFMA R0, -R3, R3, R2 ;  /* 0x0000000303007223 */ /* 0x000fc80000000102 */
[----:B------:R-:W-:-:S07]  /*0c40*/  FFMA R0, R0, R4, R3 ;  /* 0x0000000400007223 */ /* 0x000fce0000000003 */
.L_x_345:
[----:B------:R-:W-:Y:S05]  /*0c50*/  BSYNC.RECONVERGENT B1 ;  /* 0x0000000000017941 */ /* 0x000fea0003800200 */
.L_x_343:
        /* <DEDUP_REMOVED lines=13> */
.L_x_347:
[----:B------:R-:W-:Y:S05]  /*0d30*/  BSYNC.RECONVERGENT B3 ;  /* 0x0000000000037941 */ /* 0x000fea0003800200 */
.L_x_346:
        /* <DEDUP_REMOVED lines=18> */
.L_x_349:
[----:B------:R-:W-:Y:S01]  /*0e60*/  FMUL.FTZ R3, R2, R29 ;  /* 0x0000001d02037220 */ /* 0x000fe20000410000 */
[----:B------:R-:W-:-:S03]  /*0e70*/  FMUL.FTZ R4, R29, 0.5 ;  /* 0x3f0000001d047820 */ /* 0x000fc60000410000 */
[----:B------:R-:W-:-:S04]  /*0e80*/  FFMA R0, -R3, R3, R2 ;  /* 0x0000000303007223 */ /* 0x000fc80000000102 */
[----:B------:R-:W-:-:S07]  /*0e90*/  FFMA R0, R0, R4, R3 ;  /* 0x0000000400007223 */ /* 0x000fce0000000003 */
.L_x_350:
[----:B------:R-:W-:Y:S05]  /*0ea0*/  BSYNC.RECONVERGENT B1 ;  /* 0x0000000000017941 */ /* 0x000fea0003800200 */
.L_x_348:
        /* <DEDUP_REMOVED lines=13> */
.L_x_352:
[----:B------:R-:W-:Y:S05]  /*0f80*/  BSYNC.RECONVERGENT B3 ;  /* 0x0000000000037941 */ /* 0x000fea0003800200 */
.L_x_351:
        /* <DEDUP_REMOVED lines=18> */
.L_x_354:
[----:B------:R-:W-:Y:S01]  /*10b0*/  FMUL.FTZ R3, R2, R29 ;  /* 0x0000001d02037220 */ /* 0x000fe20000410000 */
[----:B------:R-:W-:-:S03]  /*10c0*/  FMUL.FTZ R4, R29, 0.5 ;  /* 0x3f0000001d047820 */ /* 0x000fc60000410000 */
[----:B------:R-:W-:-:S04]  /*10d0*/  FFMA R0, -R3, R3, R2 ;  /* 0x0000000303007223 */ /* 0x000fc80000000102 */
[----:B------:R-:W-:-:S07]  /*10e0*/  FFMA R0, R0, R4, R3 ;  /* 0x0000000400007223 */ /* 0x000fce0000000003 */
.L_x_355:
[----:B------:R-:W-:Y:S05]  /*10f0*/  BSYNC.RECONVERGENT B1 ;  /* 0x0000000000017941 */ /* 0x000fea0003800200 */
.L_x_353:
        /* <DEDUP_REMOVED lines=13> */
.L_x_357:
[----:B------:R-:W-:Y:S05]  /*11d0*/  BSYNC.RECONVERGENT B3 ;  /* 0x0000000000037941 */ /* 0x000fea0003800200 */
.L_x_356:
        /* <DEDUP_REMOVED lines=18> */
.L_x_359:
[----:B------:R-:W-:Y:S01]  /*1300*/  FMUL.FTZ R3, R2, R29 ;  /* 0x0000001d02037220 */ /* 0x000fe20000410000 */
[----:B------:R-:W-:-:S03]  /*1310*/  FMUL.FTZ R4, R29, 0.5 ;  /* 0x3f0000001d047820 */ /* 0x000fc60000410000 */
[----:B------:R-:W-:-:S04]  /*1320*/  FFMA R0, -R3, R3, R2 ;  /* 0x0000000303007223 */ /* 0x000fc80000000102 */
[----:B------:R-:W-:-:S07]  /*1330*/  FFMA R0, R0, R4, R3 ;  /* 0x0000000400007223 */ /* 0x000fce0000000003 */
.L_x_360:
[----:B------:R-:W-:Y:S05]  /*1340*/  BSYNC.RECONVERGENT B1 ;  /* 0x0000000000017941 */ /* 0x000fea0003800200 */
.L_x_358:
        /* <DEDUP_REMOVED lines=13> */
.L_x_362:
[----:B------:R-:W-:Y:S05]  /*1420*/  BSYNC.RECONVERGENT B3 ;  /* 0x0000000000037941 */ /* 0x000fea0003800200 */
.L_x_361:
        /* <DEDUP_REMOVED lines=14> */
[----:B------:R-:W-:Y:S02]  /*1510*/  MOV R2, R29 ;  /* 0x0000001d00027202 */ /* 0x000fe40000000f00 */
[----:B------:R-:W-:-:S07]  /*1520*/  MOV R0, 0x1540 ;  /* 0x0000154000007802 */ /* 0x000fce0000000f00 */
[----:B------:R-:W-:Y:S05]  /*1530*/  CALL.REL.NOINC `($__internal_15_$__cuda_sm20_sqrt_rn_f32_slowpath) ;  /* 0x0000001400587944 */ /* 0x000fea0003c00000 */
[----:B------:R-:W-:Y:S01]  /*1540*/  MOV R0, R26 ;  /* 0x0000001a00007202 */ /* 0x000fe20000000f00 */
[----:B------:R-:W-:Y:S06]  /*1550*/  BRA `(.L_x_365) ;  /* 0x0000000000107947 */ /* 0x000fec0003800000 */
.L_x_364:
[----:B------:R-:W-:Y:S01]  /*1560*/  FMUL.FTZ R0, R29, R4 ;  /* 0x000000041d007220 */ /* 0x000fe20000410000 */
[----:B------:R-:W-:-:S03]  /*1570*/  FMUL.FTZ R2, R4, 0.5 ;  /* 0x3f00000004027820 */ /* 0x000fc60000410000 */
[----:B------:R-:W-:-:S04]  /*1580*/  FFMA R3, -R0, R0, R29 ;  /* 0x0000000000037223 */ /* 0x000fc8000000011d */
[----:B------:R-:W-:-:S07]  /*1590*/  FFMA R0, R3, R2, R0 ;  /* 0x0000000203007223 */ /* 0x000fce0000000000 */
.L_x_365:
[----:B------:R-:W-:Y:S05]  /*15a0*/  BSYNC.RECONVERGENT B1 ;  /* 0x0000000000017941 */ /* 0x000fea0003800200 */
.L_x_363:
        /* <DEDUP_REMOVED lines=13> */
.L_x_367:
[----:B------:R-:W-:Y:S05]  /*1680*/  BSYNC.RECONVERGENT B3 ;  /* 0x0000000000037941 */ /* 0x000fea0003800200 */
.L_x_366:
[----:B------:R1:W-:Y:S01]  /*1690*/  STG.E desc[UR18][R20.64+0xc], R3 ;  /* 0x00000c0314007986 */ /* 0x0003e2000c101912 */
[----:B------:R-:W-:Y:S02]  /*16a0*/  IADD3 R5, PT, PT, R5, 0x8, RZ ;  /* 0x0000000805057810 */ /* 0x000fe40007ffe0ff */
[----:B------:R-:W-:Y:S02]  /*16b0*/  IADD3 R6, PT, PT, R6, 0x8, RZ ;  /* 0x0000000806067810 */ /* 0x000fe40007ffe0ff */
[----:B------:R-:W-:-:S13]  /*16c0*/  ISETP.NE.AND P0, PT, R5, RZ, PT ;  /* 0x000000ff0500720c */ /* 0x000fda0003f05270 */
[----:B-1----:R-:W-:Y:S05]  /*16d0*/  @P0 BRA `(.L_x_368) ;  /* 0xffffffec00280947 */ /* 0x002fea000383ffff */
[----:B------:R-:W-:-:S07]  /*16e0*/  MOV R6, UR4 ;  /* 0x0000000400067c02 */ /* 0x000fce0008000f00 */
.L_x_327:
[----:B------:R-:W-:-:S09]  /*16f0*/  UISETP.NE.AND UP0, UPT, UR12, URZ, UPT ;  /* 0x000000ff0c00728c */ /* 0x000fd2000bf05270 */
[----:B------:R-:W-:Y:S05]  /*1700*/  BRA.U !UP0, `(.L_x_369) ;  /* 0x0000001108c47547 */ /* 0x000fea000b800000 */
[----:B------:R-:W-:-:S09]  /*1710*/  UISETP.GE.U32.AND UP0, UPT, UR13, 0x3, UPT ;  /* 0x000000030d00788c */ /* 0x000fd2000bf06070 */
[----:B------:R-:W-:Y:S05]  /*1720*/  BRA.U !UP0, `(.L_x_370) ;  /* 0x0000000908907547 */ /* 0x000fea000b800000 */
[----:B------:R-:W1:Y:S01]  /*1730*/  LDC.64 R18, c[0x0][0x380] ;  /* 0x0000e000ff127b82 */ /* 0x000e620000000a00 */
[----:B------:R-:W2:Y:S07]  /*1740*/  LDG.E R2, desc[UR18][R10.64] ;  /* 0x000000120a027981 */ /* 0x000eae000c1e1900 */
[----:B------:R-:W3:Y:S01]  /*1750*/  LDC.64 R16, c[0x0][0x388] ;  /* 0x0000e200ff107b82 */ /* 0x000ee20000000a00 */
[----:B------:R-:W-:Y:S01]  /*1760*/  IADD3 R5, PT, PT, R7, R6, RZ ;  /* 0x0000000607057210 */ /* 0x000fe20007ffe0ff */
[----:B------:R-:W4:Y:S01]  /*1770*/  LDG.E R3, desc[UR18][R14.64] ;  /* 0x000000120e037981 */ /* 0x000f22000c1e1900 */
[----:B------:R-:W2:Y:S03]  /*1780*/  LDCU UR16, c[0x0][0x3c0] ;  /* 0x00007800ff1077ac */ /* 0x000ea60008000800 */
[----:B------:R-:W5:Y:S01]  /*1790*/  LDG.E R21, desc[UR18][R12.64] ;  /* 0x000000120c157981 */ /* 0x000f62000c1e1900 */
[----:B-1----:R-:W-:-:S05]  /*17a0*/  IMAD.WIDE R18, R5, 0x4, R18 ;  /* 0x0000000405127825 */ /* 0x002fca00078e0212 */
[----:B------:R-:W4:Y:S01]  /*17b0*/  LDG.E R0, desc[UR18][R18.64] ;  /* 0x0000001212007981 */ /* 0x000f22000c1e1900 */
[----:B---3--:R-:W-:-:S05]  /*17c0*/  IMAD.WIDE R16, R5, 0x4, R16 ;  /* 0x0000000405107825 */ /* 0x008fca00078e0210 */
[----:B------:R-:W5:Y:S01]  /*17d0*/  LDG.E R20, desc[UR18][R16.64] ;  /* 0x0000001210147981 */ /* 0x000f62000c1e1900 */
[----:B------:R-:W-:Y:S01]  /*17e0*/  BSSY.RECONVERGENT B1, `(.L_x_371) ;  /* 0x0000011000017945 */ /* 0x000fe20003800200 */
[----:B--2---:R-:W-:-:S05]  /*17f0*/  FADD R25, R2, UR16 ;  /* 0x0000001002197e21 */ /* 0x004fca0008000000 */
[----:B------:R-:W-:Y:S01]  /*1800*/  IADD3 R2, PT, PT, R25, -0xd000000, RZ ;  /* 0xf300000019027810 */ /* 0x000fe20007ffe0ff */
[----:B------:R1:W2:Y:S03]  /*1810*/  MUFU.RSQ R4, R25 ;  /* 0x0000001900047308 */ /* 0x0002a60000001400 */
[----:B------:R-:W-:Y:S01]  /*1820*/  ISETP.GT.U32.AND P0, PT, R2, 0x727fffff, PT ;  /* 0x727fffff0200780c */ /* 0x000fe20003f04070 */
[----:B----4-:R-:W-:-:S04]  /*1830*/  FADD R0, R0, -R3 ;  /* 0x8000000300007221 */ /* 0x010fc80000000000 */
[----:B-----5:R-:W-:-:S08]  /*1840*/  FFMA R20, -R21, R20, R0 ;  /* 0x0000001415147223 */ /* 0x020fd00000000100 */
[----:B-12---:R-:W-:Y:S05]  /*1850*/  @!P0 BRA `(.L_x_372) ;  /* 0x0000000000148947 */ /* 0x006fea0003800000 */
[----:B------:R-:W-:Y:S02]  /*1860*/  MOV R2, R25 ;  /* 0x0000001900027202 */ /* 0x000fe40000000f00 */
[----:B------:R-:W-:-:S07]  /*1870*/  MOV R0, 0x1890 ;  /* 0x0000189000007802 */ /* 0x000fce0000000f00 */
[----:B0-----:R-:W-:Y:S05]  /*1880*/  CALL.REL.NOINC `($__internal_15_$__cuda_sm20_sqrt_rn_f32_slowpath) ;  /* 0x0000001000847944 */ /* 0x001fea0003c00000 */
[----:B------:R-:W-:Y:S01]  /*1890*/  MOV R0, R26 ;  /* 0x0000001a00007202 */ /* 0x000fe20000000f00 */
[----:B------:R-:W-:Y:S06]  /*18a0*/  BRA `(.L_x_373) ;  /* 0x0000000000107947 */ /* 0x000fec0003800000 */
.L_x_372:
[----:B------:R-:W-:Y:S01]  /*18b0*/  FMUL.FTZ R0, R25, R4 ;  /* 0x0000000419007220 */ /* 0x000fe20000410000 */
[----:B------:R-:W-:-:S03]  /*18c0*/  FMUL.FTZ R2, R4, 0.5 ;  /* 0x3f00000004027820 */ /* 0x000fc60000410000 */
[----:B------:R-:W-:-:S04]  /*18d0*/  FFMA R3, -R0, R0, R25 ;  /* 0x0000000000037223 */ /* 0x000fc80000000119 */
[----:B------:R-:W-:-:S07]  /*18e0*/  FFMA R0, R3, R2, R0 ;  /* 0x0000000203007223 */ /* 0x000fce0000000000 */
.L_x_373:
[----:B0-----:R-:W-:Y:S05]  /*18f0*/  BSYNC.RECONVERGENT B1 ;  /* 0x0000000000017941 */ /* 0x001fea0003800200 */
.L_x_371:
        /* <DEDUP_REMOVED lines=13> */
.L_x_375:
[----:B------:R-:W-:Y:S05]  /*19d0*/  BSYNC.RECONVERGENT B3 ;  /* 0x0000000000037941 */ /* 0x000fea0003800200 */
.L_x_374:
[----:B------:R-:W0:Y:S01]  /*19e0*/  LDC.64 R20, c[0x0][0x390] ;  /* 0x0000e400ff147b82 */ /* 0x000e220000000a00 */
[----:B------:R-:W1:Y:S01]  /*19f0*/  LDCU UR16, c[0x0][0x3c0] ;  /* 0x00007800ff1077ac */ /* 0x000e620008000800 */
[----:B0-----:R-:W-:-:S05]  /*1a00*/  IMAD.WIDE R20, R5, 0x4, R20 ;  /* 0x0000000405147825 */ /* 0x001fca00078e0214 */
[----:B------:R0:W-:Y:S04]  /*1a10*/  STG.E desc[UR18][R20.64], R3 ;  /* 0x0000000314007986 */ /* 0x0001e8000c101912 */
[----:B------:R-:W1:Y:S04]  /*1a20*/  LDG.E R24, desc[UR18][R10.64] ;  /* 0x000000120a187981 */ /* 0x000e68000c1e1900 */
[----:B------:R-:W2:Y:S04]  /*1a30*/  LDG.E R0, desc[UR18][R18.64+0x4] ;  /* 0x0000041212007981 */ /* 0x000ea8000c1e1900 */
[----:B------:R-:W2:Y:S04]  /*1a40*/  LDG.E R5, desc[UR18][R14.64] ;  /* 0x000000120e057981 */ /* 0x000ea8000c1e1900 */
[----:B------:R-:W3:Y:S04]  /*1a50*/  LDG.E R2, desc[UR18][R12.64] ;  /* 0x000000120c027981 */ /* 0x000ee8000c1e1900 */
[----:B------:R-:W3:Y:S01]  /*1a60*/  LDG.E R4, desc[UR18][R16.64+0x4] ;  /* 0x0000041210047981 */ /* 0x000ee2000c1e1900 */
[----:B------:R-:W-:Y:S01]  /*1a70*/  BSSY.RECONVERGENT B1, `(.L_x_376) ;  /* 0x0000011000017945 */ /* 0x000fe20003800200 */
[----:B-1----:R-:W-:-:S04]  /*1a80*/  FADD R25, R24, UR16 ;  /* 0x0000001018197e21 */ /* 0x002fc80008000000 */
[----:B------:R0:W1:Y:S01]  /*1a90*/  MUFU.RSQ R26, R25 ;  /* 0x00000019001a7308 */ /* 0x0000620000001400 */
[----:B------:R-:W-:Y:S01]  /*1aa0*/  IADD3 R24, PT, PT, R25, -0xd000000, RZ ;  /* 0xf300000019187810 */ /* 0x000fe20007ffe0ff */
[----:B--2---:R-:W-:-:S03]  /*1ab0*/  FADD R5, R0, -R5 ;  /* 0x8000000500057221 */ /* 0x004fc60000000000 */
[----:B------:R-:W-:Y:S01]  /*1ac0*/  ISETP.GT.U32.AND P0, PT, R24, 0x727fffff, PT ;  /* 0x727fffff1800780c */ /* 0x000fe20003f04070 */
[----:B---3--:R-:W-:-:S12]  /*1ad0*/  FFMA R5, -R2, R4, R5 ;  /* 0x0000000402057223 */ /* 0x008fd80000000105 */
[----:B01----:R-:W-:Y:S05]  /*1ae0*/  @!P0 BRA `(.L_x_377) ;  /* 0x0000000000148947 */ /* 0x003fea0003800000 */
[----:B------:R-:W-:Y:S02]  /*1af0*/  MOV R2, R25 ;  /* 0x0000001900027202 */ /* 0x000fe40000000f00 */
[----:B------:R-:W-:-:S07]  /*1b00*/  MOV R0, 0x1b20 ;  /* 0x00001b2000007802 */ /* 0x000fce0000000f00 */
[----:B------:R-:W-:Y:S05]  /*1b10*/  CALL.REL.NOINC `($__internal_15_$__cuda_sm20_sqrt_rn_f32_slowpath) ;  /* 0x0000000c00e07944 */ /* 0x000fea0003c00000 */
[----:B------:R-:W-:Y:S01]  /*1b20*/  MOV R0, R26 ;  /* 0x0000001a00007202 */ /* 0x000fe20000000f00 */
[----:B------:R-:W-:Y:S06]  /*1b30*/  BRA `(.L_x_378) ;  /* 0x0000000000107947 */ /* 0x000fec0003800000 */
.L_x_377:
[----:B------:R-:W-:Y:S01]  /*1b40*/  FMUL.FTZ R0, R25, R26 ;  /* 0x0000001a19007220 */ /* 0x000fe20000410000 */
[----:B------:R-:W-:-:S03]  /*1b50*/  FMUL.FTZ R2, R26, 0.5 ;  /* 0x3f0000001a027820 */ /* 0x000fc60000410000 */
[----:B------:R-:W-:-:S04]  /*1b60*/  FFMA R3, -R0, R0, R25 ;  /* 0x0000000000037223 */ /* 0x000fc80000000119 */
[----:B------:R-:W-:-:S07]  /*1b70*/  FFMA R0, R3, R2, R0 ;  /* 0x0000000203007223 */ /* 0x000fce0000000000 */
.L_x_378:
[----:B------:R-:W-:Y:S05]  /*1b80*/  BSYNC.RECONVERGENT B1 ;  /* 0x0000000000017941 */ /* 0x000fea0003800200 */
.L_x_376:
        /* <DEDUP_REMOVED lines=13> */
.L_x_380:
[----:B------:R-:W-:Y:S05]  /*1c60*/  BSYNC.RECONVERGENT B3 ;  /* 0x0000000000037941 */ /* 0x000fea0003800200 */
.L_x_379:
[----:B------:R0:W-:Y:S01]  /*1c70*/  STG.E desc[UR18][R20.64+0x4], R3 ;  /* 0x0000040314007986 */ /* 0x0001e2000c101912 */
[----:B------:R-:W1:Y:S03]  /*1c80*/  LDCU UR16, c[0x0][0x3c0] ;  /* 0x00007800ff1077ac */ /* 0x000e660008000800 */
        /* <DEDUP_REMOVED lines=18> */
.L_x_382:
[----:B------:R-:W-:Y:S01]  /*1db0*/  FMUL.FTZ R0, R25, R26 ;  /* 0x0000001a19007220 */ /* 0x000fe20000410000 */
[----:B------:R-:W-:-:S03]  /*1dc0*/  FMUL.FTZ R2, R26, 0.5 ;  /* 0x3f0000001a027820 */ /* 0x000fc60000410000 */
[----:B------:R-:W-:-:S04]  /*1dd0*/  FFMA R3, -R0, R0, R25 ;  /* 0x0000000000037223 */ /* 0x000fc80000000119 */
[----:B------:R-:W-:-:S07]  /*1de0*/  FFMA R0, R3, R2, R0 ;  /* 0x0000000203007223 */ /* 0x000fce0000000000 */
.L_x_383:
[----:B------:R-:W-:Y:S05]  /*1df0*/  BSYNC.RECONVERGENT B1 ;  /* 0x0000000000017941 */ /* 0x000fea0003800200 */
.L_x_381:
        /* <DEDUP_REMOVED lines=13> */
.L_x_385:
[----:B------:R-:W-:Y:S05]  /*1ed0*/  BSYNC.RECONVERGENT B3 ;  /* 0x0000000000037941 */ /* 0x000fea0003800200 */
.L_x_384:
        /* <DEDUP_REMOVED lines=20> */
.L_x_387:
[----:B------:R-:W-:Y:S01]  /*2020*/  FMUL.FTZ R0, R25, R4 ;  /* 0x0000000419007220 */ /* 0x000fe20000410000 */
[----:B------:R-:W-:-:S03]  /*2030*/  FMUL.FTZ R2, R4, 0.5 ;  /* 0x3f00000004027820 */ /* 0x000fc60000410000 */
[----:B------:R-:W-:-:S04]  /*2040*/  FFMA R3, -R0, R0, R25 ;  /* 0x0000000000037223 */ /* 0x000fc80000000119 */
[----:B------:R-:W-:-:S07]  /*2050*/  FFMA R0, R3, R2, R0 ;  /* 0x0000000203007223 */ /* 0x000fce0000000000 */
.L_x_388:
[----:B------:R-:W-:Y:S05]  /*2060*/  BSYNC.RECONVERGENT B1 ;  /* 0x0000000000017941 */ /* 0x000fea0003800200 */
.L_x_386:
        /* <DEDUP_REMOVED lines=13> */
.L_x_390:
[----:B------:R-:W-:Y:S05]  /*2140*/  BSYNC.RECONVERGENT B3 ;  /* 0x0000000000037941 */ /* 0x000fea0003800200 */
.L_x_389:
[----:B------:R1:W-:Y:S01]  /*2150*/  STG.E desc[UR18][R20.64+0xc], R3 ;  /* 0x00000c0314007986 */ /* 0x0003e2000c101912 */
[----:B------:R-:W-:-:S07]  /*2160*/  IADD3 R6, PT, PT, R6, 0x4, RZ ;  /* 0x0000000406067810 */ /* 0x000fce0007ffe0ff */
.L_x_370:
[----:B------:R-:W-:-:S09]  /*2170*/  UISETP.NE.AND UP0, UPT, UR14, URZ, UPT ;  /* 0x000000ff0e00728c */ /* 0x000fd2000bf05270 */
[----:B------:R-:W-:Y:S05]  /*2180*/  BRA.U !UP0, `(.L_x_369) ;  /* 0x0000000908247547 */ /* 0x000fea000b800000 */
[----:B------:R-:W-:-:S09]  /*2190*/  UISETP.NE.AND UP0, UPT, UR14, 0x1, UPT ;  /* 0x000000010e00788c */ /* 0x000fd2000bf05270 */
[----:B------:R-:W-:Y:S05]  /*21a0*/  BRA.U !UP0, `(.L_x_391) ;  /* 0x0000000508587547 */ /* 0x000fea000b800000 */
[----:B------:R-:W2:Y:S01]  /*21b0*/  LDC.64 R18, c[0x0][0x380] ;  /* 0x0000e000ff127b82 */ /* 0x000ea20000000a00 */
[----:B------:R-:W3:Y:S07]  /*21c0*/  LDG.E R2, desc[UR18][R10.64] ;  /* 0x000000120a027981 */ /* 0x000eee000c1e1900 */
[----:B------:R-:W4:Y:S01]  /*21d0*/  LDC.64 R16, c[0x0][0x388] ;  /* 0x0000e200ff107b82 */ /* 0x000f220000000a00 */
[----:B------:R-:W-:Y:S01]  /*21e0*/  IADD3 R5, PT, PT, R7, R6, RZ ;  /* 0x0000000607057210 */ /* 0x000fe20007ffe0ff */
[----:B-1----:R-:W5:Y:S01]  /*21f0*/  LDG.E R3, desc[UR18][R14.64] ;  /* 0x000000120e037981 */ /* 0x002f62000c1e1900 */
[----:B------:R-:W3:Y:S03]  /*2200*/  LDCU UR16, c[0x0][0x3c0] ;  /* 0x00007800ff1077ac */ /* 0x000ee60008000800 */
[----:B------:R-:W5:Y:S01]  /*2210*/  LDG.E R21, desc[UR18][R12.64] ;  /* 0x000000120c157981 */ /* 0x000f62000c1e1900 */
[----:B--2---:R-:W-:-:S05]  /*2220*/  IMAD.WIDE R18, R5, 0x4, R18 ;  /* 0x0000000405127825 */ /* 0x004fca00078e0212 */
[----:B------:R-:W5:Y:S01]  /*2230*/  LDG.E R0, desc[UR18][R18.64] ;  /* 0x0000001212007981 */ /* 0x000f62000c1e1900 */
[----:B----4-:R-:W-:-:S05]  /*2240*/  IMAD.WIDE R16, R5, 0x4, R16 ;  /* 0x0000000405107825 */ /* 0x010fca00078e0210 */
[----:B------:R-:W2:Y:S01]  /*2250*/  LDG.E R20, desc[UR18][R16.64] ;  /* 0x0000001210147981 */ /* 0x000ea2000c1e1900 */
[----:B------:R-:W-:Y:S01]  /*2260*/  BSSY.RECONVERGENT B1, `(.L_x_392) ;  /* 0x0000011000017945 */ /* 0x000fe20003800200 */
[----:B---3--:R-:W-:-:S05]  /*2270*/  FADD R25, R2, UR16 ;  /* 0x0000001002197e21 */ /* 0x008fca0008000000 */
[----:B------:R-:W-:Y:S01]  /*2280*/  IADD3 R2, PT, PT, R25, -0xd000000, RZ ;  /* 0xf300000019027810 */ /* 0x000fe20007ffe0ff */
[----:B------:R1:W3:Y:S03]  /*2290*/  MUFU.RSQ R4, R25 ;  /* 0x0000001900047308 */ /* 0x0002e60000001400 */
[----:B------:R-:W-:Y:S01]  /*22a0*/  ISETP.GT.U32.AND P0, PT, R2, 0x727fffff, PT ;  /* 0x727fffff0200780c */ /* 0x000fe20003f04070 */
[----:B-----5:R-:W-:-:S04]  /*22b0*/  FADD R0, R0, -R3 ;  /* 0x8000000300007221 */ /* 0x020fc80000000000 */
[----:B--2---:R-:W-:-:S08]  /*22c0*/  FFMA R20, -R21, R20, R0 ;  /* 0x0000001415147223 */ /* 0x004fd00000000100 */
[----:B-1-3--:R-:W-:Y:S05]  /*22d0*/  @!P0 BRA `(.L_x_393) ;  /* 0x0000000000148947 */ /* 0x00afea0003800000 */
[----:B------:R-:W-:Y:S02]  /*22e0*/  MOV R2, R25 ;  /* 0x0000001900027202 */ /* 0x000fe40000000f00 */
[----:B------:R-:W-:-:S07]  /*22f0*/  MOV R0, 0x2310 ;  /* 0x0000231000007802 */ /* 0x000fce0000000f00 */
[----:B0-----:R-:W-:Y:S05]  /*2300*/  CALL.REL.NOINC `($__internal_15_$__cuda_sm20_sqrt_rn_f32_slowpath) ;  /* 0x0000000400e47944 */ /* 0x001fea0003c00000 */
[----:B------:R-:W-:Y:S01]  /*2310*/  MOV R0, R26 ;  /* 0x0000001a00007202 */ /* 0x000fe20000000f00 */
[----:B------:R-:W-:Y:S06]  /*2320*/  BRA `(.L_x_394) ;  /* 0x0000000000107947 */ /* 0x000fec0003800000 */
.L_x_393:
[----:B------:R-:W-:Y:S01]  /*2330*/  FMUL.FTZ R0, R25, R4 ;  /* 0x0000000419007220 */ /* 0x000fe20000410000 */
[----:B------:R-:W-:-:S03]  /*2340*/  FMUL.FTZ R2, R4, 0.5 ;  /* 0x3f00000004027820 */ /* 0x000fc60000410000 */
[----:B------:R-:W-:-:S04]  /*2350*/  FFMA R3, -R0, R0, R25 ;  /* 0x0000000000037223 */ /* 0x000fc80000000119 */
[----:B------:R-:W-:-:S07]  /*2360*/  FFMA R0, R3, R2, R0 ;  /* 0x0000000203007223 */ /* 0x000fce0000000000 */
.L_x_394:
[----:B0-----:R-:W-:Y:S05]  /*2370*/  BSYNC.RECONVERGENT B1 ;  /* 0x0000000000017941 */ /* 0x001fea0003800200 */
.L_x_392:
        /* <DEDUP_REMOVED lines=13> */
.L_x_396:
[----:B------:R-:W-:Y:S05]  /*2450*/  BSYNC.RECONVERGENT B3 ;  /* 0x0000000000037941 */ /* 0x000fea0003800200 */
.L_x_395:
        /* <DEDUP_REMOVED lines=22> */
.L_x_398:
[----:B------:R-:W-:Y:S01]  /*25c0*/  FMUL.FTZ R0, R25, R4 ;  /* 0x0000000419007220 */ /* 0x000fe20000410000 */
[----:B------:R-:W-:-:S03]  /*25d0*/  FMUL.FTZ R2, R4, 0.5 ;  /* 0x3f00000004027820 */ /* 0x000fc60000410000 */
[----:B------:R-:W-:-:S04]  /*25e0*/  FFMA R3, -R0, R0, R25 ;  /* 0x0000000000037223 */ /* 0x000fc80000000119 */
[----:B------:R-:W-:-:S07]  /*25f0*/  FFMA R0, R3, R2, R0 ;  /* 0x0000000203007223 */ /* 0x000fce0000000000 */
.L_x_399:
[----:B------:R-:W-:Y:S05]  /*2600*/  BSYNC.RECONVERGENT B1 ;  /* 0x0000000000017941 */ /* 0x000fea0003800200 */
.L_x_397:
        /* <DEDUP_REMOVED lines=13> */
.L_x_401:
[----:B------:R-:W-:Y:S05]  /*26e0*/  BSYNC.RECONVERGENT B3 ;  /* 0x0000000000037941 */ /* 0x000fea0003800200 */
.L_x_400:
[----:B------:R2:W-:Y:S01]  /*26f0*/  STG.E desc[UR18][R20.64+0x4], R3 ;  /* 0x0000040314007986 */ /* 0x0005e2000c101912 */
[----:B------:R-:W-:-:S07]  /*2700*/  IADD3 R6, PT, PT, R6, 0x2, RZ ;  /* 0x0000000206067810 */ /* 0x000fce0007ffe0ff */
.L_x_391:
[----:B------:R-:W3:Y:S02]  /*2710*/  LDCU UR16, c[0x0][0x3bc] ;  /* 0x00007780ff1077ac */ /* 0x000ee40008000800 */
[----:B---3--:R-:W-:-:S09]  /*2720*/  ULOP3.LUT UP0, URZ, UR16, 0x1, URZ, 0xc0, !UPT ;  /* 0x0000000110ff7892 */ /* 0x008fd2000f80c0ff */
[----:B------:R-:W-:Y:S05]  /*2730*/  BRA.U !UP0, `(.L_x_369) ;  /* 0x0000000108b87547 */ /* 0x000fea000b800000 */
[----:B-12---:R-:W1:Y:S01]  /*2740*/  LDC.64 R2, c[0x0][0x380] ;  /* 0x0000e000ff027b82 */ /* 0x006e620000000a00 */
[----:B------:R-:W2:Y:S07]  /*2750*/  LDG.E R4, desc[UR18][R10.64] ;  /* 0x000000120a047981 */ /* 0x000eae000c1e1900 */
[----:B------:R-:W3:Y:S01]  /*2760*/  LDC.64 R16, c[0x0][0x388] ;  /* 0x0000e200ff107b82 */ /* 0x000ee20000000a00 */
[----:B------:R-:W-:Y:S01]  /*2770*/  IADD3 R6, PT, PT, R7, R6, RZ ;  /* 0x0000000607067210 */ /* 0x000fe20007ffe0ff */
[----:B------:R-:W4:Y:S01]  /*2780*/  LDG.E R5, desc[UR18][R14.64] ;  /* 0x000000120e057981 */ /* 0x000f22000c1e1900 */
[----:B------:R-:W2:Y:S03]  /*2790*/  LDCU UR16, c[0x0][0x3c0] ;  /* 0x00007800ff1077ac */ /* 0x000ea60008000800 */
[----:B------:R-:W5:Y:S01]  /*27a0*/  LDG.E R0, desc[UR18][R12.64] ;  /* 0x000000120c007981 */ /* 0x000f62000c1e1900 */
[----:B-1----:R-:W-:-:S06]  /*27b0*/  IMAD.WIDE R2, R6, 0x4, R2 ;  /* 0x0000000406027825 */ /* 0x002fcc00078e0202 */
[----:B------:R-:W4:Y:S01]  /*27c0*/  LDG.E R2, desc[UR18][R2.64] ;  /* 0x0000001202027981 */ /* 0x000f22000c1e1900 */
[----:B---3--:R-:W-:-:S06]  /*27d0*/  IMAD.WIDE R16, R6, 0x4, R16 ;  /* 0x0000000406107825 */ /* 0x008fcc00078e0210 */
        /* <DEDUP_REMOVED lines=14> */
.L_x_403:
[----:B------:R-:W-:Y:S01]  /*28c0*/  FMUL.FTZ R0, R7, R18 ;  /* 0x0000001207007220 */ /* 0x000fe20000410000 */
[----:B------:R-:W-:-:S03]  /*28d0*/  FMUL.FTZ R2, R18, 0.5 ;  /* 0x3f00000012027820 */ /* 0x000fc60000410000 */
[----:B------:R-:W-:-:S04]  /*28e0*/  FFMA R3, -R0, R0, R7 ;  /* 0x0000000000037223 */ /* 0x000fc80000000107 */
[----:B------:R-:W-:-:S07]  /*28f0*/  FFMA R0, R3, R2, R0 ;  /* 0x0000000203007223 */ /* 0x000fce0000000000 */
.L_x_404:
[----:B0-----:R-:W-:Y:S05]  /*2900*/  BSYNC.RECONVERGENT B1 ;  /* 0x0000000000017941 */ /* 0x001fea0003800200 */
.L_x_402:
        /* <DEDUP_REMOVED lines=13> */
.L_x_406:
[----:B------:R-:W-:Y:S05]  /*29e0*/  BSYNC.RECONVERGENT B3 ;  /* 0x0000000000037941 */ /* 0x000fea0003800200 */
.L_x_405:
[----:B------:R-:W0:Y:S02]  /*29f0*/  LDC.64 R2, c[0x0][0x390] ;  /* 0x0000e400ff027b82 */ /* 0x000e240000000a00 */
[----:B0-----:R-:W-:-:S05]  /*2a00*/  IMAD.WIDE R6, R6, 0x4, R2 ;  /* 0x0000000406067825 */ /* 0x001fca00078e0202 */
[----:B------:R3:W-:Y:S02]  /*2a10*/  STG.E desc[UR18][R6.64], R17 ;  /* 0x0000001106007986 */ /* 0x0007e4000c101912 */
.L_x_369:
[----:B------:R-:W-:Y:S05]  /*2a20*/  @P3 BRA `(.L_x_407) ;  /* 0xffffffd8002c3947 */ /* 0x000fea000383ffff */
[----:B------:R-:W-:Y:S05]  /*2a30*/  @P2 BRA `(.L_x_408) ;  /* 0xffffffd800142947 */ /* 0x000fea000383ffff */
[----:B------:R-:W4:Y:S01]  /*2a40*/  LDCU UR16, c[0x0][0x3b4] ;  /* 0x00007680ff1077ac */ /* 0x000f220008000800 */
[----:B------:R-:W-:-:S04]  /*2a50*/  IADD3 R23, PT, PT, R23, UR5, RZ ;  /* 0x0000000517177c10 */ /* 0x000fc8000fffe0ff */
[----:B----4-:R-:W-:-:S13]  /*2a60*/  ISETP.GE.AND P0, PT, R23, UR16, PT ;  /* 0x0000001017007c0c */ /* 0x010fda000bf06270 */
[----:B------:R-:W-:Y:S05]  /*2a70*/  @!P0 BRA `(.L_x_409) ;  /* 0xffffffd400e88947 */ /* 0x000fea000383ffff */
[----:B0-----:R-:W-:Y:S05]  /*2a80*/  BSYNC.RECONVERGENT B0 ;  /* 0x0000000000007941 */ /* 0x001fea0003800200 */
.L_x_326:
[----:B------:R-:W-:Y:S05]  /*2a90*/  EXIT ;  /* 0x000000000000794d */ /* 0x000fea0003800000 */
        .weak           $__internal_15_$__cuda_sm20_sqrt_rn_f32_slowpath
        .type           $__internal_15_$__cuda_sm20_sqrt_rn_f32_slowpath,@function
        .size           $__internal_15_$__cuda_sm20_sqrt_rn_f32_slowpath,($__internal_16_$__cuda_sm3x_div_rn_noftz_f32_slowpath - $__internal_15_$__cuda_sm20_sqrt_rn_f32_slowpath)
$__internal_15_$__cuda_sm20_sqrt_rn_f32_slowpath:
        /* <DEDUP_REMOVED lines=10> */
[----:B------:R-:W-:Y:S01]  /*2b40*/  @P0 FFMA R25, R2, 1.84467440737095516160e+19, RZ ;  /* 0x5f80000002190823 */ /* 0x000fe200000000ff */
[----:B------:R-:W-:-:S03]  /*2b50*/  @!P0 MOV R26, R2 ;  /* 0x00000002001a8202 */ /* 0x000fc60000000f00 */
[----:B------:R-:W0:Y:S02]  /*2b60*/  @P0 MUFU.RSQ R24, R25 ;  /* 0x0000001900180308 */ /* 0x000e240000001400 */
[----:B0-----:R-:W-:Y:S01]  /*2b70*/  @P0 FMUL.FTZ R4, R25, R24 ;  /* 0x0000001819040220 */ /* 0x001fe20000410000 */
[----:B------:R-:W-:-:S03]  /*2b80*/  @P0 FMUL.FTZ R24, R24, 0.5 ;  /* 0x3f00000018180820 */ /* 0x000fc60000410000 */
[----:B------:R-:W-:-:S04]  /*2b90*/  @P0 FADD.FTZ R3, -R4, -RZ ;  /* 0x800000ff04030221 */ /* 0x000fc80000010100 */
[----:B------:R-:W-:-:S04]  /*2ba0*/  @P0 FFMA R3, R4, R3, R25 ;  /* 0x0000000304030223 */ /* 0x000fc80000000019 */
[----:B------:R-:W-:-:S04]  /*2bb0*/  @P0 FFMA R3, R3, R24, R4 ;  /* 0x0000001803030223 */ /* 0x000fc80000000004 */
[----:B------:R-:W-:-:S07]  /*2bc0*/  @P0 FMUL.FTZ R26, R3, 2.3283064365386962891e-10 ;  /* 0x2f800000031a0820 */ /* 0x000fce0000410000 */
.L_x_410:
[----:B------:R-:W-:Y:S01]  /*2bd0*/  HFMA2 R3, -RZ, RZ, 0, 0 ;  /* 0x00000000ff037431 */ /* 0x000fe200000001ff */
[----:B------:R-:W-:-:S04]  /*2be0*/  MOV R2, R0 ;  /* 0x0000000000027202 */ /* 0x000fc80000000f00 */
[----:B------:R-:W-:Y:S05]  /*2bf0*/  RET.REL.NODEC R2 `(dx_fn) ;  /* 0xffffffd402007950 */ /* 0x000fea0003c3ffff */
        .weak           $__internal_16_$__cuda_sm3x_div_rn_noftz_f32_slowpath
        .type           $__internal_16_$__cuda_sm3x_div_rn_noftz_f32_slowpath,@function
        .size           $__internal_16_$__cuda_sm3x_div_rn_noftz_f32_slowpath,(.L_x_713 - $__internal_16_$__cuda_sm3x_div_rn_noftz_f32_slowpath)
$__internal_16_$__cuda_sm3x_div_rn_noftz_f32_slowpath:
[----:B------:R-:W-:Y:S01]  /*2c00*/  SHF.R.U32.HI R4, RZ, 0x17, R0 ;  /* 0x00000017ff047819 */ /* 0x000fe20000011600 */
[----:B------:R-:W-:Y:S01]  /*2c10*/  BSSY.RECONVERGENT B1, `(.L_x_411) ;  /* 0x0000063000017945 */ /* 0x000fe20003800200 */
        /* <DEDUP_REMOVED lines=32> */
.L_x_412:
[----:B------:R-:W-:Y:S01]  /*2e20*/  LEA R25, R4, 0xc0800000, 0x17 ;  /* 0xc080000004197811 */ /* 0x000fe200078eb8ff */
[----:B------:R-:W-:Y:S01]  /*2e30*/  BSSY.RECONVERGENT B2, `(.L_x_417) ;  /* 0x0000036000027945 */ /* 0x000fe20003800200 */
[----:B------:R-:W-:Y:S02]  /*2e40*/  IADD3 R26, PT, PT, R26, -0x7f, RZ ;  /* 0xffffff811a1a7810 */ /* 0x000fe40007ffe0ff */
[----:B------:R-:W-:-:S03]  /*2e50*/  IADD3 R28, PT, PT, -R25, R0, RZ ;  /* 0x00000000191c7210 */ /* 0x000fc60007ffe1ff */
[----:B------:R-:W-:Y:S01]  /*2e60*/  IMAD R3, R26, -0x800000, R3 ;  /* 0xff8000001a037824 */ /* 0x000fe200078e0203 */
[----:B------:R-:W0:Y:S01]  /*2e70*/  MUFU.RCP R0, R28 ;  /* 0x0000001c00007308 */ /* 0x000e220000001000 */
[----:B------:R-:W-:-:S04]  /*2e80*/  FADD.FTZ R25, -R28, -RZ ;  /* 0x800000ff1c197221 */ /* 0x000fc80000010100 */
[----:B0-----:R-:W-:-:S04]  /*2e90*/  FFMA R27, R0, R25, 1 ;  /* 0x3f800000001b7423 */ /* 0x001fc80000000019 */
[----:B------:R-:W-:Y:S01]  /*2ea0*/  FFMA R0, R0, R27, R0 ;  /* 0x0000001b00007223 */ /* 0x000fe20000000000 */
[----:B------:R-:W-:-:S03]  /*2eb0*/  IADD3 R27, PT, PT, R26, 0x7f, -R4 ;  /* 0x0000007f1a1b7810 */ /* 0x000fc60007ffe804 */
[----:B------:R-:W-:Y:S01]  /*2ec0*/  FFMA R4, R3, R0, RZ ;  /* 0x0000000003047223 */ /* 0x000fe200000000ff */
[----:B------:R-:W-:-:S03]  /*2ed0*/  IADD3 R2, PT, PT, R27, R2, RZ ;  /* 0x000000021b027210 */ /* 0x000fc60007ffe0ff */
        /* <DEDUP_REMOVED lines=18> */
[CCC-:B------:R-:W-:Y:S01]  /*3000*/  FFMA.RP R27, R0.reuse, R25.reuse, R4.reuse ;  /* 0x00000019001b7223 */ /* 0x1c0fe20000008004 */
[----:B------:R-:W-:Y:S01]  /*3010*/  FFMA.RM R0, R0, R25, R4 ;  /* 0x0000001900007223 */ /* 0x000fe20000004004 */
[----:B------:R-:W-:Y:S02]  /*3020*/  ISETP.NE.AND P4, PT, R26, RZ, PT ;  /* 0x000000ff1a00720c */ /* 0x000fe40003f85270 */
[----:B------:R-:W-:Y:S02]  /*3030*/  LOP3.LUT R2, R2, 0x7fffff, RZ, 0xc0, !PT ;  /* 0x007fffff02027812 */ /* 0x000fe400078ec0ff */
[----:B------:R-:W-:Y:S02]  /*3040*/  ISETP.NE.AND P1, PT, R26, RZ, PT ;  /* 0x000000ff1a00720c */ /* 0x000fe40003f25270 */
[----:B------:R-:W-:Y:S02]  /*3050*/  LOP3.LUT R25, R2, 0x800000, RZ, 0xfc, !PT ;  /* 0x0080000002197812 */ /* 0x000fe400078efcff */
[----:B------:R-:W-:-:S02]  /*3060*/  IADD3 R2, PT, PT, R26, 0x20, RZ ;  /* 0x000000201a027810 */ /* 0x000fc40007ffe0ff */
        /* <DEDUP_REMOVED lines=14> */
.L_x_419:
[----:B------:R-:W-:-:S04]  /*3150*/  LOP3.LUT R3, R3, 0x80000000, RZ, 0xc0, !PT ;  /* 0x8000000003037812 */ /* 0x000fc800078ec0ff */
[----:B------:R-:W-:Y:S01]  /*3160*/  LOP3.LUT R3, R3, 0x7f800000, RZ, 0xfc, !PT ;  /* 0x7f80000003037812 */ /* 0x000fe200078efcff */
[----:B------:R-:W-:Y:S06]  /*3170*/  BRA `(.L_x_420) ;  /* 0x0000000000047947 */ /* 0x000fec0003800000 */
.L_x_418:
[----:B------:R-:W-:-:S07]  /*3180*/  LEA R3, R2, R3, 0x17 ;  /* 0x0000000302037211 */ /* 0x000fce00078eb8ff */
.L_x_420:
[----:B------:R-:W-:Y:S05]  /*3190*/  BSYNC.RECONVERGENT B2 ;  /* 0x0000000000027941 */ /* 0x000fea0003800200 */
.L_x_417:
[----:B------:R-:W-:Y:S01]  /*31a0*/  MOV R0, R3 ;  /* 0x0000000300007202 */ /* 0x000fe20000000f00 */
[----:B------:R-:W-:Y:S06]  /*31b0*/  BRA `(.L_x_421) ;  /* 0x0000000000207947 */ /* 0x000fec0003800000 */
.L_x_416:
[----:B------:R-:W-:-:S04]  /*31c0*/  LOP3.LUT R0, R0, 0x80000000, R3, 0x48, !PT ;  /* 0x8000000000007812 */ /* 0x000fc800078e4803 */
[----:B------:R-:W-:Y:S01]  /*31d0*/  LOP3.LUT R0, R0, 0x7f800000, RZ, 0xfc, !PT ;  /* 0x7f80000000007812 */ /* 0x000fe200078efcff */
[----:B------:R-:W-:Y:S06]  /*31e0*/  BRA `(.L_x_421) ;  /* 0x0000000000147947 */ /* 0x000fec0003800000 */
.L_x_415:
[----:B------:R-:W-:Y:S01]  /*31f0*/  LOP3.LUT R0, R0, 0x80000000, R3, 0x48, !PT ;  /* 0x8000000000007812 */ /* 0x000fe200078e4803 */
[----:B------:R-:W-:Y:S06]  /*3200*/  BRA `(.L_x_421) ;  /* 0x00000000000c7947 */ /* 0x000fec0003800000 */
.L_x_414:
[----:B------:R-:W0:Y:S01]  /*3210*/  MUFU.RSQ R0, -QNAN ;  /* 0xffc0000000007908 */ /* 0x000e220000001400 */
[----:B------:R-:W-:Y:S05]  /*3220*/  BRA `(.L_x_421) ;  /* 0x0000000000047947 */ /* 0x000fea0003800000 */
.L_x_413:
[----:B------:R-:W-:-:S07]  /*3230*/  FADD.FTZ R0, R3, R0 ;  /* 0x0000000003007221 */ /* 0x000fce0000010000 */
.L_x_421:
[----:B------:R-:W-:Y:S05]  /*3240*/  BSYNC.RECONVERGENT B1 ;  /* 0x0000000000017941 */ /* 0x000fea0003800200 */
.L_x_411:
[----:B------:R-:W-:-:S04]  /*3250*/  HFMA2 R25, -RZ, RZ, 0, 0 ;  /* 0x00000000ff197431 */ /* 0x000fc800000001ff */
[----:B0-----:R-:W-:Y:S05]  /*3260*/  RET.REL.NODEC R24 `(dx_fn) ;  /* 0xffffffcc18647950 */ /* 0x001fea0003c3ffff */
.L_x_422:
        /* <DEDUP_REMOVED lines=9> */
.L_x_713:


//--------------------- .text.meanDelta           --------------------------
	.section	.text.meanDelta,"ax",@progbits
	.align	128
        .global         meanDelta
        .type           meanDelta,@function
        .size           meanDelta,(.L_x_735 - meanDelta)
        .other          meanDelta,@"STO_CUDA_ENTRY STV_DEFAULT"
meanDelta:
.text.meanDelta:
        /* <DEDUP_REMOVED lines=13> */
[----:B0-----:R-:W-:Y:S01]  /*00d0*/  UISETP.GT.AND UP0, UPT, UR6, URZ, UPT ;  /* 0x000000ff0600728c */ /* 0x001fe2000bf04270 */
[----:B--2---:R-:W-:-:S08]  /*00e0*/  IMAD R2, R0, UR4, RZ ;  /* 0x0000000400027c24 */ /* 0x004fd0000f8e02ff */
[----:B---3--:R-:W-:Y:S05]  /*00f0*/  BRA.U UP0, `(.L_x_423) ;  /* 0x0000000100207547 */ /* 0x008fea000b800000 */
.L_x_424:
[----:B-1----:R-:W-:-:S04]  /*0100*/  IMAD.WIDE R4, R3, 0x4, R8 ;  /* 0x0000000403047825 */ /* 0x002fc800078e0208 */
[----:B----4-:R-:W-:Y:S01]  /*0110*/  IMAD.WIDE R6, R3, 0x4, R10 ;  /* 0x0000000403067825 */ /* 0x010fe200078e020a */
[----:B------:R0:W-:Y:S01]  /*0120*/  STG.E desc[UR8][R4.64], RZ ;  /* 0x000000ff04007986 */ /* 0x0001e2000c101908 */
[----:B------:R-:W-:-:S03]  /*0130*/  IADD3 R3, PT, PT, R2, R3, RZ ;  /* 0x0000000302037210 */ /* 0x000fc60007ffe0ff */
[----:B------:R0:W-:Y:S01]  /*0140*/  STG.E desc[UR8][R6.64], RZ ;  /* 0x000000ff06007986 */ /* 0x0001e2000c101908 */
[----:B------:R-:W-:-:S13]  /*0150*/  ISETP.GE.AND P0, PT, R3, UR5, PT ;  /* 0x0000000503007c0c */ /* 0x000fda000bf06270 */
[----:B0-----:R-:W-:Y:S05]  /*0160*/  @!P0 BRA `(.L_x_424) ;  /* 0xfffffffc00e48947 */ /* 0x001fea000383ffff */
[----:B------:R-:W-:Y:S05]  /*0170*/  EXIT ;  /* 0x000000000000794d */ /* 0x000fea0003800000 */
.L_x_423:
[----:B------:R-:W0:Y:S01]  /*0180*/  LDCU UR4, c[0x0][0x3a8] ;  /* 0x00007500ff0477ac */ /* 0x000e220008000800 */
[----:B------:R-:W2:Y:S08]  /*0190*/  LDC.64 R4, c[0x0][0x390] ;  /* 0x0000e400ff047b82 */ /* 0x000eb00000000a00 */
[----:B-1----:R-:W1:Y:S01]  /*01a0*/  LDC.64 R8, c[0x0][0x398] ;  /* 0x0000e600ff087b82 */ /* 0x002e620000000a00 */
[----:B0-----:R-:W-:-:S09]  /*01b0*/  UISETP.GT.AND UP0, UPT, UR4, URZ, UPT ;  /* 0x000000ff0400728c */ /* 0x001fd2000bf04270 */
[----:B------:R-:W-:Y:S05]  /*01c0*/  BRA.U UP0, `(.L_x_425) ;  /* 0x0000000100207547 */ /* 0x000fea000b800000 */
.L_x_426:
[----:B--2---:R-:W-:-:S04]  /*01d0*/  IMAD.WIDE R6, R3, 0x4, R4 ;  /* 0x0000000403067825 */ /* 0x004fc800078e0204 */
[----:B-1--4-:R-:W-:Y:S01]  /*01e0*/  IMAD.WIDE R10, R3, 0x4, R8 ;  /* 0x00000004030a7825 */ /* 0x012fe200078e0208 */
[----:B------:R0:W-:Y:S01]  /*01f0*/  STG.E desc[UR8][R6.64], RZ ;  /* 0x000000ff06007986 */ /* 0x0001e2000c101908 */
[----:B------:R-:W-:-:S03]  /*0200*/  IADD3 R3, PT, PT, R2, R3, RZ ;  /* 0x0000000302037210 */ /* 0x000fc60007ffe0ff */
[----:B------:R0:W-:Y:S01]  /*0210*/  STG.E desc[UR8][R10.64], RZ ;  /* 0x000000ff0a007986 */ /* 0x0001e2000c101908 */
[----:B------:R-:W-:-:S13]  /*0220*/  ISETP.GE.AND P0, PT, R3, UR5, PT ;  /* 0x0000000503007c0c */ /* 0x000fda000bf06270 */
[----:B0-----:R-:W-:Y:S05]  /*0230*/  @!P0 BRA `(.L_x_426) ;  /* 0xfffffffc00e48947 */ /* 0x001fea000383ffff */
[----:B------:R-:W-:Y:S05]  /*0240*/  EXIT ;  /* 0x000000000000794d */ /* 0x000fea0003800000 */
.L_x_425:
[----:B------:R-:W0:Y:S08]  /*0250*/  LDC R6, c[0x0][0x3ac] ;  /* 0x0000eb00ff067b82 */ /* 0x000e300000000800 */
[----:B--2---:R-:W2:Y:S08]  /*0260*/  LDC.64 R4, c[0x0][0x390] ;  /* 0x0000e400ff047b82 */ /* 0x004eb00000000a00 */
[----:B-1----:R-:W1:Y:S01]  /*0270*/  LDC.64 R8, c[0x0][0x398] ;  /* 0x0000e600ff087b82 */ /* 0x002e620000000a00 */
[----:B0-----:R-:W-:-:S13]  /*0280*/  ISETP.GT.AND P0, PT, R6, RZ, PT ;  /* 0x000000ff0600720c */ /* 0x001fda0003f04270 */
[----:B--2---:R-:W-:Y:S05]  /*0290*/  @P0 BRA `(.L_x_427) ;  /* 0x0000000000200947 */ /* 0x004fea0003800000 */
.L_x_428:
[----:B------:R-:W-:-:S04]  /*02a0*/  IMAD.WIDE R6, R3, 0x4, R4 ;  /* 0x0000000403067825 */ /* 0x000fc800078e0204 */
[----:B-1--4-:R-:W-:Y:S01]  /*02b0*/  IMAD.WIDE R10, R3, 0x4, R8 ;  /* 0x00000004030a7825 */ /* 0x012fe200078e0208 */
[----:B------:R0:W-:Y:S01]  /*02c0*/  STG.E desc[UR8][R6.64], RZ ;  /* 0x000000ff06007986 */ /* 0x0001e2000c101908 */
[----:B------:R-:W-:-:S03]  /*02d0*/  IADD3 R3, PT, PT, R2, R3, RZ ;  /* 0x0000000302037210 */ /* 0x000fc60007ffe0ff */
[----:B------:R0:W-:Y:S01]  /*02e0*/  STG.E desc[UR8][R10.64], RZ ;  /* 0x000000ff0a007986 */ /* 0x0001e2000c101908 */
[----:B------:R-:W-:-:S13]  /*02f0*/  ISETP.GE.AND P0, PT, R3, UR5, PT ;  /* 0x0000000503007c0c */ /* 0x000fda000bf06270 */
[----:B0-----:R-:W-:Y:S05]  /*0300*/  @!P0 BRA `(.L_x_428) ;  /* 0xfffffffc00e48947 */ /* 0x001fea000383ffff */
[----:B------:R-:W-:Y:S05]  /*0310*/  EXIT ;  /* 0x000000000000794d */ /* 0x000fea0003800000 */
.L_x_427:
[----:B------:R-:W0:Y:S01]  /*0320*/  LDCU.64 UR4, c[0x0][0x380] ;  /* 0x00007000ff0477ac */ /* 0x000e220008000a00 */
[C---:B------:R-:W-:Y:S02]  /*0330*/  LOP3.LUT R2, R6.reuse, 0x7ffffff8, RZ, 0xc0, !PT ;  /* 0x7ffffff806027812 */ /* 0x040fe400078ec0ff */
[C---:B------:R-:W-:Y:S01]  /*0340*/  LOP3.LUT R4, R6.reuse, 0x7, RZ, 0xc0, !PT ;  /* 0x0000000706047812 */ /* 0x040fe200078ec0ff */
[----:B------:R-:W2:Y:S01]  /*0350*/  LDCU UR7, c[0x0][0x3b0] ;  /* 0x00007600ff0777ac */ /* 0x000ea20008000800 */
[----:B------:R-:W-:Y:S02]  /*0360*/  LOP3.LUT R5, R6, 0x3, RZ, 0xc0, !PT ;  /* 0x0000000306057812 */ /* 0x000fe400078ec0ff */
[----:B------:R-:W-:Y:S01]  /*0370*/  IADD3 R6, PT, PT, -R2, RZ, RZ ;  /* 0x000000ff02067210 */ /* 0x000fe20007ffe1ff */
[----:B0-----:R-:W-:-:S04]  /*0380*/  UIADD3 UR4, UP0, UPT, UR4, 0x10, URZ ;  /* 0x0000001004047890 */ /* 0x001fc8000ff1e0ff */
[----:B--2---:R-:W-:-:S12]  /*0390*/  UIADD3.X UR5, UPT, UPT, URZ, UR5, URZ, UP0, !UPT ;  /* 0x00000005ff057290 */ /* 0x004fd800087fe4ff */
.L_x_435:
[----:B-1----:R-:W-:Y:S01]  /*03a0*/  HFMA2 R8, -RZ, RZ, 0, 0 ;  /* 0x00000000ff087431 */ /* 0x002fe200000001ff */
[----:B------:R-:W-:-:S07]  /*03b0*/  CS2R R20, SRZ ;  /* 0x0000000000147805 */ /* 0x000fce000001ff00 */
.L_x_434:
[----:B------:R-:W0:Y:S01]  /*03c0*/  LDCU.64 UR10, c[0x0][0x3a0] ;  /* 0x00007400ff0a77ac */ /* 0x000e220008000a00 */
[----:B------:R-:W-:Y:S01]  /*03d0*/  MOV R9, RZ ;  /* 0x000000ff00097202 */ /* 0x000fe20000000f00 */
[C---:B0-----:R-:W-:Y:S01]  /*03e0*/  IMAD R7, R8.reuse, UR11, R3 ;  /* 0x0000000b08077c24 */ /* 0x041fe2000f8e0203 */
[----:B------:R-:W-:-:S04]  /*03f0*/  IADD3 R8, PT, PT, R8, 0x1, RZ ;  /* 0x0000000108087810 */ /* 0x000fc80007ffe0ff */
[----:B------:R-:W-:-:S13]  /*0400*/  ISETP.NE.AND P0, PT, R8, UR10, PT ;  /* 0x0000000a08007c0c */ /* 0x000fda000bf05270 */
.L_x_433:
[----:B----4-:R-:W0:Y:S01]  /*0410*/  LDC.64 R10, c[0x0][0x3a8] ;  /* 0x0000ea00ff0a7b82 */ /* 0x010e220000000a00 */
[----:B------:R-:W-:Y:S02]  /*0420*/  MOV R23, RZ ;  /* 0x000000ff00177202 */ /* 0x000fe40000000f00 */
[----:B0-----:R-:W-:Y:S01]  /*0430*/  ISETP.GE.U32.AND P2, PT, R11, 0x8, PT ;  /* 0x000000080b00780c */ /* 0x001fe20003f46070 */
[----:B------:R-:W-:Y:S01]  /*0440*/  IMAD R12, R7, R10, R9 ;  /* 0x0000000a070c7224 */ /* 0x000fe200078e0209 */
[----:B------:R-:W-:-:S04]  /*0450*/  IADD3 R9, PT, PT, R9, 0x1, RZ ;  /* 0x0000000109097810 */ /* 0x000fc80007ffe0ff */
[----:B------:R-:W-:Y:S01]  /*0460*/  ISETP.NE.AND P1, PT, R9, R10, PT ;  /* 0x0000000a0900720c */ /* 0x000fe20003f25270 */
[----:B------:R-:W-:-:S06]  /*0470*/  IMAD R10, R12, R11, RZ ;  /* 0x0000000b0c0a7224 */ /* 0x000fcc00078e02ff */
[----:B------:R-:W-:Y:S06]  /*0480*/  @!P2 BRA `(.L_x_429) ;  /* 0x0000000000d0a947 */ /* 0x000fec0003800000 */
[----:B------:R-:W-:Y:S02]  /*0490*/  MOV R17, R10 ;  /* 0x0000000a00117202 */ /* 0x000fe40000000f00 */
[----:B------:R-:W-:-:S07]  /*04a0*/  MOV R16, R6 ;  /* 0x0000000600107202 */ /* 0x000fce0000000f00 */
.L_x_430:
[----:B------:R-:W0:Y:S01]  /*04b0*/  LDC.64 R12, c[0x0][0x388] ;  /* 0x0000e200ff0c7b82 */ /* 0x000e220000000a00 */
[----:B------:R-:W-:Y:S02]  /*04c0*/  MOV R14, UR4 ;  /* 0x00000004000e7c02 */ /* 0x000fe40008000f00 */
[----:B------:R-:W-:-:S03]  /*04d0*/  MOV R15, UR5 ;  /* 0x00000005000f7c02 */ /* 0x000fc60008000f00 */
[----:B------:R-:W-:-:S05]  /*04e0*/  IMAD.WIDE R14, R17, 0x4, R14 ;  /* 0x00000004110e7825 */ /* 0x000fca00078e020e */
[----:B------:R-:W2:Y:S04]  /*04f0*/  LDG.E R18, desc[UR8][R14.64+-0x10] ;  /* 0xfffff0080e127981 */ /* 0x000ea8000c1e1900 */
[----:B------:R-:W3:Y:S04]  /*0500*/  LDG.E R24, desc[UR8][R14.64+-0xc] ;  /* 0xfffff4080e187981 */ /* 0x000ee8000c1e1900 */
[----:B------:R-:W4:Y:S01]  /*0510*/  LDG.E R22, desc[UR8][R14.64+-0x8] ;  /* 0xfffff8080e167981 */ /* 0x000f22000c1e1900 */
[----:B0-----:R-:W-:-:S03]  /*0520*/  IMAD.WIDE R12, R17, 0x4, R12 ;  /* 0x00000004110c7825 */ /* 0x001fc600078e020c */
[----:B------:R-:W5:Y:S04]  /*0530*/  LDG.E R26, desc[UR8][R14.64+0x4] ;  /* 0x000004080e1a7981 */ /* 0x000f68000c1e1900 */
[----:B------:R-:W4:Y:S04]  /*0540*/  LDG.E R19, desc[UR8][R12.64] ;  /* 0x000000080c137981 */ /* 0x000f28000c1e1900 */
[----:B------:R-:W5:Y:S04]  /*0550*/  LDG.E R27, desc[UR8][R12.64+0x4] ;  /* 0x000004080c1b7981 */ /* 0x000f68000c1e1900 */
[----:B------:R-:W5:Y:S04]  /*0560*/  LDG.E R23, desc[UR8][R12.64+0x8] ;  /* 0x000008080c177981 */ /* 0x000f68000c1e1900 */
[----:B------:R-:W5:Y:S04]  /*0570*/  LDG.E R28, desc[UR8][R14.64+0xc] ;  /* 0x00000c080e1c7981 */ /* 0x000f68000c1e1900 */
[----:B------:R-:W5:Y:S01]  /*0580*/  LDG.E R29, desc[UR8][R12.64+0x1c] ;  /* 0x00001c080c1d7981 */ /* 0x000f62000c1e1900 */
[----:B--2---:R-:W-:-:S03]  /*0590*/  FFMA R25, R18, UR7, R21 ;  /* 0x0000000712197c23 */ /* 0x004fc60008000015 */
[----:B------:R-:W2:Y:S01]  /*05a0*/  LDG.E R21, desc[UR8][R14.64+-0x4] ;  /* 0xfffffc080e157981 */ /* 0x000ea2000c1e1900 */
[----:B---3--:R-:W-:Y:S01]  /*05b0*/  FFMA R25, R24, UR7, R25 ;  /* 0x0000000718197c23 */ /* 0x008fe20008000019 */
[----:B----4-:R-:W-:Y:S02]  /*05c0*/  FMUL R19, R18, R19 ;  /* 0x0000001312137220 */ /* 0x010fe40000400000 */
[----:B------:R-:W2:Y:S02]  /*05d0*/  LDG.E R18, desc[UR8][R12.64+0xc] ;  /* 0x00000c080c127981 */ /* 0x000ea4000c1e1900 */
[----:B------:R-:W-:Y:S01]  /*05e0*/  FFMA R19, R19, UR7, R20 ;  /* 0x0000000713137c23 */ /* 0x000fe20008000014 */
[----:B-----5:R-:W-:Y:S01]  /*05f0*/  FMUL R24, R24, R27 ;  /* 0x0000001b18187220 */ /* 0x020fe20000400000 */
[----:B------:R-:W3:Y:S01]  /*0600*/  LDG.E R20, desc[UR8][R14.64] ;  /* 0x000000080e147981 */ /* 0x000ee2000c1e1900 */
[----:B------:R-:W-:Y:S02]  /*0610*/  FMUL R23, R22, R23 ;  /* 0x0000001716177220 */ /* 0x000fe40000400000 */
[----:B------:R-:W-:Y:S01]  /*0620*/  FFMA R24, R24, UR7, R19 ;  /* 0x0000000718187c23 */ /* 0x000fe20008000013 */
[----:B------:R-:W4:Y:S01]  /*0630*/  LDG.E R27, desc[UR8][R12.64+0x18] ;  /* 0x000018080c1b7981 */ /* 0x000f22000c1e1900 */
[----:B------:R-:W-:-:S03]  /*0640*/  FFMA R22, R22, UR7, R25 ;  /* 0x0000000716167c23 */ /* 0x000fc60008000019 */
[----:B------:R-:W5:Y:S01]  /*0650*/  LDG.E R19, desc[UR8][R12.64+0x10] ;  /* 0x000010080c137981 */ /* 0x000f62000c1e1900 */
[----:B------:R-:W-:-:S03]  /*0660*/  FFMA R25, R23, UR7, R24 ;  /* 0x0000000717197c23 */ /* 0x000fc60008000018 */
[----:B------:R-:W4:Y:S04]  /*0670*/  LDG.E R23, desc[UR8][R12.64+0x14] ;  /* 0x000014080c177981 */ /* 0x000f28000c1e1900 */
[----:B------:R-:W4:Y:S01]  /*0680*/  LDG.E R24, desc[UR8][R14.64+0x8] ;  /* 0x000008080e187981 */ /* 0x000f22000c1e1900 */
[----:B------:R-:W-:-:S04]  /*0690*/  IADD3 R16, PT, PT, R16, 0x8, RZ ;  /* 0x0000000810107810 */ /* 0x000fc80007ffe0ff */
[----:B------:R-:W-:Y:S01]  /*06a0*/  ISETP.NE.AND P2, PT, R16, RZ, PT ;  /* 0x000000ff1000720c */ /* 0x000fe20003f45270 */
[----:B------:R-:W-:Y:S01]  /*06b0*/  FMUL R29, R28, R29 ;  /* 0x0000001d1c1d7220 */ /* 0x000fe20000400000 */
[----:B------:R-:W-:Y:S01]  /*06c0*/  IADD3 R17, PT, PT, R17, 0x8, RZ ;  /* 0x0000000811117810 */ /* 0x000fe20007ffe0ff */
[C---:B--2---:R-:W-:Y:S01]  /*06d0*/  FMUL R18, R21.reuse, R18 ;  /* 0x0000001215127220 */ /* 0x044fe20000400000 */
[----:B------:R-:W-:-:S03]  /*06e0*/  FFMA R21, R21, UR7, R22 ;  /* 0x0000000715157c23 */ /* 0x000fc60008000016 */
[----:B------:R-:W-:Y:S01]  /*06f0*/  FFMA R18, R18, UR7, R25 ;  /* 0x0000000712127c23 */ /* 0x000fe20008000019 */
[C---:B---3--:R-:W-:Y:S01]  /*0700*/  FFMA R21, R20.reuse, UR7, R21 ;  /* 0x0000000714157c23 */ /* 0x048fe20008000015 */
[----:B-----5:R-:W-:-:S04]  /*0710*/  FMUL R19, R20, R19 ;  /* 0x0000001314137220 */ /* 0x020fc80000400000 */
[----:B------:R-:W-:Y:S01]  /*0720*/  FFMA R18, R19, UR7, R18 ;  /* 0x0000000713127c23 */ /* 0x000fe20008000012 */
[C---:B----4-:R-:W-:Y:S01]  /*0730*/  FMUL R23, R26.reuse, R23 ;  /* 0x000000171a177220 */ /* 0x050fe20000400000 */
[----:B------:R-:W-:Y:S01]  /*0740*/  FFMA R21, R26, UR7, R21 ;  /* 0x000000071a157c23 */ /* 0x000fe20008000015 */
[C---:B------:R-:W-:Y:S02]  /*0750*/  FMUL R27, R24.reuse, R27 ;  /* 0x0000001b181b7220 */ /* 0x040fe40000400000 */
[----:B------:R-:W-:Y:S01]  /*0760*/  FFMA R18, R23, UR7, R18 ;  /* 0x0000000717127c23 */ /* 0x000fe20008000012 */
[----:B------:R-:W-:-:S03]  /*0770*/  FFMA R21, R24, UR7, R21 ;  /* 0x0000000718157c23 */ /* 0x000fc60008000015 */
[----:B------:R-:W-:Y:S01]  /*0780*/  FFMA R18, R27, UR7, R18 ;  /* 0x000000071b127c23 */ /* 0x000fe20008000012 */
[----:B------:R-:W-:-:S03]  /*0790*/  FFMA R21, R28, UR7, R21 ;  /* 0x000000071c157c23 */ /* 0x000fc60008000015 */
[----:B------:R-:W-:Y:S01]  /*07a0*/  FFMA R20, R29, UR7, R18 ;  /* 0x000000071d147c23 */ /* 0x000fe20008000012 */
[----:B------:R-:W-:Y:S06]  /*07b0*/  @P2 BRA `(.L_x_430) ;  /* 0xfffffffc003c2947 */ /* 0x000fec000383ffff */
[----:B------:R-:W-:-:S07]  /*07c0*/  MOV R23, R2 ;  /* 0x0000000200177202 */ /* 0x000fce0000000f00 */
.L_x_429:
[----:B------:R-:W-:-:S13]  /*07d0*/  ISETP.NE.AND P2, PT, R4, RZ, PT ;  /* 0x000000ff0400720c */ /* 0x000fda0003f45270 */
[----:B------:R-:W-:Y:S05]  /*07e0*/  @!P2 BRA `(.L_x_431) ;  /* 0x0000000000f8a947 */ /* 0x000fea0003800000 */
[----:B------:R-:W-:Y:S02]  /*07f0*/  IADD3 R12, PT, PT, R4, -0x1, RZ ;  /* 0xffffffff040c7810 */ /* 0x000fe40007ffe0ff */
[----:B------:R-:W-:Y:S02]  /*0800*/  ISETP.NE.AND P3, PT, R5, RZ, PT ;  /* 0x000000ff0500720c */ /* 0x000fe40003f65270 */
[----:B------:R-:W-:-:S13]  /*0810*/  ISETP.GE.U32.AND P2, PT, R12, 0x3, PT ;  /* 0x000000030c00780c */ /* 0x000fda0003f46070 */
[----:B------:R-:W-:Y:S05]  /*0820*/  @!P2 BRA `(.L_x_432) ;  /* 0x00000000006ca947 */ /* 0x000fea0003800000 */
[----:B------:R-:W0:Y:S01]  /*0830*/  LDC.64 R14, c[0x0][0x380] ;  /* 0x0000e000ff0e7b82 */ /* 0x000e220000000a00 */
[----:B------:R-:W-:Y:S01]  /*0840*/  IADD3 R17, PT, PT, R10, R23, RZ ;  /* 0x000000170a117210 */ /* 0x000fe20007ffe0ff */
[----:B------:R-:W1:Y:S06]  /*0850*/  LDCU UR6, c[0x0][0x3b0] ;  /* 0x00007600ff0677ac */ /* 0x000e6c0008000800 */
[----:B------:R-:W2:Y:S01]  /*0860*/  LDC.64 R12, c[0x0][0x388] ;  /* 0x0000e200ff0c7b82 */ /* 0x000ea20000000a00 */
[----:B0-----:R-:W-:-:S05]  /*0870*/  IMAD.WIDE R14, R17, 0x4, R14 ;  /* 0x00000004110e7825 */ /* 0x001fca00078e020e */
[----:B------:R-:W1:Y:S01]  /*0880*/  LDG.E R24, desc[UR8][R14.64] ;  /* 0x000000080e187981 */ /* 0x000e62000c1e1900 */
[----:B--2---:R-:W-:-:S03]  /*0890*/  IMAD.WIDE R12, R17, 0x4, R12 ;  /* 0x00000004110c7825 */ /* 0x004fc600078e020c */
[----:B------:R-:W2:Y:S04]  /*08a0*/  LDG.E R18, desc[UR8][R14.64+0x4] ;  /* 0x000004080e127981 */ /* 0x000ea8000c1e1900 */
[----:B------:R-:W3:Y:S04]  /*08b0*/  LDG.E R25, desc[UR8][R12.64] ;  /* 0x000000080c197981 */ /* 0x000ee8000c1e1900 */
[----:B------:R-:W2:Y:S04]  /*08c0*/  LDG.E R27, desc[UR8][R12.64+0x4] ;  /* 0x000004080c1b7981 */ /* 0x000ea8000c1e1900 */
[----:B------:R-:W4:Y:S04]  /*08d0*/  LDG.E R16, desc[UR8][R14.64+0x8] ;  /* 0x000008080e107981 */ /* 0x000f28000c1e1900 */
[----:B------:R-:W4:Y:S04]  /*08e0*/  LDG.E R17, desc[UR8][R12.64+0x8] ;  /* 0x000008080c117981 */ /* 0x000f28000c1e1900 */
[----:B------:R-:W5:Y:S04]  /*08f0*/  LDG.E R19, desc[UR8][R14.64+0xc] ;  /* 0x00000c080e137981 */ /* 0x000f68000c1e1900 */
[----:B------:R-:W5:Y:S01]  /*0900*/  LDG.E R22, desc[UR8][R12.64+0xc] ;  /* 0x00000c080c167981 */ /* 0x000f62000c1e1900 */
[----:B------:R-:W-:Y:S01]  /*0910*/  IADD3 R23, PT, PT, R23, 0x4, RZ ;  /* 0x0000000417177810 */ /* 0x000fe20007ffe0ff */
[C---:B-1----:R-:W-:Y:S01]  /*0920*/  FFMA R21, R24.reuse, UR6, R21 ;  /* 0x0000000618157c23 */ /* 0x042fe20008000015 */
[----:B---3--:R-:W-:-:S04]  /*0930*/  FMUL R25, R24, R25 ;  /* 0x0000001918197220 */ /* 0x008fc80000400000 */
[----:B------:R-:W-:Y:S01]  /*0940*/  FFMA R25, R25, UR6, R20 ;  /* 0x0000000619197c23 */ /* 0x000fe20008000014 */
[C---:B--2---:R-:W-:Y:S01]  /*0950*/  FMUL R20, R18.reuse, R27 ;  /* 0x0000001b12147220 */ /* 0x044fe20000400000 */
[----:B------:R-:W-:-:S03]  /*0960*/  FFMA R21, R18, UR6, R21 ;  /* 0x0000000612157c23 */ /* 0x000fc60008000015 */
[----:B------:R-:W-:Y:S01]  /*0970*/  FFMA R20, R20, UR6, R25 ;  /* 0x0000000614147c23 */ /* 0x000fe20008000019 */
[C---:B----4-:R-:W-:Y:S01]  /*0980*/  FMUL R17, R16.reuse, R17 ;  /* 0x0000001110117220 */ /* 0x050fe20000400000 */
[----:B------:R-:W-:-:S03]  /*0990*/  FFMA R16, R16, UR6, R21 ;  /* 0x0000000610107c23 */ /* 0x000fc60008000015 */
[----:B------:R-:W-:Y:S01]  /*09a0*/  FFMA R20, R17, UR6, R20 ;  /* 0x0000000611147c23 */ /* 0x000fe20008000014 */
[C---:B-----5:R-:W-:Y:S01]  /*09b0*/  FMUL R15, R19.reuse, R22 ;  /* 0x00000016130f7220 */ /* 0x060fe20000400000 */
[----:B------:R-:W-:-:S03]  /*09c0*/  FFMA R21, R19, UR6, R16 ;  /* 0x0000000613157c23 */ /* 0x000fc60008000010 */
[----:B------:R-:W-:-:S07]  /*09d0*/  FFMA R20, R15, UR6, R20 ;  /* 0x000000060f147c23 */ /* 0x000fce0008000014 */
.L_x_432:
[----:B------:R-:W-:Y:S05]  /*09e0*/  @!P3 BRA `(.L_x_431) ;  /* 0x000000000078b947 */ /* 0x000fea0003800000 */
[----:B------:R-:W0:Y:S01]  /*09f0*/  LDC.64 R12, c[0x0][0x380] ;  /* 0x0000e000ff0c7b82 */ /* 0x000e220000000a00 */
[----:B------:R-:W-:Y:S02]  /*0a00*/  ISETP.NE.AND P2, PT, R5, 0x1, PT ;  /* 0x000000010500780c */ /* 0x000fe40003f45270 */
[----:B------:R-:W-:-:S05]  /*0a10*/  LOP3.LUT P3, RZ, R11, 0x1, RZ, 0xc0, !PT ;  /* 0x000000010bff7812 */ /* 0x000fca000786c0ff */
[----:B------:R-:W1:Y:S06]  /*0a20*/  LDC.64 R14, c[0x0][0x388] ;  /* 0x0000e200ff0e7b82 */ /* 0x000e6c0000000a00 */
[----:B------:R-:W-:Y:S02]  /*0a30*/  @P2 IADD3 R11, PT, PT, R10, R23, RZ ;  /* 0x000000170a0b2210 */ /* 0x000fe40007ffe0ff */
[----:B------:R-:W2:Y:S01]  /*0a40*/  LDC.64 R16, c[0x0][0x380] ;  /* 0x0000e000ff107b82 */ /* 0x000ea20000000a00 */
[----:B------:R-:W-:-:S04]  /*0a50*/  @P2 IADD3 R23, PT, PT, R23, 0x2, RZ ;  /* 0x0000000217172810 */ /* 0x000fc80007ffe0ff */
[----:B------:R-:W-:-:S03]  /*0a60*/  @P3 IADD3 R23, PT, PT, R10, R23, RZ ;  /* 0x000000170a173210 */ /* 0x000fc60007ffe0ff */
[----:B------:R-:W3:Y:S01]  /*0a70*/  LDC.64 R18, c[0x0][0x388] ;  /* 0x0000e200ff127b82 */ /* 0x000ee20000000a00 */
[----:B0-----:R-:W-:-:S05]  /*0a80*/  @P2 IMAD.WIDE R12, R11, 0x4, R12 ;  /* 0x000000040b0c2825 */ /* 0x001fca00078e020c */
[----:B------:R-:W4:Y:S01]  /*0a90*/  @P2 LDG.E R22, desc[UR8][R12.64] ;  /* 0x000000080c162981 */ /* 0x000f22000c1e1900 */
[----:B-1----:R-:W-:Y:S01]  /*0aa0*/  @P2 IMAD.WIDE R14, R11, 0x4, R14 ;  /* 0x000000040b0e2825 */ /* 0x002fe200078e020e */
[----:B------:R-:W0:Y:S02]  /*0ab0*/  @P3 LDC R26, c[0x0][0x3b0] ;  /* 0x0000ec00ff1a3b82 */ /* 0x000e240000000800 */
[----:B------:R-:W5:Y:S04]  /*0ac0*/  @P2 LDG.E R11, desc[UR8][R12.64+0x4] ;  /* 0x000004080c0b2981 */ /* 0x000f68000c1e1900 */
[----:B------:R-:W4:Y:S01]  /*0ad0*/  @P2 LDG.E R10, desc[UR8][R14.64] ;  /* 0x000000080e0a2981 */ /* 0x000f22000c1e1900 */
[----:B--2---:R-:W-:-:S03]  /*0ae0*/  @P3 IMAD.WIDE R16, R23, 0x4, R16 ;  /* 0x0000000417103825 */ /* 0x004fc600078e0210 */
[----:B------:R-:W5:Y:S04]  /*0af0*/  @P2 LDG.E R24, desc[UR8][R14.64+0x4] ;  /* 0x000004080e182981 */ /* 0x000f68000c1e1900 */
[----:B------:R-:W0:Y:S01]  /*0b00*/  @P3 LDG.E R16, desc[UR8][R16.64] ;  /* 0x0000000810103981 */ /* 0x000e22000c1e1900 */
[----:B---3--:R-:W-:Y:S02]  /*0b10*/  @P3 IMAD.WIDE R18, R23, 0x4, R18 ;  /* 0x0000000417123825 */ /* 0x008fe400078e0212 */
[----:B------:R-:W1:Y:S04]  /*0b20*/  @P2 LDC R23, c[0x0][0x3b0] ;  /* 0x0000ec00ff172b82 */ /* 0x000e680000000800 */
[----:B------:R-:W2:Y:S01]  /*0b30*/  @P3 LDG.E R19, desc[UR8][R18.64] ;  /* 0x0000000812133981 */ /* 0x000ea2000c1e1900 */
[C---:B----4-:R-:W-:Y:S01]  /*0b40*/  @P2 FMUL R25, R22.reuse, R10 ;  /* 0x0000000a16192220 */ /* 0x050fe20000400000 */
[----:B-1----:R-:W-:Y:S01]  /*0b50*/  @P2 FFMA R22, R22, R23, R21 ;  /* 0x0000001716162223 */ /* 0x002fe20000000015 */
[----:B-----5:R-:W-:-:S02]  /*0b60*/  @P2 FMUL R27, R11, R24 ;  /* 0x000000180b1b2220 */ /* 0x020fc40000400000 */
[-C--:B------:R-:W-:Y:S01]  /*0b70*/  @P2 FFMA R10, R25, R23.reuse, R20 ;  /* 0x00000017190a2223 */ /* 0x080fe20000000014 */
[----:B------:R-:W-:-:S03]  /*0b80*/  @P2 FFMA R21, R11, R23, R22 ;  /* 0x000000170b152223 */ /* 0x000fc60000000016 */
[----:B------:R-:W-:Y:S01]  /*0b90*/  @P2 FFMA R20, R27, R23, R10 ;  /* 0x000000171b142223 */ /* 0x000fe2000000000a */
[C---:B0-----:R-:W-:Y:S01]  /*0ba0*/  @P3 FFMA R21, R16.reuse, R26, R21 ;  /* 0x0000001a10153223 */ /* 0x041fe20000000015 */
[----:B--2---:R-:W-:-:S04]  /*0bb0*/  @P3 FMUL R11, R16, R19 ;  /* 0x00000013100b3220 */ /* 0x004fc80000400000 */
[----:B------:R-:W-:-:S07]  /*0bc0*/  @P3 FFMA R20, R11, R26, R20 ;  /* 0x0000001a0b143223 */ /* 0x000fce0000000014 */
.L_x_431:
[----:B------:R-:W-:Y:S05]  /*0bd0*/  @P1 BRA `(.L_x_433) ;  /* 0xfffffff8000c1947 */ /* 0x000fea000383ffff */
[----:B------:R-:W-:Y:S05]  /*0be0*/  @P0 BRA `(.L_x_434) ;  /* 0xfffffff400f40947 */ /* 0x000fea000383ffff */
[----:B------:R-:W0:Y:S01]  /*0bf0*/  LDC.64 R8, c[0x0][0x390] ;  /* 0x0000e400ff087b82 */ /* 0x000e220000000a00 */
[----:B------:R-:W1:Y:S01]  /*0c00*/  LDCU UR6, c[0x0][0x370] ;  /* 0x00006e00ff0677ac */ /* 0x000e620008000800 */
[----:B------:R-:W2:Y:S06]  /*0c10*/  LDCU UR10, c[0x0][0x3a4] ;  /* 0x00007480ff0a77ac */ /* 0x000eac0008000800 */
[----:B------:R-:W3:Y:S01]  /*0c20*/  LDC.64 R10, c[0x0][0x398] ;  /* 0x0000e600ff0a7b82 */ /* 0x000ee20000000a00 */
[----:B0-----:R-:W-:-:S05]  /*0c30*/  IMAD.WIDE R8, R3, 0x4, R8 ;  /* 0x0000000403087825 */ /* 0x001fca00078e0208 */
[----:B------:R0:W-:Y:S01]  /*0c40*/  STG.E desc[UR8][R8.64], R21 ;  /* 0x0000001508007986 */ /* 0x0001e2000c101908 */
[----:B---3--:R-:W-:-:S04]  /*0c50*/  IMAD.WIDE R10, R3, 0x4, R10 ;  /* 0x00000004030a7825 */ /* 0x008fc800078e020a */
[----:B-1----:R-:W-:Y:S01]  /*0c60*/  IMAD R3, R0, UR6, R3 ;  /* 0x0000000600037c24 */ /* 0x002fe2000f8e0203 */
[----:B------:R0:W-:Y:S04]  /*0c70*/  STG.E desc[UR8][R10.64], R20 ;  /* 0x000000140a007986 */ /* 0x0001e8000c101908 */
[----:B--2---:R-:W-:-:S13]  /*0c80*/  ISETP.GE.AND P0, PT, R3, UR10, PT ;  /* 0x0000000a03007c0c */ /* 0x004fda000bf06270 */
[----:B0-----:R-:W-:Y:S05]  /*0c90*/  @!P0 BRA `(.L_x_435) ;  /* 0xfffffff400c08947 */ /* 0x001fea000383ffff */
[----:B------:R-:W-:Y:S05]  /*0ca0*/  EXIT ;  /* 0x000000000000794d */ /* 0x000fea0003800000 */
.L_x_436:
        /* <DEDUP_REMOVED lines=13> */
.L_x_735:


//--------------------- .text.computeDParams      --------------------------
	.section	.text.computeDParams,"ax",@progbits
	.align	128
        .global         computeDParams
        .type           computeDParams,@function
        .size           computeDParams,(.L_x_736 - computeDParams)
        .other          computeDParams,@"STO_CUDA_ENTRY STV_DEFAULT"
computeDParams:
.text.computeDParams:
        /* <DEDUP_REMOVED lines=9> */
[----:B------:R-:W1:Y:S01]  /*0090*/  LDCU UR6, c[0x0][0x370] ;  /* 0x00006e00ff0677ac */ /* 0x000e620008000800 */
[----:B------:R-:W2:Y:S01]  /*00a0*/  LDCU.64 UR8, c[0x0][0x358] ;  /* 0x00006b00ff0877ac */ /* 0x000ea20008000a00 */
[----:B0-----:R-:W-:Y:S01]  /*00b0*/  UISETP.GT.AND UP0, UPT, UR4, URZ, UPT ;  /* 0x000000ff0400728c */ /* 0x001fe2000bf04270 */
[----:B-1----:R-:W-:-:S08]  /*00c0*/  IMAD R2, R0, UR6, RZ ;  /* 0x0000000600027c24 */ /* 0x002fd0000f8e02ff */
[----:B--2---:R-:W-:Y:S05]  /*00d0*/  BRA.U UP0, `(.L_x_437) ;  /* 0x0000000100287547 */ /* 0x004fea000b800000 */
[----:B------:R-:W0:Y:S08]  /*00e0*/  LDC.64 R8, c[0x0][0x388] ;  /* 0x0000e200ff087b82 */ /* 0x000e300000000a00 */
[----:B------:R-:W1:Y:S02]  /*00f0*/  LDC.64 R10, c[0x0][0x390] ;  /* 0x0000e400ff0a7b82 */ /* 0x000e640000000a00 */
.L_x_438:
        /* <DEDUP_REMOVED lines=8> */
.L_x_437:
[----:B------:R-:W0:Y:S02]  /*0180*/  LDCU UR4, c[0x0][0x3a8] ;  /* 0x00007500ff0477ac */ /* 0x000e240008000800 */
[----:B0-----:R-:W-:-:S09]  /*0190*/  UISETP.GT.AND UP0, UPT, UR4, URZ, UPT ;  /* 0x000000ff0400728c */ /* 0x001fd2000bf04270 */
[----:B------:R-:W-:Y:S05]  /*01a0*/  BRA.U UP0, `(.L_x_439) ;  /* 0x0000000100287547 */ /* 0x000fea000b800000 */
[----:B------:R-:W0:Y:S08]  /*01b0*/  LDC.64 R4, c[0x0][0x388] ;  /* 0x0000e200ff047b82 */ /* 0x000e300000000a00 */
[----:B------:R-:W1:Y:S02]  /*01c0*/  LDC.64 R8, c[0x0][0x390] ;  /* 0x0000e400ff087b82 */ /* 0x000e640000000a00 */
.L_x_440:
        /* <DEDUP_REMOVED lines=8> */
.L_x_439:
[----:B------:R-:W0:Y:S02]  /*0250*/  LDC R6, c[0x0][0x3ac] ;  /* 0x0000eb00ff067b82 */ /* 0x000e240000000800 */
[----:B0-----:R-:W-:-:S13]  /*0260*/  ISETP.GT.AND P0, PT, R6, RZ, PT ;  /* 0x000000ff0600720c */ /* 0x001fda0003f04270 */
[----:B------:R-:W-:Y:S05]  /*0270*/  @P0 BRA `(.L_x_441) ;  /* 0x0000000000280947 */ /* 0x000fea0003800000 */
[----:B------:R-:W0:Y:S08]  /*0280*/  LDC.64 R4, c[0x0][0x388] ;  /* 0x0000e200ff047b82 */ /* 0x000e300000000a00 */
[----:B------:R-:W1:Y:S02]  /*0290*/  LDC.64 R8, c[0x0][0x390] ;  /* 0x0000e400ff087b82 */ /* 0x000e640000000a00 */
.L_x_442:
        /* <DEDUP_REMOVED lines=8> */
.L_x_441:
[----:B------:R-:W0:Y:S01]  /*0320*/  LDCU.64 UR4, c[0x0][0x380] ;  /* 0x00007000ff0477ac */ /* 0x000e220008000a00 */
[C---:B------:R-:W-:Y:S02]  /*0330*/  LOP3.LUT R2, R6.reuse, 0x7ffffff0, RZ, 0xc0, !PT ;  /* 0x7ffffff006027812 */ /* 0x040fe400078ec0ff */
[C---:B------:R-:W-:Y:S02]  /*0340*/  LOP3.LUT R4, R6.reuse, 0xf, RZ, 0xc0, !PT ;  /* 0x0000000f06047812 */ /* 0x040fe400078ec0ff */
[C---:B------:R-:W-:Y:S02]  /*0350*/  LOP3.LUT R5, R6.reuse, 0x7, RZ, 0xc0, !PT ;  /* 0x0000000706057812 */ /* 0x040fe400078ec0ff */
[----:B------:R-:W-:Y:S02]  /*0360*/  LOP3.LUT R6, R6, 0x3, RZ, 0xc0, !PT ;  /* 0x0000000306067812 */ /* 0x000fe400078ec0ff */
[----:B------:R-:W-:Y:S01]  /*0370*/  IADD3 R7, PT, PT, -R2, RZ, RZ ;  /* 0x000000ff02077210 */ /* 0x000fe20007ffe1ff */
[----:B0-----:R-:W-:-:S04]  /*0380*/  UIADD3 UR4, UP0, UPT, UR4, 0x20, URZ ;  /* 0x0000002004047890 */ /* 0x001fc8000ff1e0ff */
[----:B------:R-:W-:-:S12]  /*0390*/  UIADD3.X UR5, UPT, UPT, URZ, UR5, URZ, UP0, !UPT ;  /* 0x00000005ff057290 */ /* 0x000fd800087fe4ff */
.L_x_450:
[----:B------:R-:W-:Y:S01]  /*03a0*/  HFMA2 R9, -RZ, RZ, 0, 0 ;  /* 0x00000000ff097431 */ /* 0x000fe200000001ff */
[----:B------:R-:W-:Y:S01]  /*03b0*/  MOV R10, RZ ;  /* 0x000000ff000a7202 */ /* 0x000fe20000000f00 */
[----:B------:R-:W-:-:S07]  /*03c0*/  HFMA2 R18, -RZ, RZ, 0, 0 ;  /* 0x00000000ff127431 */ /* 0x000fce00000001ff */
.L_x_449:
[----:B------:R-:W0:Y:S01]  /*03d0*/  LDCU.64 UR10, c[0x0][0x3a0] ;  /* 0x00007400ff0a77ac */ /* 0x000e220008000a00 */
[----:B------:R-:W-:Y:S01]  /*03e0*/  MOV R12, RZ ;  /* 0x000000ff000c7202 */ /* 0x000fe20000000f00 */
[C---:B0-----:R-:W-:Y:S01]  /*03f0*/  IMAD R11, R10.reuse, UR11, R3 ;  /* 0x0000000b0a0b7c24 */ /* 0x041fe2000f8e0203 */
[----:B------:R-:W-:-:S04]  /*0400*/  IADD3 R10, PT, PT, R10, 0x1, RZ ;  /* 0x000000010a0a7810 */ /* 0x000fc80007ffe0ff */
[----:B------:R-:W-:-:S13]  /*0410*/  ISETP.NE.AND P0, PT, R10, UR10, PT ;  /* 0x0000000a0a007c0c */ /* 0x000fda000bf05270 */
.L_x_448:
[----:B------:R-:W0:Y:S01]  /*0420*/  LDCU.64 UR10, c[0x0][0x3a8] ;  /* 0x00007500ff0a77ac */ /* 0x000e220008000a00 */
[----:B------:R-:W-:Y:S01]  /*0430*/  MOV R8, RZ ;  /* 0x000000ff00087202 */ /* 0x000fe20000000f00 */
[----:B0-----:R-:W-:Y:S01]  /*0440*/  UISETP.GE.U32.AND UP0, UPT, UR11, 0x10, UPT ;  /* 0x000000100b00788c */ /* 0x001fe2000bf06070 */
[----:B------:R-:W-:Y:S01]  /*0450*/  IMAD R13, R11, UR10, R12 ;  /* 0x0000000a0b0d7c24 */ /* 0x000fe2000f8e020c */
[----:B------:R-:W-:-:S03]  /*0460*/  IADD3 R12, PT, PT, R12, 0x1, RZ ;  /* 0x000000010c0c7810 */ /* 0x000fc60007ffe0ff */
[----:B------:R-:W-:Y:S01]  /*0470*/  IMAD R13, R13, UR11, RZ ;  /* 0x0000000b0d0d7c24 */ /* 0x000fe2000f8e02ff */
[----:B------:R-:W-:-:S03]  /*0480*/  ISETP.NE.AND P1, PT, R12, UR10, PT ;  /* 0x0000000a0c007c0c */ /* 0x000fc6000bf25270 */
[----:B------:R-:W-:Y:S10]  /*0490*/  BRA.U !UP0, `(.L_x_443) ;  /* 0x0000000508307547 */ /* 0x000ff4000b800000 */
[----:B------:R-:W-:Y:S02]  /*04a0*/  MOV R19, R13 ;  /* 0x0000000d00137202 */ /* 0x000fe40000000f00 */
[----:B------:R-:W-:-:S07]  /*04b0*/  MOV R8, R7 ;  /* 0x0000000700087202 */ /* 0x000fce0000000f00 */
.L_x_444:
[----:B------:R-:W0:Y:S01]  /*04c0*/  LDC.64 R14, c[0x0][0x398] ;  /* 0x0000e600ff0e7b82 */ /* 0x000e220000000a00 */
[----:B------:R-:W-:Y:S02]  /*04d0*/  MOV R16, UR4 ;  /* 0x0000000400107c02 */ /* 0x000fe40008000f00 */
[----:B------:R-:W-:-:S03]  /*04e0*/  MOV R17, UR5 ;  /* 0x0000000500117c02 */ /* 0x000fc60008000f00 */
[----:B------:R-:W-:-:S05]  /*04f0*/  IMAD.WIDE R16, R19, 0x4, R16 ;  /* 0x0000000413107825 */ /* 0x000fca00078e0210 */
[----:B------:R-:W2:Y:S04]  /*0500*/  LDG.E R25, desc[UR8][R16.64+-0x20] ;  /* 0xffffe00810197981 */ /* 0x000ea8000c1e1900 */
[----:B------:R-:W3:Y:S04]  /*0510*/  LDG.E R21, desc[UR8][R16.64+-0x1c] ;  /* 0xffffe40810157981 */ /* 0x000ee8000c1e1900 */
[----:B------:R-:W4:Y:S01]  /*0520*/  LDG.E R20, desc[UR8][R16.64+-0x18] ;  /* 0xffffe80810147981 */ /* 0x000f22000c1e1900 */
[----:B0-----:R-:W-:-:S05]  /*0530*/  IMAD.WIDE R14, R19, 0x4, R14 ;  /* 0x00000004130e7825 */ /* 0x001fca00078e020e */
[----:B------:R-:W5:Y:S04]  /*0540*/  LDG.E R22, desc[UR8][R14.64] ;  /* 0x000000080e167981 */ /* 0x000f68000c1e1900 */
[----:B------:R-:W3:Y:S04]  /*0550*/  LDG.E R26, desc[UR8][R14.64+0x4] ;  /* 0x000004080e1a7981 */ /* 0x000ee8000c1e1900 */
[----:B------:R-:W4:Y:S01]  /*0560*/  LDG.E R23, desc[UR8][R14.64+0x8] ;  /* 0x000008080e177981 */ /* 0x000f22000c1e1900 */
[----:B--2---:R-:W-:-:S03]  /*0570*/  FADD R24, R25, R9 ;  /* 0x0000000919187221 */ /* 0x004fc60000000000 */
[----:B------:R-:W2:Y:S01]  /*0580*/  LDG.E R9, desc[UR8][R16.64+-0x10] ;  /* 0xfffff00810097981 */ /* 0x000ea2000c1e1900 */
[----:B-----5:R-:W-:-:S03]  /*0590*/  FFMA R22, R25, R22, R18 ;  /* 0x0000001619167223 */ /* 0x020fc60000000012 */
[----:B------:R-:W5:Y:S04]  /*05a0*/  LDG.E R18, desc[UR8][R14.64+0xc] ;  /* 0x00000c080e127981 */ /* 0x000f68000c1e1900 */
[----:B------:R-:W5:Y:S01]  /*05b0*/  LDG.E R25, desc[UR8][R16.64+-0x14] ;  /* 0xffffec0810197981 */ /* 0x000f62000c1e1900 */
[----:B---3--:R-:W-:Y:S01]  /*05c0*/  FFMA R27, R21, R26, R22 ;  /* 0x0000001a151b7223 */ /* 0x008fe20000000016 */
[----:B------:R-:W-:Y:S02]  /*05d0*/  FADD R21, R24, R21 ;  /* 0x0000001518157221 */ /* 0x000fe40000000000 */
[----:B------:R-:W2:Y:S01]  /*05e0*/  LDG.E R22, desc[UR8][R14.64+0x10] ;  /* 0x000010080e167981 */ /* 0x000ea2000c1e1900 */
[----:B----4-:R-:W-:Y:S01]  /*05f0*/  FFMA R24, R20, R23, R27 ;  /* 0x0000001714187223 */ /* 0x010fe2000000001b */
[----:B------:R-:W-:-:S02]  /*0600*/  FADD R26, R21, R20 ;  /* 0x00000014151a7221 */ /* 0x000fc40000000000 */
[----:B------:R-:W3:Y:S04]  /*0610*/  LDG.E R21, desc[UR8][R14.64+0x14] ;  /* 0x000014080e157981 */ /* 0x000ee8000c1e1900 */
[----:B------:R-:W3:Y:S04]  /*0620*/  LDG.E R20, desc[UR8][R16.64+-0xc] ;  /* 0xfffff40810147981 */ /* 0x000ee8000c1e1900 */
[----:B------:R-:W4:Y:S01]  /*0630*/  LDG.E R23, desc[UR8][R16.64+-0x8] ;  /* 0xfffff80810177981 */ /* 0x000f22000c1e1900 */
[----:B-----5:R-:W-:-:S03]  /*0640*/  FFMA R18, R25, R18, R24 ;  /* 0x0000001219127223 */ /* 0x020fc60000000018 */
[----:B------:R-:W5:Y:S01]  /*0650*/  LDG.E R24, desc[UR8][R14.64+0x18] ;  /* 0x000018080e187981 */ /* 0x000f62000c1e1900 */
[----:B------:R-:W-:Y:S01]  /*0660*/  FADD R26, R26, R25 ;  /* 0x000000191a1a7221 */ /* 0x000fe20000000000 */
[----:B--2---:R-:W-:Y:S02]  /*0670*/  FFMA R27, R9, R22, R18 ;  /* 0x00000016091b7223 */ /* 0x004fe40000000012 */
[----:B------:R-:W2:Y:S01]  /*0680*/  LDG.E R25, desc[UR8][R14.64+0x1c] ;  /* 0x00001c080e197981 */ /* 0x000ea2000c1e1900 */
[----:B------:R-:W-:-:S03]  /*0690*/  FADD R9, R26, R9 ;  /* 0x000000091a097221 */ /* 0x000fc60000000000 */
[----:B------:R-:W2:Y:S01]  /*06a0*/  LDG.E R18, desc[UR8][R16.64+-0x4] ;  /* 0xfffffc0810127981 */ /* 0x000ea2000c1e1900 */
[----:B---3--:R-:W-:Y:S01]  /*06b0*/  FFMA R22, R20, R21, R27 ;  /* 0x0000001514167223 */ /* 0x008fe2000000001b */
[----:B------:R-:W-:Y:S02]  /*06c0*/  FADD R26, R9, R20 ;  /* 0x00000014091a7221 */ /* 0x000fe40000000000 */
[----:B------:R-:W3:Y:S04]  /*06d0*/  LDG.E R21, desc[UR8][R14.64+0x24] ;  /* 0x000024080e157981 */ /* 0x000ee8000c1e1900 */
[----:B------:R-:W3:Y:S04]  /*06e0*/  LDG.E R20, desc[UR8][R14.64+0x20] ;  /* 0x000020080e147981 */ /* 0x000ee8000c1e1900 */
[----:B------:R-:W3:Y:S01]  /*06f0*/  LDG.E R9, desc[UR8][R16.64] ;  /* 0x0000000810097981 */ /* 0x000ee2000c1e1900 */
[----:B----4-:R-:W-:Y:S01]  /*0700*/  FADD R29, R26, R23 ;  /* 0x000000171a1d7221 */ /* 0x010fe20000000000 */
[----:B-----5:R-:W-:-:S02]  /*0710*/  FFMA R27, R23, R24, R22 ;  /* 0x00000018171b7223 */ /* 0x020fc40000000016 */
[----:B------:R-:W4:Y:S04]  /*0720*/  LDG.E R22, desc[UR8][R16.64+0x4] ;  /* 0x0000040810167981 */ /* 0x000f28000c1e1900 */
[----:B------:R-:W5:Y:S04]  /*0730*/  LDG.E R24, desc[UR8][R14.64+0x28] ;  /* 0x000028080e187981 */ /* 0x000f68000c1e1900 */
[----:B------:R-:W5:Y:S01]  /*0740*/  LDG.E R23, desc[UR8][R16.64+0x8] ;  /* 0x0000080810177981 */ /* 0x000f62000c1e1900 */
[----:B--2---:R-:W-:Y:S01]  /*0750*/  FFMA R26, R18, R25, R27 ;  /* 0x00000019121a7223 */ /* 0x004fe2000000001b */
[----:B------:R-:W-:-:S02]  /*0760*/  FADD R18, R29, R18 ;  /* 0x000000121d127221 */ /* 0x000fc40000000000 */
[----:B------:R-:W2:Y:S01]  /*0770*/  LDG.E R29, desc[UR8][R14.64+0x3c] ;  /* 0x00003c080e1d7981 */ /* 0x000ea2000c1e1900 */
[----:B---3--:R-:W-:Y:S01]  /*0780*/  FFMA R25, R9, R20, R26 ;  /* 0x0000001409197223 */ /* 0x008fe2000000001a */
[----:B------:R-:W-:Y:S02]  /*0790*/  FADD R27, R18, R9 ;  /* 0x00000009121b7221 */ /* 0x000fe40000000000 */
[----:B------:R-:W3:Y:S04]  /*07a0*/  LDG.E R20, desc[UR8][R16.64+0x10] ;  /* 0x0000100810147981 */ /* 0x000ee8000c1e1900 */
[----:B------:R-:W2:Y:S04]  /*07b0*/  LDG.E R18, desc[UR8][R14.64+0x2c] ;  /* 0x00002c080e127981 */ /* 0x000ea8000c1e1900 */
[----:B------:R-:W2:Y:S01]  /*07c0*/  LDG.E R9, desc[UR8][R16.64+0xc] ;  /* 0x00000c0810097981 */ /* 0x000ea2000c1e1900 */
[----:B----4-:R-:W-:Y:S01]  /*07d0*/  FFMA R26, R22, R21, R25 ;  /* 0x00000015161a7223 */ /* 0x010fe20000000019 */
[----:B------:R-:W-:-:S02]  /*07e0*/  FADD R28, R27, R22 ;  /* 0x000000161b1c7221 */ /* 0x000fc40000000000 */
[----:B------:R-:W4:Y:S04]  /*07f0*/  LDG.E R21, desc[UR8][R14.64+0x30] ;  /* 0x000030080e157981 */ /* 0x000f28000c1e1900 */
[----:B------:R-:W4:Y:S01]  /*0800*/  LDG.E R25, desc[UR8][R14.64+0x34] ;  /* 0x000034080e197981 */ /* 0x000f22000c1e1900 */
[----:B-----5:R-:W-:-:S03]  /*0810*/  FFMA R22, R23, R24, R26 ;  /* 0x0000001817167223 */ /* 0x020fc6000000001a */
[----:B------:R-:W5:Y:S01]  /*0820*/  LDG.E R24, desc[UR8][R16.64+0x14] ;  /* 0x0000140810187981 */ /* 0x000f62000c1e1900 */
[----:B------:R-:W-:-:S03]  /*0830*/  FADD R26, R28, R23 ;  /* 0x000000171c1a7221 */ /* 0x000fc60000000000 */
[----:B------:R-:W5:Y:S04]  /*0840*/  LDG.E R23, desc[UR8][R16.64+0x18] ;  /* 0x0000180810177981 */ /* 0x000f68000c1e1900 */
[----:B------:R-:W5:Y:S04]  /*0850*/  LDG.E R28, desc[UR8][R14.64+0x38] ;  /* 0x000038080e1c7981 */ /* 0x000f68000c1e1900 */
[----:B------:R-:W5:Y:S01]  /*0860*/  LDG.E R27, desc[UR8][R16.64+0x1c] ;  /* 0x00001c08101b7981 */ /* 0x000f62000c1e1900 */
[----:B------:R-:W-:Y:S01]  /*0870*/  IADD3 R8, PT, PT, R8, 0x10, RZ ;  /* 0x0000001008087810 */ /* 0x000fe20007ffe0ff */
[----:B--2---:R-:W-:Y:S01]  /*0880*/  FFMA R18, R9, R18, R22 ;  /* 0x0000001209127223 */ /* 0x004fe20000000016 */
[----:B------:R-:W-:-:S02]  /*0890*/  FADD R9, R26, R9 ;  /* 0x000000091a097221 */ /* 0x000fc40000000000 */
[----:B------:R-:W-:Y:S02]  /*08a0*/  ISETP.NE.AND P2, PT, R8, RZ, PT ;  /* 0x000000ff0800720c */ /* 0x000fe40003f45270 */
[----:B---3--:R-:W-:Y:S01]  /*08b0*/  FADD R9, R9, R20 ;  /* 0x0000001409097221 */ /* 0x008fe20000000000 */
[----:B------:R-:W-:Y:S01]  /*08c0*/  IADD3 R19, PT, PT, R19, 0x10, RZ ;  /* 0x0000001013137810 */ /* 0x000fe20007ffe0ff */
[----:B----4-:R-:W-:Y:S02]  /*08d0*/  FFMA R21, R20, R21, R18 ;  /* 0x0000001514157223 */ /* 0x010fe40000000012 */
[----:B-----5:R-:W-:Y:S02]  /*08e0*/  FADD R18, R9, R24 ;  /* 0x0000001809127221 */ /* 0x020fe40000000000 */
[----:B------:R-:W-:Y:S02]  /*08f0*/  FFMA R24, R24, R25, R21 ;  /* 0x0000001918187223 */ /* 0x000fe40000000015 */
[----:B------:R-:W-:-:S02]  /*0900*/  FADD R18, R18, R23 ;  /* 0x0000001712127221 */ /* 0x000fc40000000000 */
[----:B------:R-:W-:Y:S02]  /*0910*/  FFMA R24, R23, R28, R24 ;  /* 0x0000001c17187223 */ /* 0x000fe40000000018 */
[----:B------:R-:W-:Y:S02]  /*0920*/  FADD R9, R18, R27 ;  /* 0x0000001b12097221 */ /* 0x000fe40000000000 */
[----:B------:R-:W-:Y:S01]  /*0930*/  FFMA R18, R27, R29, R24 ;  /* 0x0000001d1b127223 */ /* 0x000fe20000000018 */
[----:B------:R-:W-:Y:S06]  /*0940*/  @P2 BRA `(.L_x_444) ;  /* 0xfffffff800dc2947 */ /* 0x000fec000383ffff */
[----:B------:R-:W-:-:S07]  /*0950*/  MOV R8, R2 ;  /* 0x0000000200087202 */ /* 0x000fce0000000f00 */
.L_x_443:
[----:B------:R-:W-:-:S13]  /*0960*/  ISETP.NE.AND P2, PT, R4, RZ, PT ;  /* 0x000000ff0400720c */ /* 0x000fda0003f45270 */
[----:B------:R-:W-:Y:S05]  /*0970*/  @!P2 BRA `(.L_x_445) ;  /* 0x000000040068a947 */ /* 0x000fea0003800000 */
[----:B------:R-:W-:Y:S02]  /*0980*/  IADD3 R14, PT, PT, R4, -0x1, RZ ;  /* 0xffffffff040e7810 */ /* 0x000fe40007ffe0ff */
[----:B------:R-:W-:Y:S02]  /*0990*/  ISETP.NE.AND P3, PT, R5, RZ, PT ;  /* 0x000000ff0500720c */ /* 0x000fe40003f65270 */
[----:B------:R-:W-:-:S13]  /*09a0*/  ISETP.GE.U32.AND P2, PT, R14, 0x7, PT ;  /* 0x000000070e00780c */ /* 0x000fda0003f46070 */
[----:B------:R-:W-:Y:S05]  /*09b0*/  @!P2 BRA `(.L_x_446) ;  /* 0x000000000098a947 */ /* 0x000fea0003800000 */
[----:B------:R-:W0:Y:S01]  /*09c0*/  LDC.64 R16, c[0x0][0x380] ;  /* 0x0000e000ff107b82 */ /* 0x000e220000000a00 */
[----:B------:R-:W-:-:S07]  /*09d0*/  IADD3 R19, PT, PT, R13, R8, RZ ;  /* 0x000000080d137210 */ /* 0x000fce0007ffe0ff */
[----:B------:R-:W1:Y:S01]  /*09e0*/  LDC.64 R14, c[0x0][0x398] ;  /* 0x0000e600ff0e7b82 */ /* 0x000e620000000a00 */
[----:B0-----:R-:W-:-:S05]  /*09f0*/  IMAD.WIDE R16, R19, 0x4, R16 ;  /* 0x0000000413107825 */ /* 0x001fca00078e0210 */
[----:B------:R-:W2:Y:S01]  /*0a00*/  LDG.E R21, desc[UR8][R16.64] ;  /* 0x0000000810157981 */ /* 0x000ea2000c1e1900 */
[----:B-1----:R-:W-:-:S03]  /*0a10*/  IMAD.WIDE R14, R19, 0x4, R14 ;  /* 0x00000004130e7825 */ /* 0x002fc600078e020e */
[----:B------:R-:W3:Y:S04]  /*0a20*/  LDG.E R24, desc[UR8][R16.64+0x4] ;  /* 0x0000040810187981 */ /* 0x000ee8000c1e1900 */
[----:B------:R-:W4:Y:S04]  /*0a30*/  LDG.E R22, desc[UR8][R14.64] ;  /* 0x000000080e167981 */ /* 0x000f28000c1e1900 */
[----:B------:R-:W3:Y:S04]  /*0a40*/  LDG.E R25, desc[UR8][R14.64+0x4] ;  /* 0x000004080e197981 */ /* 0x000ee8000c1e1900 */
[----:B------:R-:W5:Y:S04]  /*0a50*/  LDG.E R19, desc[UR8][R16.64+0x8] ;  /* 0x0000080810137981 */ /* 0x000f68000c1e1900 */
[----:B------:R-:W5:Y:S04]  /*0a60*/  LDG.E R20, desc[UR8][R14.64+0x8] ;  /* 0x000008080e147981 */ /* 0x000f68000c1e1900 */
[----:B------:R-:W5:Y:S01]  /*0a70*/  LDG.E R23, desc[UR8][R16.64+0x1c] ;  /* 0x00001c0810177981 */ /* 0x000f62000c1e1900 */
[----:B--2---:R-:W-:-:S03]  /*0a80*/  FADD R27, R9, R21 ;  /* 0x00000015091b7221 */ /* 0x004fc60000000000 */
[----:B------:R-:W2:Y:S01]  /*0a90*/  LDG.E R9, desc[UR8][R16.64+0x18] ;  /* 0x0000180810097981 */ /* 0x000ea2000c1e1900 */
[----:B----4-:R-:W-:-:S03]  /*0aa0*/  FFMA R29, R21, R22, R18 ;  /* 0x00000016151d7223 */ /* 0x010fc60000000012 */
[----:B------:R-:W4:Y:S01]  /*0ab0*/  LDG.E R22, desc[UR8][R16.64+0xc] ;  /* 0x00000c0810167981 */ /* 0x000f22000c1e1900 */
[----:B---3--:R-:W-:-:S03]  /*0ac0*/  FFMA R26, R24, R25, R29 ;  /* 0x00000019181a7223 */ /* 0x008fc6000000001d */
[----:B------:R-:W3:Y:S01]  /*0ad0*/  LDG.E R25, desc[UR8][R14.64+0xc] ;  /* 0x00000c080e197981 */ /* 0x000ee2000c1e1900 */
[----:B------:R-:W-:-:S03]  /*0ae0*/  FADD R28, R27, R24 ;  /* 0x000000181b1c7221 */ /* 0x000fc60000000000 */
[----:B------:R-:W2:Y:S04]  /*0af0*/  LDG.E R21, desc[UR8][R16.64+0x10] ;  /* 0x0000100810157981 */ /* 0x000ea8000c1e1900 */
[----:B------:R-:W2:Y:S04]  /*0b00*/  LDG.E R24, desc[UR8][R14.64+0x10] ;  /* 0x000010080e187981 */ /* 0x000ea8000c1e1900 */
[----:B------:R2:W2:Y:S01]  /*0b10*/  LDG.E R18, desc[UR8][R16.64+0x14] ;  /* 0x0000140810127981 */ /* 0x0004a2000c1e1900 */
[----:B-----5:R-:W-:-:S03]  /*0b20*/  FFMA R29, R19, R20, R26 ;  /* 0x00000014131d7223 */ /* 0x020fc6000000001a */
[----:B------:R-:W5:Y:S04]  /*0b30*/  LDG.E R27, desc[UR8][R14.64+0x14] ;  /* 0x000014080e1b7981 */ /* 0x000f68000c1e1900 */
[----:B------:R-:W5:Y:S04]  /*0b40*/  LDG.E R20, desc[UR8][R14.64+0x18] ;  /* 0x000018080e147981 */ /* 0x000f68000c1e1900 */
[----:B------:R-:W5:Y:S01]  /*0b50*/  LDG.E R26, desc[UR8][R14.64+0x1c] ;  /* 0x00001c080e1a7981 */ /* 0x000f62000c1e1900 */
[----:B------:R-:W-:Y:S01]  /*0b60*/  FADD R19, R28, R19 ;  /* 0x000000131c137221 */ /* 0x000fe20000000000 */
[----:B------:R-:W-:-:S03]  /*0b70*/  IADD3 R8, PT, PT, R8, 0x8, RZ ;  /* 0x0000000808087810 */ /* 0x000fc60007ffe0ff */
[----:B----4-:R-:W-:Y:S01]  /*0b80*/  FADD R28, R19, R22 ;  /* 0x00000016131c7221 */ /* 0x010fe20000000000 */
[----:B---3--:R-:W-:-:S03]  /*0b90*/  FFMA R22, R22, R25, R29 ;  /* 0x0000001916167223 */ /* 0x008fc6000000001d */
[----:B--2---:R-:W-:Y:S01]  /*0ba0*/  FADD R17, R28, R21 ;  /* 0x000000151c117221 */ /* 0x004fe20000000000 */
[----:B------:R-:W-:-:S03]  /*0bb0*/  FFMA R21, R21, R24, R22 ;  /* 0x0000001815157223 */ /* 0x000fc60000000016 */
[----:B------:R-:W-:Y:S01]  /*0bc0*/  FADD R16, R17, R18 ;  /* 0x0000001211107221 */ /* 0x000fe20000000000 */
[----:B-----5:R-:W-:-:S03]  /*0bd0*/  FFMA R18, R18, R27, R21 ;  /* 0x0000001b12127223 */ /* 0x020fc60000000015 */
[----:B------:R-:W-:Y:S01]  /*0be0*/  FADD R16, R16, R9 ;  /* 0x0000000910107221 */ /* 0x000fe20000000000 */
[----:B------:R-:W-:-:S03]  /*0bf0*/  FFMA R18, R9, R20, R18 ;  /* 0x0000001409127223 */ /* 0x000fc60000000012 */
[----:B------:R-:W-:Y:S01]  /*0c00*/  FADD R9, R16, R23 ;  /* 0x0000001710097221 */ /* 0x000fe20000000000 */
[----:B------:R-:W-:-:S07]  /*0c10*/  FFMA R18, R23, R26, R18 ;  /* 0x0000001a17127223 */ /* 0x000fce0000000012 */
.L_x_446:
        /* <DEDUP_REMOVED lines=13> */
[----:B------:R-:W5:Y:S04]  /*0cf0*/  LDG.E R24, desc[UR8][R14.64+0x4] ;  /* 0x000004080e187981 */ /* 0x000f68000c1e1900 */
[----:B------:R-:W5:Y:S04]  /*0d00*/  LDG.E R19, desc[UR8][R16.64+0x8] ;  /* 0x0000080810137981 */ /* 0x000f68000c1e1900 */
[----:B------:R-:W5:Y:S04]  /*0d10*/  LDG.E R20, desc[UR8][R14.64+0x8] ;  /* 0x000008080e147981 */ /* 0x000f68000c1e1900 */
[----:B------:R-:W5:Y:S04]  /*0d20*/  LDG.E R21, desc[UR8][R16.64+0xc] ;  /* 0x00000c0810157981 */ /* 0x000f68000c1e1900 */
[----:B------:R-:W5:Y:S01]  /*0d30*/  LDG.E R26, desc[UR8][R14.64+0xc] ;  /* 0x00000c080e1a7981 */ /* 0x000f62000c1e1900 */
[----:B------:R-:W-:Y:S01]  /*0d40*/  IADD3 R8, PT, PT, R8, 0x4, RZ ;  /* 0x0000000408087810 */ /* 0x000fe20007ffe0ff */
[----:B--2---:R-:W-:Y:S01]  /*0d50*/  FADD R9, R9, R23 ;  /* 0x0000001709097221 */ /* 0x004fe20000000000 */
[----:B----4-:R-:W-:-:S03]  /*0d60*/  FFMA R22, R23, R22, R18 ;  /* 0x0000001617167223 */ /* 0x010fc60000000012 */
[----:B---3--:R-:W-:Y:S01]  /*0d70*/  FADD R18, R9, R25 ;  /* 0x0000001909127221 */ /* 0x008fe20000000000 */
[----:B-----5:R-:W-:-:S03]  /*0d80*/  FFMA R22, R25, R24, R22 ;  /* 0x0000001819167223 */ /* 0x020fc60000000016 */
[----:B------:R-:W-:Y:S01]  /*0d90*/  FADD R18, R18, R19 ;  /* 0x0000001312127221 */ /* 0x000fe20000000000 */
[----:B------:R-:W-:-:S03]  /*0da0*/  FFMA R20, R19, R20, R22 ;  /* 0x0000001413147223 */ /* 0x000fc60000000016 */
[----:B------:R-:W-:Y:S01]  /*0db0*/  FADD R9, R18, R21 ;  /* 0x0000001512097221 */ /* 0x000fe20000000000 */
[----:B------:R-:W-:-:S07]  /*0dc0*/  FFMA R18, R21, R26, R20 ;  /* 0x0000001a15127223 */ /* 0x000fce0000000014 */
.L_x_447:
[----:B------:R-:W-:Y:S05]  /*0dd0*/  @!P3 BRA `(.L_x_445) ;  /* 0x000000000050b947 */ /* 0x000fea0003800000 */
[----:B------:R-:W0:Y:S01]  /*0de0*/  LDC.64 R14, c[0x0][0x380] ;  /* 0x0000e000ff0e7b82 */ /* 0x000e220000000a00 */
[----:B------:R-:W-:-:S07]  /*0df0*/  IADD3 R13, PT, PT, R13, R8, RZ ;  /* 0x000000080d0d7210 */ /* 0x000fce0007ffe0ff */
[----:B------:R-:W1:Y:S01]  /*0e00*/  LDC.64 R16, c[0x0][0x398] ;  /* 0x0000e600ff107b82 */ /* 0x000e620000000a00 */
[----:B0-----:R-:W-:-:S04]  /*0e10*/  IMAD.WIDE R14, R13, 0x4, R14 ;  /* 0x000000040d0e7825 */ /* 0x001fc800078e020e */
[----:B-1----:R-:W-:Y:S02]  /*0e20*/  IMAD.WIDE R16, R13, 0x4, R16 ;  /* 0x000000040d107825 */ /* 0x002fe400078e0210 */
[----:B------:R-:W2:Y:S04]  /*0e30*/  LDG.E R13, desc[UR8][R14.64] ;  /* 0x000000080e0d7981 */ /* 0x000ea8000c1e1900 */
[----:B------:R-:W3:Y:S01]  /*0e40*/  LDG.E R8, desc[UR8][R16.64] ;  /* 0x0000000810087981 */ /* 0x000ee2000c1e1900 */
[----:B------:R-:W-:Y:S01]  /*0e50*/  ISETP.NE.AND P2, PT, R6, 0x1, PT ;  /* 0x000000010600780c */ /* 0x000fe20003f45270 */
[----:B--2---:R-:W-:Y:S01]  /*0e60*/  FADD R9, R9, R13 ;  /* 0x0000000d09097221 */ /* 0x004fe20000000000 */
[----:B---3--:R-:W-:-:S11]  /*0e70*/  FFMA R18, R13, R8, R18 ;  /* 0x000000080d127223 */ /* 0x008fd60000000012 */
[----:B------:R-:W-:Y:S05]  /*0e80*/  @!P2 BRA `(.L_x_445) ;  /* 0x000000000024a947 */ /* 0x000fea0003800000 */
[----:B------:R-:W-:Y:S01]  /*0e90*/  ISETP.NE.AND P2, PT, R6, 0x2, PT ;  /* 0x000000020600780c */ /* 0x000fe20003f45270 */
[----:B------:R-:W2:Y:S04]  /*0ea0*/  LDG.E R13, desc[UR8][R14.64+0x4] ;  /* 0x000004080e0d7981 */ /* 0x000ea8000c1e1900 */
[----:B------:R-:W3:Y:S08]  /*0eb0*/  LDG.E R8, desc[UR8][R16.64+0x4] ;  /* 0x0000040810087981 */ /* 0x000ef0000c1e1900 */
[----:B------:R-:W4:Y:S04]  /*0ec0*/  @P2 LDG.E R19, desc[UR8][R14.64+0x8] ;  /* 0x000008080e132981 */ /* 0x000f28000c1e1900 */
[----:B------:R-:W5:Y:S01]  /*0ed0*/  @P2 LDG.E R20, desc[UR8][R16.64+0x8] ;  /* 0x0000080810142981 */ /* 0x000f62000c1e1900 */
[----:B--2---:R-:W-:Y:S01]  /*0ee0*/  FADD R9, R9, R13 ;  /* 0x0000000d09097221 */ /* 0x004fe20000000000 */
[----:B---3--:R-:W-:-:S03]  /*0ef0*/  FFMA R18, R13, R8, R18 ;  /* 0x000000080d127223 */ /* 0x008fc60000000012 */
[----:B----4-:R-:W-:Y:S01]  /*0f00*/  @P2 FADD R9, R9, R19 ;  /* 0x0000001309092221 */ /* 0x010fe20000000000 */
[----:B-----5:R-:W-:-:S07]  /*0f10*/  @P2 FFMA R18, R19, R20, R18 ;  /* 0x0000001413122223 */ /* 0x020fce0000000012 */
.L_x_445:
[----:B------:R-:W-:Y:S05]  /*0f20*/  @P1 BRA `(.L_x_448) ;  /* 0xfffffff4003c1947 */ /* 0x000fea000383ffff */
[----:B------:R-:W-:Y:S05]  /*0f30*/  @P0 BRA `(.L_x_449) ;  /* 0xfffffff400240947 */ /* 0x000fea000383ffff */
[----:B------:R-:W0:Y:S01]  /*0f40*/  LDC.64 R10, c[0x0][0x388] ;  /* 0x0000e200ff0a7b82 */ /* 0x000e220000000a00 */
[----:B------:R-:W1:Y:S07]  /*0f50*/  LDCU UR7, c[0x0][0x3a4] ;  /* 0x00007480ff0777ac */ /* 0x000e6e0008000800 */
[----:B------:R-:W2:Y:S01]  /*0f60*/  LDC.64 R12, c[0x0][0x390] ;  /* 0x0000e400ff0c7b82 */ /* 0x000ea20000000a00 */
[----:B0-----:R-:W-:-:S05]  /*0f70*/  IMAD.WIDE R10, R3, 0x4, R10 ;  /* 0x00000004030a7825 */ /* 0x001fca00078e020a */
[----:B------:R0:W-:Y:S01]  /*0f80*/  STG.E desc[UR8][R10.64], R18 ;  /* 0x000000120a007986 */ /* 0x0001e2000c101908 */
[----:B--2---:R-:W-:-:S04]  /*0f90*/  IMAD.WIDE R12, R3, 0x4, R12 ;  /* 0x00000004030c7825 */ /* 0x004fc800078e020c */
[----:B------:R-:W-:Y:S01]  /*0fa0*/  IMAD R3, R0, UR6, R3 ;  /* 0x0000000600037c24 */ /* 0x000fe2000f8e0203 */
[----:B------:R0:W-:Y:S04]  /*0fb0*/  STG.E desc[UR8][R12.64], R9 ;  /* 0x000000090c007986 */ /* 0x0001e8000c101908 */
[----:B-1----:R-:W-:-:S13]  /*0fc0*/  ISETP.GE.AND P0, PT, R3, UR7, PT ;  /* 0x0000000703007c0c */ /* 0x002fda000bf06270 */
[----:B0-----:R-:W-:Y:S05]  /*0fd0*/  @!P0 BRA `(.L_x_450) ;  /* 0xfffffff000f08947 */ /* 0x001fea000383ffff */
[----:B------:R-:W-:Y:S05]  /*0fe0*/  EXIT ;  /* 0x000000000000794d */ /* 0x000fea0003800000 */
.L_x_451:
        /* <DEDUP_REMOVED lines=9> */
.L_x_736:


//--------------------- .text.computeDgama        --------------------------
	.section	.text.computeDgama,"ax",@progbits
	.align	128
        .global         computeDgama
        .type           computeDgama,@function
        .size           computeDgama,(.L_x_737 - computeDgama)
        .other          computeDgama,@"STO_CUDA_ENTRY STV_DEFAULT"
computeDgama:
.text.computeDgama:
        /* <DEDUP_REMOVED lines=16> */
.L_x_453:
        /* <DEDUP_REMOVED lines=8> */
.L_x_452:
[----:B------:R-:W0:Y:S02]  /*0180*/  LDCU UR4, c[0x0][0x3b8] ;  /* 0x00007700ff0477ac */ /* 0x000e240008000800 */
[----:B0-----:R-:W-:-:S09]  /*0190*/  UISETP.GT.AND UP0, UPT, UR4, URZ, UPT ;  /* 0x000000ff0400728c */ /* 0x001fd2000bf04270 */
[----:B------:R-:W-:Y:S05]  /*01a0*/  BRA.U UP0, `(.L_x_454) ;  /* 0x0000000100287547 */ /* 0x000fea000b800000 */
[----:B------:R-:W0:Y:S08]  /*01b0*/  LDC.64 R2, c[0x0][0x388] ;  /* 0x0000e200ff027b82 */ /* 0x000e300000000a00 */
[----:B------:R-:W1:Y:S02]  /*01c0*/  LDC.64 R6, c[0x0][0x390] ;  /* 0x0000e400ff067b82 */ /* 0x000e640000000a00 */
.L_x_455:
        /* <DEDUP_REMOVED lines=8> */
.L_x_454:
[----:B------:R-:W0:Y:S02]  /*0250*/  LDC R10, c[0x0][0x3bc] ;  /* 0x0000ef00ff0a7b82 */ /* 0x000e240000000800 */
[----:B0-----:R-:W-:-:S13]  /*0260*/  ISETP.GT.AND P0, PT, R10, RZ, PT ;  /* 0x000000ff0a00720c */ /* 0x001fda0003f04270 */
[----:B------:R-:W-:Y:S05]  /*0270*/  @P0 BRA `(.L_x_456) ;  /* 0x0000000000280947 */ /* 0x000fea0003800000 */
[----:B------:R-:W0:Y:S08]  /*0280*/  LDC.64 R2, c[0x0][0x388] ;  /* 0x0000e200ff027b82 */ /* 0x000e300000000a00 */
[----:B------:R-:W1:Y:S02]  /*0290*/  LDC.64 R6, c[0x0][0x390] ;  /* 0x0000e400ff067b82 */ /* 0x000e640000000a00 */
.L_x_457:
        /* <DEDUP_REMOVED lines=8> */
.L_x_456:
[----:B------:R-:W0:Y:S01]  /*0320*/  LDCU.64 UR10, c[0x0][0x380] ;  /* 0x00007000ff0a77ac */ /* 0x000e220008000a00 */
[C---:B------:R-:W-:Y:S02]  /*0330*/  LOP3.LUT R20, R10.reuse, 0x3, RZ, 0xc0, !PT ;  /* 0x000000030a147812 */ /* 0x040fe400078ec0ff */
[----:B------:R-:W-:Y:S01]  /*0340*/  LOP3.LUT R10, R10, 0x7ffffff8, RZ, 0xc0, !PT ;  /* 0x7ffffff80a0a7812 */ /* 0x000fe200078ec0ff */
[----:B------:R-:W1:Y:S01]  /*0350*/  LDCU.64 UR12, c[0x0][0x398] ;  /* 0x00007300ff0c77ac */ /* 0x000e620008000a00 */
[----:B------:R-:W2:Y:S01]  /*0360*/  LDCU.64 UR14, c[0x0][0x3a0] ;  /* 0x00007400ff0e77ac */ /* 0x000ea20008000a00 */
[----:B0-----:R-:W-:Y:S02]  /*0370*/  UIADD3 UR9, UP0, UPT, UR10, 0x10, URZ ;  /* 0x000000100a097890 */ /* 0x001fe4000ff1e0ff */
[----:B-1----:R-:W-:Y:S02]  /*0380*/  UIADD3 UR7, UP1, UPT, UR12, 0x10, URZ ;  /* 0x000000100c077890 */ /* 0x002fe4000ff3e0ff */
[----:B------:R-:W-:-:S02]  /*0390*/  UIADD3.X UR10, UPT, UPT, URZ, UR11, URZ, UP0, !UPT ;  /* 0x0000000bff0a7290 */ /* 0x000fc400087fe4ff */
[----:B--2---:R-:W-:Y:S02]  /*03a0*/  UIADD3 UR5, UP2, UPT, UR14, 0x10, URZ ;  /* 0x000000100e057890 */ /* 0x004fe4000ff5e0ff */
[----:B------:R-:W-:Y:S02]  /*03b0*/  UIADD3.X UR8, UPT, UPT, URZ, UR13, URZ, UP1, !UPT ;  /* 0x0000000dff087290 */ /* 0x000fe40008ffe4ff */
[----:B------:R-:W-:-:S12]  /*03c0*/  UIADD3.X UR6, UPT, UPT, URZ, UR15, URZ, UP2, !UPT ;  /* 0x0000000fff067290 */ /* 0x000fd800097fe4ff */
.L_x_464:
[----:B------:R-:W0:Y:S02]  /*03d0*/  LDC.64 R2, c[0x0][0x3a8] ;  /* 0x0000ea00ff027b82 */ /* 0x000e240000000a00 */
[----:B0-----:R-:W-:-:S05]  /*03e0*/  IMAD.WIDE R2, R0, 0x4, R2 ;  /* 0x0000000400027825 */ /* 0x001fca00078e0202 */
[----:B-----5:R0:W5:Y:S01]  /*03f0*/  LDG.E R11, desc[UR16][R2.64] ;  /* 0x00000010020b7981 */ /* 0x020162000c1e1900 */
[----:B------:R-:W-:Y:S01]  /*0400*/  HFMA2 R16, -RZ, RZ, 0, 0 ;  /* 0x00000000ff107431 */ /* 0x000fe200000001ff */
[----:B------:R-:W-:Y:S01]  /*0410*/  MOV R13, RZ ;  /* 0x000000ff000d7202 */ /* 0x000fe20000000f00 */
[----:B------:R-:W-:-:S07]  /*0420*/  HFMA2 R14, -RZ, RZ, 0, 0 ;  /* 0x00000000ff0e7431 */ /* 0x000fce00000001ff */
.L_x_463:
[----:B-1----:R-:W1:Y:S01]  /*0430*/  LDCU.64 UR12, c[0x0][0x3b0] ;  /* 0x00007600ff0c77ac */ /* 0x002e620008000a00 */
[----:B------:R-:W-:Y:S01]  /*0440*/  MOV R15, RZ ;  /* 0x000000ff000f7202 */ /* 0x000fe20000000f00 */
[C---:B-1----:R-:W-:Y:S01]  /*0450*/  IMAD R12, R13.reuse, UR13, R0 ;  /* 0x0000000d0d0c7c24 */ /* 0x042fe2000f8e0200 */
[----:B------:R-:W-:-:S04]  /*0460*/  IADD3 R13, PT, PT, R13, 0x1, RZ ;  /* 0x000000010d0d7810 */ /* 0x000fc80007ffe0ff */
[----:B--2-4-:R-:W-:-:S13]  /*0470*/  ISETP.NE.AND P0, PT, R13, UR12, PT ;  /* 0x0000000c0d007c0c */ /* 0x014fda000bf05270 */
.L_x_462:
[----:B-1----:R-:W1:Y:S01]  /*0480*/  LDCU.64 UR12, c[0x0][0x3b8] ;  /* 0x00007700ff0c77ac */ /* 0x002e620008000a00 */
[----:B------:R-:W-:Y:S01]  /*0490*/  MOV R18, RZ ;  /* 0x000000ff00127202 */ /* 0x000fe20000000f00 */
[----:B-1----:R-:W-:Y:S01]  /*04a0*/  UISETP.GE.U32.AND UP0, UPT, UR13, 0x8, UPT ;  /* 0x000000080d00788c */ /* 0x002fe2000bf06070 */
[----:B------:R-:W-:Y:S01]  /*04b0*/  IMAD R17, R12, UR12, R15 ;  /* 0x0000000c0c117c24 */ /* 0x000fe2000f8e020f */
[----:B------:R-:W-:-:S03]  /*04c0*/  IADD3 R15, PT, PT, R15, 0x1, RZ ;  /* 0x000000010f0f7810 */ /* 0x000fc60007ffe0ff */
[----:B------:R-:W-:Y:S01]  /*04d0*/  IMAD R17, R17, UR13, RZ ;  /* 0x0000000d11117c24 */ /* 0x000fe2000f8e02ff */
[----:B------:R-:W-:-:S03]  /*04e0*/  ISETP.NE.AND P1, PT, R15, UR12, PT ;  /* 0x0000000c0f007c0c */ /* 0x000fc6000bf25270 */
[----:B--2-4-:R-:W-:Y:S10]  /*04f0*/  BRA.U !UP0, `(.L_x_458) ;  /* 0x0000000508007547 */ /* 0x014ff4000b800000 */
[----:B------:R-:W-:Y:S02]  /*0500*/  IADD3 R8, PT, PT, -R10, RZ, RZ ;  /* 0x000000ff0a087210 */ /* 0x000fe40007ffe1ff */
[----:B------:R-:W-:-:S07]  /*0510*/  MOV R9, R17 ;  /* 0x0000001100097202 */ /* 0x000fce0000000f00 */
.L_x_459:
[----:B0-----:R-:W-:Y:S02]  /*0520*/  MOV R2, UR9 ;  /* 0x0000000900027c02 */ /* 0x001fe40008000f00 */
[----:B------:R-:W-:-:S03]  /*0530*/  MOV R3, UR10 ;  /* 0x0000000a00037c02 */ /* 0x000fc60008000f00 */
[----:B------:R-:W-:-:S05]  /*0540*/  IMAD.WIDE R2, R9, 0x4, R2 ;  /* 0x0000000409027825 */ /* 0x000fca00078e0202 */
[----:B------:R-:W2:Y:S01]  /*0550*/  LDG.E R19, desc[UR16][R2.64+-0x10] ;  /* 0xfffff01002137981 */ /* 0x000ea2000c1e1900 */
[----:B------:R-:W-:Y:S02]  /*0560*/  MOV R6, UR7 ;  /* 0x0000000700067c02 */ /* 0x000fe40008000f00 */
[----:B------:R-:W-:Y:S02]  /*0570*/  MOV R7, UR8 ;  /* 0x0000000800077c02 */ /* 0x000fe40008000f00 */
[----:B-1----:R-:W-:Y:S02]  /*0580*/  MOV R4, UR5 ;  /* 0x0000000500047c02 */ /* 0x002fe40008000f00 */
[----:B------:R-:W-:Y:S01]  /*0590*/  MOV R5, UR6 ;  /* 0x0000000600057c02 */ /* 0x000fe20008000f00 */
[----:B------:R-:W-:-:S04]  /*05a0*/  IMAD.WIDE R6, R9, 0x4, R6 ;  /* 0x0000000409067825 */ /* 0x000fc800078e0206 */
[----:B------:R-:W-:Y:S01]  /*05b0*/  IMAD.WIDE R4, R9, 0x4, R4 ;  /* 0x0000000409047825 */ /* 0x000fe200078e0204 */
[----:B------:R-:W3:Y:S03]  /*05c0*/  LDG.E R21, desc[UR16][R6.64+-0x10] ;  /* 0xfffff01006157981 */ /* 0x000ee6000c1e1900 */
[----:B--2--5:R-:W-:-:S05]  /*05d0*/  FMUL R29, R11, R19 ;  /* 0x000000130b1d7220 */ /* 0x024fca0000400000 */
[----:B------:R-:W-:Y:S04]  /*05e0*/  STG.E desc[UR16][R4.64+-0x10], R29 ;  /* 0xfffff01d04007986 */ /* 0x000fe8000c101910 */
[----:B------:R-:W2:Y:S04]  /*05f0*/  LDG.E R24, desc[UR16][R2.64+-0xc] ;  /* 0xfffff41002187981 */ /* 0x000ea8000c1e1900 */
[----:B------:R-:W4:Y:S01]  /*0600*/  LDG.E R25, desc[UR16][R6.64+-0xc] ;  /* 0xfffff41006197981 */ /* 0x000f22000c1e1900 */
[----:B--2---:R-:W-:-:S05]  /*0610*/  FMUL R26, R11, R24 ;  /* 0x000000180b1a7220 */ /* 0x004fca0000400000 */
[----:B------:R-:W-:Y:S04]  /*0620*/  STG.E desc[UR16][R4.64+-0xc], R26 ;  /* 0xfffff41a04007986 */ /* 0x000fe8000c101910 */
[----:B------:R-:W2:Y:S04]  /*0630*/  LDG.E R18, desc[UR16][R2.64+-0x8] ;  /* 0xfffff81002127981 */ /* 0x000ea8000c1e1900 */
[----:B------:R-:W4:Y:S01]  /*0640*/  LDG.E R23, desc[UR16][R6.64+-0x8] ;  /* 0xfffff81006177981 */ /* 0x000f22000c1e1900 */
[----:B--2---:R-:W-:-:S05]  /*0650*/  FMUL R28, R11, R18 ;  /* 0x000000120b1c7220 */ /* 0x004fca0000400000 */
[----:B------:R-:W-:Y:S04]  /*0660*/  STG.E desc[UR16][R4.64+-0x8], R28 ;  /* 0xfffff81c04007986 */ /* 0x000fe8000c101910 */
[----:B------:R-:W2:Y:S01]  /*0670*/  LDG.E R22, desc[UR16][R2.64+-0x4] ;  /* 0xfffffc1002167981 */ /* 0x000ea2000c1e1900 */
[----:B---3--:R-:W-:-:S03]  /*0680*/  FFMA R27, R19, R21, R14 ;  /* 0x00000015131b7223 */ /* 0x008fc6000000000e */
[----:B------:R-:W3:Y:S01]  /*0690*/  LDG.E R21, desc[UR16][R6.64+-0x4] ;  /* 0xfffffc1006157981 */ /* 0x000ee2000c1e1900 */
[----:B--2---:R-:W-:-:S05]  /*06a0*/  FMUL R14, R11, R22 ;  /* 0x000000160b0e7220 */ /* 0x004fca0000400000 */
[----:B------:R0:W-:Y:S04]  /*06b0*/  STG.E desc[UR16][R4.64+-0x4], R14 ;  /* 0xfffffc0e04007986 */ /* 0x0001e8000c101910 */
[----:B0-----:R-:W2:Y:S01]  /*06c0*/  LDG.E R14, desc[UR16][R2.64] ;  /* 0x00000010020e7981 */ /* 0x001ea2000c1e1900 */
[----:B------:R-:W-:-:S03]  /*06d0*/  FADD R29, R19, R16 ;  /* 0x00000010131d7221 */ /* 0x000fc60000000000 */
[----:B------:R-:W3:Y:S01]  /*06e0*/  LDG.E R19, desc[UR16][R6.64] ;  /* 0x0000001006137981 */ /* 0x000ee2000c1e1900 */
[----:B--2---:R-:W-:-:S05]  /*06f0*/  FMUL R26, R11, R14 ;  /* 0x0000000e0b1a7220 */ /* 0x004fca0000400000 */
[----:B------:R-:W-:Y:S04]  /*0700*/  STG.E desc[UR16][R4.64], R26 ;  /* 0x0000001a04007986 */ /* 0x000fe8000c101910 */
[----:B------:R-:W2:Y:S01]  /*0710*/  LDG.E R16, desc[UR16][R2.64+0x4] ;  /* 0x0000041002107981 */ /* 0x000ea2000c1e1900 */
[----:B----4-:R-:W-:Y:S01]  /*0720*/  FFMA R25, R24, R25, R27 ;  /* 0x0000001918197223 */ /* 0x010fe2000000001b */
[----:B------:R-:W-:-:S03]  /*0730*/  FADD R29, R29, R24 ;  /* 0x000000181d1d7221 */ /* 0x000fc60000000000 */
[----:B------:R-:W-:Y:S02]  /*0740*/  FFMA R25, R18, R23, R25 ;  /* 0x0000001712197223 */ /* 0x000fe40000000019 */
[----:B------:R-:W4:Y:S01]  /*0750*/  LDG.E R23, desc[UR16][R6.64+0x4] ;  /* 0x0000041006177981 */ /* 0x000f22000c1e1900 */
[----:B--2---:R-:W-:-:S05]  /*0760*/  FMUL R28, R11, R16 ;  /* 0x000000100b1c7220 */ /* 0x004fca0000400000 */
[----:B------:R-:W-:Y:S04]  /*0770*/  STG.E desc[UR16][R4.64+0x4], R28 ;  /* 0x0000041c04007986 */ /* 0x000fe8000c101910 */
[----:B------:R-:W2:Y:S01]  /*0780*/  LDG.E R24, desc[UR16][R2.64+0x8] ;  /* 0x0000081002187981 */ /* 0x000ea2000c1e1900 */
[----:B---3--:R-:W-:Y:S01]  /*0790*/  FFMA R27, R22, R21, R25 ;  /* 0x00000015161b7223 */ /* 0x008fe20000000019 */
[----:B------:R-:W-:Y:S02]  /*07a0*/  FADD R29, R29, R18 ;  /* 0x000000121d1d7221 */ /* 0x000fe40000000000 */
[----:B------:R-:W3:Y:S01]  /*07b0*/  LDG.E R21, desc[UR16][R6.64+0x8] ;  /* 0x0000081006157981 */ /* 0x000ee2000c1e1900 */
[----:B--2---:R-:W-:-:S05]  /*07c0*/  FMUL R25, R11, R24 ;  /* 0x000000180b197220 */ /* 0x004fca0000400000 */
[----:B------:R0:W-:Y:S04]  /*07d0*/  STG.E desc[UR16][R4.64+0x8], R25 ;  /* 0x0000081904007986 */ /* 0x0001e8000c101910 */
[----:B------:R-:W2:Y:S04]  /*07e0*/  LDG.E R18, desc[UR16][R2.64+0xc] ;  /* 0x00000c1002127981 */ /* 0x000ea8000c1e1900 */
[----:B0-----:R-:W2:Y:S01]  /*07f0*/  LDG.E R25, desc[UR16][R6.64+0xc] ;  /* 0x00000c1006197981 */ /* 0x001ea2000c1e1900 */
[----:B------:R-:W-:Y:S01]  /*0800*/  IADD3 R8, PT, PT, R8, 0x8, RZ ;  /* 0x0000000808087810 */ /* 0x000fe20007ffe0ff */
[----:B------:R-:W-:-:S03]  /*0810*/  FADD R29, R29, R22 ;  /* 0x000000161d1d7221 */ /* 0x000fc60000000000 */
[----:B------:R-:W-:Y:S01]  /*0820*/  ISETP.NE.AND P2, PT, R8, RZ, PT ;  /* 0x000000ff0800720c */ /* 0x000fe20003f45270 */
[----:B------:R-:W-:Y:S01]  /*0830*/  FADD R29, R29, R14 ;  /* 0x0000000e1d1d7221 */ /* 0x000fe20000000000 */
[----:B------:R-:W-:-:S03]  /*0840*/  FFMA R19, R14, R19, R27 ;  /* 0x000000130e137223 */ /* 0x000fc6000000001b */
[----:B------:R-:W-:Y:S01]  /*0850*/  FADD R29, R29, R16 ;  /* 0x000000101d1d7221 */ /* 0x000fe20000000000 */
[----:B----4-:R-:W-:-:S03]  /*0860*/  FFMA R19, R16, R23, R19 ;  /* 0x0000001710137223 */ /* 0x010fc60000000013 */
[----:B------:R-:W-:Y:S01]  /*0870*/  FADD R29, R29, R24 ;  /* 0x000000181d1d7221 */ /* 0x000fe20000000000 */
[----:B---3--:R-:W-:Y:S01]  /*0880*/  FFMA R19, R24, R21, R19 ;  /* 0x0000001518137223 */ /* 0x008fe20000000013 */
[----:B------:R-:W-:Y:S01]  /*0890*/  IADD3 R9, PT, PT, R9, 0x8, RZ ;  /* 0x0000000809097810 */ /* 0x000fe20007ffe0ff */
[----:B--2---:R-:W-:-:S05]  /*08a0*/  FMUL R26, R11, R18 ;  /* 0x000000120b1a7220 */ /* 0x004fca0000400000 */
[----:B------:R1:W-:Y:S01]  /*08b0*/  STG.E desc[UR16][R4.64+0xc], R26 ;  /* 0x00000c1a04007986 */ /* 0x0003e2000c101910 */
[----:B------:R-:W-:Y:S01]  /*08c0*/  FADD R16, R29, R18 ;  /* 0x000000121d107221 */ /* 0x000fe20000000000 */
[----:B------:R-:W-:Y:S01]  /*08d0*/  FFMA R14, R18, R25, R19 ;  /* 0x00000019120e7223 */ /* 0x000fe20000000013 */
[----:B------:R-:W-:Y:S06]  /*08e0*/  @P2 BRA `(.L_x_459) ;  /* 0xfffffffc000c2947 */ /* 0x000fec000383ffff */
[----:B------:R-:W-:-:S07]  /*08f0*/  MOV R18, R10 ;  /* 0x0000000a00127202 */ /* 0x000fce0000000f00 */
.L_x_458:
[----:B------:R-:W2:Y:S02]  /*0900*/  LDCU UR4, c[0x0][0x3bc] ;  /* 0x00007780ff0477ac */ /* 0x000ea40008000800 */
[----:B--2---:R-:W-:-:S04]  /*0910*/  ULOP3.LUT UR4, UR4, 0x7, URZ, 0xc0, !UPT ;  /* 0x0000000704047892 */ /* 0x004fc8000f8ec0ff */
[----:B------:R-:W-:-:S09]  /*0920*/  UISETP.NE.AND UP0, UPT, UR4, URZ, UPT ;  /* 0x000000ff0400728c */ /* 0x000fd2000bf05270 */
[----:B------:R-:W-:Y:S05]  /*0930*/  BRA.U !UP0, `(.L_x_460) ;  /* 0x0000000508247547 */ /* 0x000fea000b800000 */
[----:B------:R-:W-:Y:S01]  /*0940*/  UIADD3 UR4, UPT, UPT, UR4, -0x1, URZ ;  /* 0xffffffff04047890 */ /* 0x000fe2000fffe0ff */
[----:B------:R-:W-:-:S03]  /*0950*/  ISETP.NE.AND P2, PT, R20, RZ, PT ;  /* 0x000000ff1400720c */ /* 0x000fc60003f45270 */
[----:B------:R-:W-:-:S09]  /*0960*/  UISETP.GE.U32.AND UP0, UPT, UR4, 0x3, UPT ;  /* 0x000000030400788c */ /* 0x000fd2000bf06070 */
[----:B------:R-:W-:Y:S05]  /*0970*/  BRA.U !UP0, `(.L_x_461) ;  /* 0x0000000108807547 */ /* 0x000fea000b800000 */
[----:B0-----:R-:W0:Y:S01]  /*0980*/  LDC.64 R2, c[0x0][0x380] ;  /* 0x0000e000ff027b82 */ /* 0x001e220000000a00 */
[----:B------:R-:W-:-:S07]  /*0990*/  IADD3 R19, PT, PT, R17, R18, RZ ;  /* 0x0000001211137210 */ /* 0x000fce0007ffe0ff */
[----:B------:R-:W2:Y:S08]  /*09a0*/  LDC.64 R6, c[0x0][0x398] ;  /* 0x0000e600ff067b82 */ /* 0x000eb00000000a00 */
[----:B-1----:R-:W1:Y:S01]  /*09b0*/  LDC.64 R4, c[0x0][0x3a0] ;  /* 0x0000e800ff047b82 */ /* 0x002e620000000a00 */
[----:B0-----:R-:W-:-:S05]  /*09c0*/  IMAD.WIDE R2, R19, 0x4, R2 ;  /* 0x0000000413027825 */ /* 0x001fca00078e0202 */
[----:B------:R-:W3:Y:S01]  /*09d0*/  LDG.E R9, desc[UR16][R2.64] ;  /* 0x0000001002097981 */ /* 0x000ee2000c1e1900 */
[----:B--2---:R-:W-:-:S05]  /*09e0*/  IMAD.WIDE R6, R19, 0x4, R6 ;  /* 0x0000000413067825 */ /* 0x004fca00078e0206 */
[----:B------:R-:W2:Y:S01]  /*09f0*/  LDG.E R23, desc[UR16][R6.64] ;  /* 0x0000001006177981 */ /* 0x000ea2000c1e1900 */
[----:B-1----:R-:W-:-:S04]  /*0a00*/  IMAD.WIDE R4, R19, 0x4, R4 ;  /* 0x0000000413047825 */ /* 0x002fc800078e0204 */
[----:B---3-5:R-:W-:-:S05]  /*0a10*/  FMUL R25, R11, R9 ;  /* 0x000000090b197220 */ /* 0x028fca0000400000 */
[----:B------:R0:W-:Y:S04]  /*0a20*/  STG.E desc[UR16][R4.64], R25 ;  /* 0x0000001904007986 */ /* 0x0001e8000c101910 */
[----:B------:R-:W3:Y:S04]  /*0a30*/  LDG.E R22, desc[UR16][R2.64+0x4] ;  /* 0x0000041002167981 */ /* 0x000ee8000c1e1900 */
[----:B------:R-:W4:Y:S01]  /*0a40*/  LDG.E R21, desc[UR16][R6.64+0x4] ;  /* 0x0000041006157981 */ /* 0x000f22000c1e1900 */
[----:B---3--:R-:W-:-:S05]  /*0a50*/  FMUL R27, R11, R22 ;  /* 0x000000160b1b7220 */ /* 0x008fca0000400000 */
[----:B------:R3:W-:Y:S04]  /*0a60*/  STG.E desc[UR16][R4.64+0x4], R27 ;  /* 0x0000041b04007986 */ /* 0x0007e8000c101910 */
[----:B------:R-:W2:Y:S04]  /*0a70*/  LDG.E R8, desc[UR16][R2.64+0x8] ;  /* 0x0000081002087981 */ /* 0x000ea8000c1e1900 */
[----:B------:R-:W3:Y:S01]  /*0a80*/  LDG.E R19, desc[UR16][R6.64+0x8] ;  /* 0x0000081006137981 */ /* 0x000ee2000c1e1900 */
[----:B--2---:R-:W-:-:S05]  /*0a90*/  FMUL R29, R11, R8 ;  /* 0x000000080b1d7220 */ /* 0x004fca0000400000 */
[----:B------:R2:W-:Y:S04]  /*0aa0*/  STG.E desc[UR16][R4.64+0x8], R29 ;  /* 0x0000081d04007986 */ /* 0x0005e8000c101910 */
[----:B------:R-:W2:Y:S04]  /*0ab0*/  LDG.E R24, desc[UR16][R2.64+0xc] ;  /* 0x00000c1002187981 */ /* 0x000ea8000c1e1900 */
[----:B------:R-:W2:Y:S01]  /*0ac0*/  LDG.E R26, desc[UR16][R6.64+0xc] ;  /* 0x00000c10061a7981 */ /* 0x000ea2000c1e1900 */
[----:B0-----:R-:W-:Y:S01]  /*0ad0*/  FADD R25, R16, R9 ;  /* 0x0000000910197221 */ /* 0x001fe20000000000 */
        /* <DEDUP_REMOVED lines=9> */
[----:B------:R-:W-:-:S07]  /*0b70*/  FFMA R14, R24, R26, R19 ;  /* 0x0000001a180e7223 */ /* 0x000fce0000000013 */
.L_x_461:
[----:B------:R-:W-:Y:S05]  /*0b80*/  @!P2 BRA `(.L_x_460) ;  /* 0x000000000090a947 */ /* 0x000fea0003800000 */
[----:B------:R-:W-:Y:S01]  /*0b90*/  ISETP.NE.AND P2, PT, R20, 0x1, PT ;  /* 0x000000011400780c */ /* 0x000fe20003f45270 */
[----:B------:R-:W3:-:S12]  /*0ba0*/  LDC R8, c[0x0][0x3bc] ;  /* 0x0000ef00ff087b82 */ /* 0x000ed80000000800 */
[----:B-12---:R-:W1:Y:S01]  /*0bb0*/  @P2 LDC.64 R4, c[0x0][0x380] ;  /* 0x0000e000ff042b82 */ /* 0x006e620000000a00 */
[----:B------:R-:W-:-:S07]  /*0bc0*/  @P2 IADD3 R9, PT, PT, R17, R18, RZ ;  /* 0x0000001211092210 */ /* 0x000fce0007ffe0ff */
[----:B0-----:R-:W0:Y:S08]  /*0bd0*/  @P2 LDC.64 R2, c[0x0][0x398] ;  /* 0x0000e600ff022b82 */ /* 0x001e300000000a00 */
[----:B------:R-:W2:Y:S01]  /*0be0*/  @P2 LDC.64 R6, c[0x0][0x3a0] ;  /* 0x0000e800ff062b82 */ /* 0x000ea20000000a00 */
[----:B-1----:R-:W-:-:S05]  /*0bf0*/  @P2 IMAD.WIDE R4, R9, 0x4, R4 ;  /* 0x0000000409042825 */ /* 0x002fca00078e0204 */
[----:B------:R-:W4:Y:S01]  /*0c00*/  @P2 LDG.E R21, desc[UR16][R4.64] ;  /* 0x0000001004152981 */ /* 0x000f22000c1e1900 */
[----:B0-----:R-:W-:-:S05]  /*0c10*/  @P2 IMAD.WIDE R2, R9, 0x4, R2 ;  /* 0x0000000409022825 */ /* 0x001fca00078e0202 */
[----:B------:R-:W4:Y:S01]  /*0c20*/  @P2 LDG.E R22, desc[UR16][R2.64] ;  /* 0x0000001002162981 */ /* 0x000f22000c1e1900 */
[----:B--2---:R-:W-:Y:S01]  /*0c30*/  @P2 IMAD.WIDE R6, R9, 0x4, R6 ;  /* 0x0000000409062825 */ /* 0x004fe200078e0206 */
[----:B---3--:R-:W-:-:S13]  /*0c40*/  LOP3.LUT P3, RZ, R8, 0x1, RZ, 0xc0, !PT ;  /* 0x0000000108ff7812 */ /* 0x008fda000786c0ff */
[----:B------:R-:W0:Y:S01]  /*0c50*/  @P3 LDC.64 R8, c[0x0][0x380] ;  /* 0x0000e000ff083b82 */ /* 0x000e220000000a00 */
[----:B----45:R-:W-:-:S05]  /*0c60*/  @P2 FMUL R23, R11, R21 ;  /* 0x000000150b172220 */ /* 0x030fca0000400000 */
[----:B------:R1:W-:Y:S04]  /*0c70*/  @P2 STG.E desc[UR16][R6.64], R23 ;  /* 0x0000001706002986 */ /* 0x0003e8000c101910 */
[----:B------:R2:W3:Y:S01]  /*0c80*/  @P2 LDG.E R24, desc[UR16][R4.64+0x4] ;  /* 0x0000041004182981 */ /* 0x0004e2000c1e1900 */
[----:B------:R-:W-:-:S03]  /*0c90*/  @P2 IADD3 R18, PT, PT, R18, 0x2, RZ ;  /* 0x0000000212122810 */ /* 0x000fc60007ffe0ff */
[----:B------:R-:W4:Y:S01]  /*0ca0*/  @P2 LDG.E R3, desc[UR16][R2.64+0x4] ;  /* 0x0000041002032981 */ /* 0x000f22000c1e1900 */
[----:B------:R-:W-:Y:S02]  /*0cb0*/  @P3 IADD3 R17, PT, PT, R17, R18, RZ ;  /* 0x0000001211113210 */ /* 0x000fe40007ffe0ff */
[----:B------:R-:W1:Y:S03]  /*0cc0*/  @P3 LDC.64 R18, c[0x0][0x398] ;  /* 0x0000e600ff123b82 */ /* 0x000e660000000a00 */
[----:B0-----:R-:W-:-:S05]  /*0cd0*/  @P3 IMAD.WIDE R8, R17, 0x4, R8 ;  /* 0x0000000411083825 */ /* 0x001fca00078e0208 */
[----:B--2---:R-:W0:Y:S01]  /*0ce0*/  @P3 LDC.64 R4, c[0x0][0x3a0] ;  /* 0x0000e800ff043b82 */ /* 0x004e220000000a00 */
[----:B-1----:R-:W-:-:S04]  /*0cf0*/  @P3 IMAD.WIDE R18, R17, 0x4, R18 ;  /* 0x0000000411123825 */ /* 0x002fc800078e0212 */
[----:B---3--:R-:W-:-:S05]  /*0d00*/  @P2 FMUL R25, R11, R24 ;  /* 0x000000180b192220 */ /* 0x008fca0000400000 */
[----:B------:R3:W-:Y:S04]  /*0d10*/  @P2 STG.E desc[UR16][R6.64+0x4], R25 ;  /* 0x0000041906002986 */ /* 0x0007e8000c101910 */
[----:B------:R-:W2:Y:S04]  /*0d20*/  @P3 LDG.E R9, desc[UR16][R8.64] ;  /* 0x0000001008093981 */ /* 0x000ea8000c1e1900 */
[----:B------:R-:W3:Y:S01]  /*0d30*/  @P3 LDG.E R18, desc[UR16][R18.64] ;  /* 0x0000001012123981 */ /* 0x000ee2000c1e1900 */
[----:B0-----:R-:W-:-:S04]  /*0d40*/  @P3 IMAD.WIDE R4, R17, 0x4, R4 ;  /* 0x0000000411043825 */ /* 0x001fc800078e0204 */
[----:B------:R-:W-:Y:S01]  /*0d50*/  @P2 FADD R17, R16, R21 ;  /* 0x0000001510112221 */ /* 0x000fe20000000000 */
[----:B------:R-:W-:-:S03]  /*0d60*/  @P2 FFMA R21, R21, R22, R14 ;  /* 0x0000001615152223 */ /* 0x000fc6000000000e */
[----:B------:R-:W-:Y:S01]  /*0d70*/  @P2 FADD R16, R17, R24 ;  /* 0x0000001811102221 */ /* 0x000fe20000000000 */
[----:B----4-:R-:W-:Y:S01]  /*0d80*/  @P2 FFMA R14, R24, R3, R21 ;  /* 0x00000003180e2223 */ /* 0x010fe20000000015 */
[----:B--2---:R-:W-:-:S05]  /*0d90*/  @P3 FMUL R23, R11, R9 ;  /* 0x000000090b173220 */ /* 0x004fca0000400000 */
[----:B------:R4:W-:Y:S01]  /*0da0*/  @P3 STG.E desc[UR16][R4.64], R23 ;  /* 0x0000001704003986 */ /* 0x0009e2000c101910 */
[----:B------:R-:W-:Y:S01]  /*0db0*/  @P3 FADD R16, R16, R9 ;  /* 0x0000000910103221 */ /* 0x000fe20000000000 */
[----:B---3--:R-:W-:-:S07]  /*0dc0*/  @P3 FFMA R14, R9, R18, R14 ;  /* 0x00000012090e3223 */ /* 0x008fce000000000e */
.L_x_460:
[----:B------:R-:W-:Y:S05]  /*0dd0*/  @P1 BRA `(.L_x_462) ;  /* 0xfffffff400a81947 */ /* 0x000fea000383ffff */
[----:B------:R-:W-:Y:S05]  /*0de0*/  @P0 BRA `(.L_x_463) ;  /* 0xfffffff400900947 */ /* 0x000fea000383ffff */
[----:B0-----:R-:W0:Y:S01]  /*0df0*/  LDC.64 R2, c[0x0][0x388] ;  /* 0x0000e200ff027b82 */ /* 0x001e220000000a00 */
[----:B------:R-:W3:Y:S01]  /*0e00*/  LDCU UR4, c[0x0][0x360] ;  /* 0x00006c00ff0477ac */ /* 0x000ee20008000800 */
[----:B------:R-:W3:Y:S06]  /*0e10*/  LDCU UR11, c[0x0][0x3b4] ;  /* 0x00007680ff0b77ac */ /* 0x000eec0008000800 */
[----:B-12-4-:R-:W1:Y:S08]  /*0e20*/  LDC.64 R4, c[0x0][0x390] ;  /* 0x0000e400ff047b82 */ /* 0x016e700000000a00 */
[----:B------:R-:W3:Y:S01]  /*0e30*/  LDC R7, c[0x0][0x370] ;  /* 0x0000dc00ff077b82 */ /* 0x000ee20000000800 */
[----:B0-----:R-:W-:-:S05]  /*0e40*/  IMAD.WIDE R2, R0, 0x4, R2 ;  /* 0x0000000400027825 */ /* 0x001fca00078e0202 */
[----:B------:R0:W-:Y:S01]  /*0e50*/  STG.E desc[UR16][R2.64], R14 ;  /* 0x0000000e02007986 */ /* 0x0001e2000c101910 */
[----:B-1----:R-:W-:-:S05]  /*0e60*/  IMAD.WIDE R4, R0, 0x4, R4 ;  /* 0x0000000400047825 */ /* 0x002fca00078e0204 */
[----:B------:R0:W-:Y:S01]  /*0e70*/  STG.E desc[UR16][R4.64], R16 ;  /* 0x0000001004007986 */ /* 0x0001e2000c101910 */
[----:B---3--:R-:W-:-:S05]  /*0e80*/  IMAD R0, R7, UR4, R0 ;  /* 0x0000000407007c24 */ /* 0x008fca000f8e0200 */
[----:B------:R-:W-:-:S13]  /*0e90*/  ISETP.GE.AND P0, PT, R0, UR11, PT ;  /* 0x0000000b00007c0c */ /* 0x000fda000bf06270 */
[----:B0-----:R-:W-:Y:S05]  /*0ea0*/  @!P0 BRA `(.L_x_464) ;  /* 0xfffffff400488947 */ /* 0x001fea000383ffff */
[----:B------:R-:W-:Y:S05]  /*0eb0*/  EXIT ;  /* 0x000000000000794d */ /* 0x000fea0003800000 */
.L_x_465:
        /* <DEDUP_REMOVED lines=12> */
.L_x_737:


//--------------------- .text.computeDiff         --------------------------
	.section	.text.computeDiff,"ax",@progbits
	.align	128
        .global         computeDiff
        .type           computeDiff,@function
        .size           computeDiff,(.L_x_714 - computeDiff)
        .other          computeDiff,@"STO_CUDA_ENTRY STV_DEFAULT"
computeDiff:
.text.computeDiff:
        /* <DEDUP_REMOVED lines=9> */
[----:B------:R-:W0:Y:S01]  /*0090*/  LDC R0, c[0x0][0x3bc] ;  /* 0x0000ef00ff007b82 */ /* 0x000e220000000800 */
[----:B------:R-:W0:Y:S07]  /*00a0*/  LDCU UR4, c[0x0][0x3b4] ;  /* 0x00007680ff0477ac */ /* 0x000e2e0008000800 */
[----:B------:R-:W0:Y:S02]  /*00b0*/  LDC R7, c[0x0][0x3c0] ;  /* 0x0000f000ff077b82 */ /* 0x000e240000000800 */
[----:B0-----:R-:W-:-:S04]  /*00c0*/  VIMNMX3 R0, R0, UR4, R7, PT ;  /* 0x0000000400007c0f */ /* 0x001fc8000b800107 */
[----:B------:R-:W-:-:S13]  /*00d0*/  ISETP.GE.AND P0, PT, R0, 0x1, PT ;  /* 0x000000010000780c */ /* 0x000fda0003f06270 */
[----:B------:R-:W-:Y:S05]  /*00e0*/  @!P0 EXIT ;  /* 0x000000000000894d */ /* 0x000fea0003800000 */
[----:B------:R-:W0:Y:S01]  /*00f0*/  LDCU UR5, c[0x0][0x3b0] ;  /* 0x00007600ff0577ac */ /* 0x000e220008000800 */
[C---:B------:R-:W-:Y:S02]  /*0100*/  LOP3.LUT R4, R7.reuse, 0x7ffffff8, RZ, 0xc0, !PT ;  /* 0x7ffffff807047812 */ /* 0x040fe400078ec0ff */
[----:B------:R-:W-:Y:S01]  /*0110*/  LOP3.LUT R6, R7, 0x3, RZ, 0xc0, !PT ;  /* 0x0000000307067812 */ /* 0x000fe200078ec0ff */
[----:B------:R-:W1:Y:S01]  /*0120*/  LDCU.64 UR8, c[0x0][0x3a8] ;  /* 0x00007500ff0877ac */ /* 0x000e620008000a00 */
[----:B------:R-:W-:Y:S01]  /*0130*/  IADD3 R8, PT, PT, -R4, RZ, RZ ;  /* 0x000000ff04087210 */ /* 0x000fe20007ffe1ff */
[----:B------:R-:W2:Y:S01]  /*0140*/  LDCU.64 UR10, c[0x0][0x380] ;  /* 0x00007000ff0a77ac */ /* 0x000ea20008000a00 */
[----:B------:R-:W3:Y:S01]  /*0150*/  LDCU UR4, c[0x0][0x370] ;  /* 0x00006e00ff0477ac */ /* 0x000ee20008000800 */
[----:B------:R-:W4:Y:S01]  /*0160*/  LDCU.64 UR16, c[0x0][0x358] ;  /* 0x00006b00ff1077ac */ /* 0x000f220008000a00 */
[----:B0-----:R-:W0:Y:S01]  /*0170*/  F2F.F64.F32 R2, UR5 ;  /* 0x0000000500027d10 */ /* 0x001e220008201800 */
[----:B-1----:R-:W-:-:S02]  /*0180*/  UIADD3 UR7, UP0, UPT, UR8, 0x10, URZ ;  /* 0x0000001008077890 */ /* 0x002fc4000ff1e0ff */
[----:B--2---:R-:W-:Y:S02]  /*0190*/  UIADD3 UR5, UP1, UPT, UR10, 0x10, URZ ;  /* 0x000000100a057890 */ /* 0x004fe4000ff3e0ff */
[----:B------:R-:W-:Y:S02]  /*01a0*/  UIADD3.X UR8, UPT, UPT, URZ, UR9, URZ, UP0, !UPT ;  /* 0x00000009ff087290 */ /* 0x000fe400087fe4ff */
[----:B------:R-:W-:Y:S02]  /*01b0*/  UIADD3.X UR6, UPT, UPT, URZ, UR11, URZ, UP1, !UPT ;  /* 0x0000000bff067290 */ /* 0x000fe40008ffe4ff */
[----:B---3--:R-:W-:Y:S01]  /*01c0*/  UIMAD UR4, UR12, UR4, URZ ;  /* 0x000000040c0472a4 */ /* 0x008fe2000f8e02ff */
[----:B0-----:R-:W-:Y:S02]  /*01d0*/  R2UR UR14, R2 ;  /* 0x00000000020e72ca */ /* 0x001fe400000e0000 */
[----:B------:R-:W-:Y:S02]  /*01e0*/  R2UR UR15, R3 ;  /* 0x00000000030f72ca */ /* 0x000fe400000e0000 */
[----:B------:R-:W-:-:S04]  /*01f0*/  LOP3.LUT R3, R7, 0x7, RZ, 0xc0, !PT ;  /* 0x0000000707037812 */ /* 0x000fc800078ec0ff */
[----:B----4-:R-:W-:-:S09]  /*0200*/  IADD3 R7, PT, PT, R3, -0x1, RZ ;  /* 0xffffffff03077810 */ /* 0x010fd20007ffe0ff */
.L_x_503:
[----:B------:R-:W0:Y:S01]  /*0210*/  LDC.64 R14, c[0x0][0x390] ;  /* 0x0000e400ff0e7b82 */ /* 0x000e220000000a00 */
[----:B-1----:R-:W1:Y:S07]  /*0220*/  LDCU UR9, c[0x0][0x3b0] ;  /* 0x00007600ff0977ac */ /* 0x002e6e0008000800 */
[----:B--2---:R-:W2:Y:S08]  /*0230*/  LDC.64 R12, c[0x0][0x388] ;  /* 0x0000e200ff0c7b82 */ /* 0x004eb00000000a00 */
[----:B---3-5:R-:W3:Y:S08]  /*0240*/  LDC.64 R10, c[0x0][0x398] ;  /* 0x0000e600ff0a7b82 */ /* 0x028ef00000000a00 */
[----:B----4-:R-:W4:Y:S01]  /*0250*/  LDC.64 R20, c[0x0][0x3a0] ;  /* 0x0000e800ff147b82 */ /* 0x010f220000000a00 */
[----:B0-----:R-:W-:-:S06]  /*0260*/  IMAD.WIDE R14, R5, 0x4, R14 ;  /* 0x00000004050e7825 */ /* 0x001fcc00078e020e */
[----:B------:R-:W1:Y:S01]  /*0270*/  LDG.E R14, desc[UR16][R14.64] ;  /* 0x000000100e0e7981 */ /* 0x000e62000c1e1900 */
[----:B--2---:R-:W-:-:S06]  /*0280*/  IMAD.WIDE R12, R5, 0x4, R12 ;  /* 0x00000004050c7825 */ /* 0x004fcc00078e020c */
[----:B------:R0:W2:Y:S01]  /*0290*/  LDG.E R13, desc[UR16][R12.64] ;  /* 0x000000100c0d7981 */ /* 0x0000a2000c1e1900 */
[----:B---3--:R-:W-:-:S06]  /*02a0*/  IMAD.WIDE R10, R5, 0x4, R10 ;  /* 0x00000004050a7825 */ /* 0x008fcc00078e020a */
[----:B------:R3:W5:Y:S01]  /*02b0*/  LDG.E R10, desc[UR16][R10.64] ;  /* 0x000000100a0a7981 */ /* 0x000762000c1e1900 */
[----:B----4-:R-:W-:-:S05]  /*02c0*/  IMAD.WIDE R20, R5, 0x4, R20 ;  /* 0x0000000405147825 */ /* 0x010fca00078e0214 */
[----:B------:R3:W5:Y:S01]  /*02d0*/  LDG.E R9, desc[UR16][R20.64] ;  /* 0x0000001014097981 */ /* 0x000762000c1e1900 */
[----:B0-----:R-:W-:Y:S01]  /*02e0*/  MOV R12, RZ ;  /* 0x000000ff000c7202 */ /* 0x001fe20000000f00 */
[----:B-1----:R-:W-:Y:S01]  /*02f0*/  FMUL R18, R14, UR9 ;  /* 0x000000090e127c20 */ /* 0x002fe20008400000 */
[----:B--2---:R-:W0:Y:S08]  /*0300*/  F2F.F64.F32 R16, R13 ;  /* 0x0000000d00107310 */ /* 0x004e300000201800 */
[----:B------:R-:W1:Y:S01]  /*0310*/  F2F.F64.F32 R18, R18 ;  /* 0x0000001200127310 */ /* 0x000e620000201800 */
[----:B0--3--:R-:W-:-:S11]  /*0320*/  DADD R16, R16, R16 ;  /* 0x0000000010107229 */ /* 0x009fd60000000010 */
.L_x_502:
[----:B0-----:R-:W0:Y:S01]  /*0330*/  LDCU UR9, c[0x0][0x3b8] ;  /* 0x00007700ff0977ac */ /* 0x001e220008000800 */
[----:B------:R-:W-:Y:S01]  /*0340*/  MOV R14, RZ ;  /* 0x000000ff000e7202 */ /* 0x000fe20000000f00 */
[----:B--2---:R-:W2:Y:S01]  /*0350*/  LDCU UR10, c[0x0][0x3b4] ;  /* 0x00007680ff0a77ac */ /* 0x004ea20008000800 */
[C---:B0-----:R-:W-:Y:S01]  /*0360*/  IMAD R11, R12.reuse, UR9, R5 ;  /* 0x000000090c0b7c24 */ /* 0x041fe2000f8e0205 */
[----:B------:R-:W-:-:S04]  /*0370*/  IADD3 R12, PT, PT, R12, 0x1, RZ ;  /* 0x000000010c0c7810 */ /* 0x000fc80007ffe0ff */
[----:B--234-:R-:W-:-:S13]  /*0380*/  ISETP.NE.AND P2, PT, R12, UR10, PT ;  /* 0x0000000a0c007c0c */ /* 0x01cfda000bf45270 */
.L_x_501:
[----:B0-----:R-:W0:Y:S01]  /*0390*/  LDCU UR9, c[0x0][0x3c0] ;  /* 0x00007800ff0977ac */ /* 0x001e220008000800 */
[----:B------:R-:W-:Y:S01]  /*03a0*/  IMAD.MOV.U32 R30, RZ, RZ, RZ ;  /* 0x000000ffff1e7224 */ /* 0x000fe200078e00ff */
[----:B--2---:R-:W2:Y:S01]  /*03b0*/  LDCU UR10, c[0x0][0x3bc] ;  /* 0x00007780ff0a77ac */ /* 0x004ea20008000800 */
[----:B0-----:R-:W-:Y:S01]  /*03c0*/  UISETP.GE.U32.AND UP0, UPT, UR9, 0x8, UPT ;  /* 0x000000080900788c */ /* 0x001fe2000bf06070 */
[----:B--2---:R-:W-:Y:S01]  /*03d0*/  IMAD R13, R11, UR10, R14 ;  /* 0x0000000a0b0d7c24 */ /* 0x004fe2000f8e020e */
[----:B------:R-:W-:-:S03]  /*03e0*/  IADD3 R14, PT, PT, R14, 0x1, RZ ;  /* 0x000000010e0e7810 */ /* 0x000fc60007ffe0ff */
[----:B------:R-:W-:Y:S01]  /*03f0*/  IMAD R13, R13, UR9, RZ ;  /* 0x000000090d0d7c24 */ /* 0x000fe2000f8e02ff */
[----:B------:R-:W-:-:S03]  /*0400*/  ISETP.NE.AND P3, PT, R14, UR10, PT ;  /* 0x0000000a0e007c0c */ /* 0x000fc6000bf65270 */
[----:B---34-:R-:W-:Y:S10]  /*0410*/  BRA.U !UP0, `(.L_x_466) ;  /* 0x0000000d08147547 */ /* 0x018ff4000b800000 */
[----:B------:R-:W-:Y:S02]  /*0420*/  MOV R29, R13 ;  /* 0x0000000d001d7202 */ /* 0x000fe40000000f00 */
[----:B------:R-:W-:-:S07]  /*0430*/  MOV R30, R8 ;  /* 0x00000008001e7202 */ /* 0x000fce0000000f00 */
.L_x_483:
[----:B0-----:R-:W-:Y:S02]  /*0440*/  MOV R20, UR7 ;  /* 0x0000000700147c02 */ /* 0x001fe40008000f00 */
[----:B------:R-:W-:-:S03]  /*0450*/  MOV R21, UR8 ;  /* 0x0000000800157c02 */ /* 0x000fc60008000f00 */
[----:B------:R-:W-:-:S05]  /*0460*/  IMAD.WIDE R20, R29, 0x4, R20 ;  /* 0x000000041d147825 */ /* 0x000fca00078e0214 */
[----:B------:R-:W2:Y:S01]  /*0470*/  LDG.E R0, desc[UR16][R20.64+-0x10] ;  /* 0xfffff01014007981 */ /* 0x000ea2000c1e1900 */
[----:B-----5:R-:W0:Y:S01]  /*0480*/  MUFU.RCP R2, R9 ;  /* 0x0000000900027308 */ /* 0x020e220000001000 */
[----:B------:R-:W-:Y:S01]  /*0490*/  MOV R22, UR5 ;  /* 0x0000000500167c02 */ /* 0x000fe20008000f00 */
[----:B------:R-:W-:Y:S01]  /*04a0*/  IMAD.U32 R23, RZ, RZ, UR6 ;  /* 0x00000006ff177e24 */ /* 0x000fe2000f8e00ff */
[----:B------:R-:W-:Y:S03]  /*04b0*/  BSSY.RECONVERGENT B2, `(.L_x_467) ;  /* 0x000000c000027945 */ /* 0x000fe60003800200 */
[----:B------:R-:W-:-:S04]  /*04c0*/  IMAD.WIDE R22, R29, 0x4, R22 ;  /* 0x000000041d167825 */ /* 0x000fc800078e0216 */
[----:B0-----:R-:W-:-:S04]  /*04d0*/  FFMA R15, -R9, R2, 1 ;  /* 0x3f800000090f7423 */ /* 0x001fc80000000102 */
[----:B------:R-:W-:Y:S01]  /*04e0*/  FFMA R15, R2, R15, R2 ;  /* 0x0000000f020f7223 */ /* 0x000fe20000000002 */
[----:B--2---:R-:W0:Y:S03]  /*04f0*/  FCHK P0, R0, R9 ;  /* 0x0000000900007302 */ /* 0x004e260000000000 */
[----:B------:R-:W-:-:S04]  /*0500*/  FFMA R2, R0, R15, RZ ;  /* 0x0000000f00027223 */ /* 0x000fc800000000ff */
[----:B------:R-:W-:-:S04]  /*0510*/  FFMA R24, -R9, R2, R0 ;  /* 0x0000000209187223 */ /* 0x000fc80000000100 */
[----:B------:R-:W-:Y:S01]  /*0520*/  FFMA R26, R15, R24, R2 ;  /* 0x000000180f1a7223 */ /* 0x000fe20000000002 */
[----:B0-----:R-:W-:Y:S06]  /*0530*/  @!P0 BRA `(.L_x_468) ;  /* 0x00000000000c8947 */ /* 0x001fec0003800000 */
[----:B------:R-:W-:-:S07]  /*0540*/  MOV R2, 0x560 ;  /* 0x0000056000027802 */ /* 0x000fce0000000f00 */
[----:B-1----:R-:W-:Y:S05]  /*0550*/  CALL.REL.NOINC `($__internal_17_$__cuda_sm3x_div_rn_noftz_f32_slowpath) ;  /* 0x0000001400dc7944 */ /* 0x002fea0003c00000 */
[----:B------:R-:W-:-:S07]  /*0560*/  MOV R26, R0 ;  /* 0x00000000001a7202 */ /* 0x000fce0000000f00 */
.L_x_468:
[----:B------:R-:W-:Y:S05]  /*0570*/  BSYNC.RECONVERGENT B2 ;  /* 0x0000000000027941 */ /* 0x000fea0003800200 */
.L_x_467:
[----:B------:R-:W2:Y:S01]  /*0580*/  LDG.E R15, desc[UR16][R22.64+-0x10] ;  /* 0xfffff010160f7981 */ /* 0x000ea2000c1e1900 */
[----:B------:R-:W-:Y:S03]  /*0590*/  F2F.F64.F32 R26, R26 ;  /* 0x0000001a001a7310 */ /* 0x000fe60000201800 */
[----:B------:R-:W3:Y:S05]  /*05a0*/  LDG.E R28, desc[UR16][R20.64+-0xc] ;  /* 0xfffff410141c7981 */ /* 0x000eea000c1e1900 */
[----:B------:R-:W0:Y:S01]  /*05b0*/  MUFU.RCP R0, R9 ;  /* 0x0000000900007308 */ /* 0x000e220000001000 */
[----:B------:R-:W-:Y:S01]  /*05c0*/  BSSY.RECONVERGENT B2, `(.L_x_469) ;  /* 0x0000012000027945 */ /* 0x000fe20003800200 */
[----:B--2---:R-:W-:-:S06]  /*05d0*/  FADD R15, -R10, R15 ;  /* 0x0000000f0a0f7221 */ /* 0x004fcc0000000100 */
[----:B------:R-:W2:Y:S02]  /*05e0*/  F2F.F64.F32 R24, R15 ;  /* 0x0000000f00187310 */ /* 0x000ea40000201800 */
[----:B--2---:R-:W-:-:S08]  /*05f0*/  DMUL R24, R16, R24 ;  /* 0x0000001810187228 */ /* 0x004fd00000000000 */
[----:B------:R-:W-:-:S08]  /*0600*/  DFMA R24, R24, UR14, R26 ;  /* 0x0000000e18187c2b */ /* 0x000fd0000800001a */
[----:B-1----:R-:W-:-:S10]  /*0610*/  DADD R24, R18, R24 ;  /* 0x0000000012187229 */ /* 0x002fd40000000018 */
[----:B------:R-:W1:Y:S01]  /*0620*/  F2F.F32.F64 R25, R24 ;  /* 0x0000001800197310 */ /* 0x000e620000301000 */
[----:B0-----:R-:W-:-:S07]  /*0630*/  FFMA R27, -R9, R0, 1 ;  /* 0x3f800000091b7423 */ /* 0x001fce0000000100 */
[----:B---3--:R-:W0:Y:S01]  /*0640*/  FCHK P0, R28, R9 ;  /* 0x000000091c007302 */ /* 0x008e220000000000 */
[----:B-1----:R1:W-:Y:S01]  /*0650*/  STG.E desc[UR16][R20.64+-0x10], R25 ;  /* 0xfffff01914007986 */ /* 0x0023e2000c101910 */
[----:B------:R-:W-:-:S04]  /*0660*/  FFMA R0, R0, R27, R0 ;  /* 0x0000001b00007223 */ /* 0x000fc80000000000 */
[----:B------:R-:W-:-:S04]  /*0670*/  FFMA R2, R0, R28, RZ ;  /* 0x0000001c00027223 */ /* 0x000fc800000000ff */
[----:B------:R-:W-:-:S04]  /*0680*/  FFMA R15, -R9, R2, R28 ;  /* 0x00000002090f7223 */ /* 0x000fc8000000011c */
[----:B------:R-:W-:Y:S01]  /*0690*/  FFMA R0, R0, R15, R2 ;  /* 0x0000000f00007223 */ /* 0x000fe20000000002 */
[----:B01----:R-:W-:Y:S06]  /*06a0*/  @!P0 BRA `(.L_x_470) ;  /* 0x00000000000c8947 */ /* 0x003fec0003800000 */
[----:B------:R-:W-:Y:S02]  /*06b0*/  MOV R0, R28 ;  /* 0x0000001c00007202 */ /* 0x000fe40000000f00 */
[----:B------:R-:W-:-:S07]  /*06c0*/  MOV R2, 0x6e0 ;  /* 0x000006e000027802 */ /* 0x000fce0000000f00 */
[----:B------:R-:W-:Y:S05]  /*06d0*/  CALL.REL.NOINC `($__internal_17_$__cuda_sm3x_div_rn_noftz_f32_slowpath) ;  /* 0x00000014007c7944 */ /* 0x000fea0003c00000 */
.L_x_470:
[----:B------:R-:W-:Y:S05]  /*06e0*/  BSYNC.RECONVERGENT B2 ;  /* 0x0000000000027941 */ /* 0x000fea0003800200 */
.L_x_469:
[----:B------:R-:W2:Y:S01]  /*06f0*/  LDG.E R15, desc[UR16][R22.64+-0xc] ;  /* 0xfffff410160f7981 */ /* 0x000ea2000c1e1900 */
[----:B------:R-:W-:Y:S01]  /*0700*/  F2F.F64.F32 R26, R0 ;  /* 0x00000000001a7310 */ /* 0x000fe20000201800 */
[----:B--2---:R-:W-:-:S07]  /*0710*/  FADD R15, -R10, R15 ;  /* 0x0000000f0a0f7221 */ /* 0x004fce0000000100 */
[----:B------:R-:W0:Y:S02]  /*0720*/  F2F.F64.F32 R24, R15 ;  /* 0x0000000f00187310 */ /* 0x000e240000201800 */
[----:B0-----:R-:W-:-:S08]  /*0730*/  DMUL R24, R16, R24 ;  /* 0x0000001810187228 */ /* 0x001fd00000000000 */
[----:B------:R-:W-:Y:S01]  /*0740*/  DFMA R24, R24, UR14, R26 ;  /* 0x0000000e18187c2b */ /* 0x000fe2000800001a */
[----:B------:R-:W2:Y:S01]  /*0750*/  LDG.E R26, desc[UR16][R20.64+-0x8] ;  /* 0xfffff810141a7981 */ /* 0x000ea2000c1e1900 */
[----:B------:R-:W0:Y:S01]  /*0760*/  MUFU.RCP R2, R9 ;  /* 0x0000000900027308 */ /* 0x000e220000001000 */
[----:B------:R-:W-:Y:S05]  /*0770*/  BSSY.RECONVERGENT B2, `(.L_x_471) ;  /* 0x000000e000027945 */ /* 0x000fea0003800200 */
[----:B------:R-:W-:-:S10]  /*0780*/  DADD R24, R18, R24 ;  /* 0x0000000012187229 */ /* 0x000fd40000000018 */
[----:B------:R-:W1:Y:S01]  /*0790*/  F2F.F32.F64 R25, R24 ;  /* 0x0000001800197310 */ /* 0x000e620000301000 */
[----:B0-----:R-:W-:-:S04]  /*07a0*/  FFMA R27, -R9, R2, 1 ;  /* 0x3f800000091b7423 */ /* 0x001fc80000000102 */
[----:B------:R-:W-:Y:S01]  /*07b0*/  FFMA R0, R2, R27, R2 ;  /* 0x0000001b02007223 */ /* 0x000fe20000000002 */
[----:B-1----:R0:W-:Y:S02]  /*07c0*/  STG.E desc[UR16][R20.64+-0xc], R25 ;  /* 0xfffff41914007986 */ /* 0x0021e4000c101910 */
[----:B--2---:R-:W1:Y:S01]  /*07d0*/  FCHK P0, R26, R9 ;  /* 0x000000091a007302 */ /* 0x004e620000000000 */
[----:B------:R-:W-:-:S04]  /*07e0*/  FFMA R2, R0, R26, RZ ;  /* 0x0000001a00027223 */ /* 0x000fc800000000ff */
[----:B------:R-:W-:-:S04]  /*07f0*/  FFMA R15, -R9, R2, R26 ;  /* 0x00000002090f7223 */ /* 0x000fc8000000011a */
[----:B------:R-:W-:Y:S01]  /*0800*/  FFMA R0, R0, R15, R2 ;  /* 0x0000000f00007223 */ /* 0x000fe20000000002 */
[----:B01----:R-:W-:Y:S06]  /*0810*/  @!P0 BRA `(.L_x_472) ;  /* 0x00000000000c8947 */ /* 0x003fec0003800000 */
[----:B------:R-:W-:Y:S02]  /*0820*/  MOV R0, R26 ;  /* 0x0000001a00007202 */ /* 0x000fe40000000f00 */
[----:B------:R-:W-:-:S07]  /*0830*/  MOV R2, 0x850 ;  /* 0x0000085000027802 */ /* 0x000fce0000000f00 */
[----:B------:R-:W-:Y:S05]  /*0840*/  CALL.REL.NOINC `($__internal_17_$__cuda_sm3x_div_rn_noftz_f32_slowpath) ;  /* 0x0000001400207944 */ /* 0x000fea0003c00000 */
.L_x_472:
[----:B------:R-:W-:Y:S05]  /*0850*/  BSYNC.RECONVERGENT B2 ;  /* 0x0000000000027941 */ /* 0x000fea0003800200 */
.L_x_471:
        /* <DEDUP_REMOVED lines=22> */
.L_x_474:
[----:B------:R-:W-:Y:S05]  /*09c0*/  BSYNC.RECONVERGENT B2 ;  /* 0x0000000000027941 */ /* 0x000fea0003800200 */
.L_x_473:
        /* <DEDUP_REMOVED lines=22> */
.L_x_476:
[----:B------:R-:W-:Y:S05]  /*0b30*/  BSYNC.RECONVERGENT B2 ;  /* 0x0000000000027941 */ /* 0x000fea0003800200 */
.L_x_475:
        /* <DEDUP_REMOVED lines=19> */
[----:B------:R-:W-:Y:S01]  /*0c70*/  IMAD.MOV.U32 R0, RZ, RZ, R26 ;  /* 0x000000ffff007224 */ /* 0x000fe200078e001a */
[----:B------:R-:W-:-:S07]  /*0c80*/  MOV R2, 0xca0 ;  /* 0x00000ca000027802 */ /* 0x000fce0000000f00 */
[----:B------:R-:W-:Y:S05]  /*0c90*/  CALL.REL.NOINC `($__internal_17_$__cuda_sm3x_div_rn_noftz_f32_slowpath) ;  /* 0x00000010000c7944 */ /* 0x000fea0003c00000 */
.L_x_478:
[----:B------:R-:W-:Y:S05]  /*0ca0*/  BSYNC.RECONVERGENT B2 ;  /* 0x0000000000027941 */ /* 0x000fea0003800200 */
.L_x_477:
        /* <DEDUP_REMOVED lines=22> */
.L_x_480:
[----:B------:R-:W-:Y:S05]  /*0e10*/  BSYNC.RECONVERGENT B2 ;  /* 0x0000000000027941 */ /* 0x000fea0003800200 */
.L_x_479:
        /* <DEDUP_REMOVED lines=22> */
.L_x_482:
[----:B------:R-:W-:Y:S05]  /*0f80*/  BSYNC.RECONVERGENT B2 ;  /* 0x0000000000027941 */ /* 0x000fea0003800200 */
.L_x_481:
[----:B------:R-:W2:Y:S01]  /*0f90*/  LDG.E R23, desc[UR16][R22.64+0xc] ;  /* 0x00000c1016177981 */ /* 0x000ea2000c1e1900 */
[----:B------:R-:W-:Y:S01]  /*0fa0*/  F2F.F64.F32 R26, R0 ;  /* 0x00000000001a7310 */ /* 0x000fe20000201800 */
[----:B------:R-:W-:Y:S02]  /*0fb0*/  IADD3 R30, PT, PT, R30, 0x8, RZ ;  /* 0x000000081e1e7810 */ /* 0x000fe40007ffe0ff */
[----:B------:R-:W-:Y:S02]  /*0fc0*/  IADD3 R29, PT, PT, R29, 0x8, RZ ;  /* 0x000000081d1d7810 */ /* 0x000fe40007ffe0ff */
[----:B------:R-:W-:Y:S01]  /*0fd0*/  ISETP.NE.AND P0, PT, R30, RZ, PT ;  /* 0x000000ff1e00720c */ /* 0x000fe20003f05270 */
[----:B--2---:R-:W-:-:S04]  /*0fe0*/  FADD R2, -R10, R23 ;  /* 0x000000170a027221 */ /* 0x004fc80000000100 */
[----:B------:R-:W0:Y:S02]  /*0ff0*/  F2F.F64.F32 R24, R2 ;  /* 0x0000000200187310 */ /* 0x000e240000201800 */
[----:B0-----:R-:W-:-:S08]  /*1000*/  DMUL R24, R16, R24 ;  /* 0x0000001810187228 */ /* 0x001fd00000000000 */
[----:B------:R-:W-:-:S08]  /*1010*/  DFMA R24, R24, UR14, R26 ;  /* 0x0000000e18187c2b */ /* 0x000fd0000800001a */
[----:B------:R-:W-:-:S10]  /*1020*/  DADD R24, R18, R24 ;  /* 0x0000000012187229 */ /* 0x000fd40000000018 */
[----:B------:R-:W0:Y:S02]  /*1030*/  F2F.F32.F64 R25, R24 ;  /* 0x0000001800197310 */ /* 0x000e240000301000 */
[----:B0-----:R0:W-:Y:S01]  /*1040*/  STG.E desc[UR16][R20.64+0xc], R25 ;  /* 0x00000c1914007986 */ /* 0x0011e2000c101910 */
[----:B------:R-:W-:Y:S05]  /*1050*/  @P0 BRA `(.L_x_483) ;  /* 0xfffffff000f80947 */ /* 0x000fea000383ffff */
[----:B------:R-:W-:-:S07]  /*1060*/  MOV R30, R4 ;  /* 0x00000004001e7202 */ /* 0x000fce0000000f00 */
.L_x_466:
[----:B------:R-:W-:-:S13]  /*1070*/  ISETP.NE.AND P0, PT, R3, RZ, PT ;  /* 0x000000ff0300720c */ /* 0x000fda0003f05270 */
[----:B------:R-:W-:Y:S05]  /*1080*/  @!P0 BRA `(.L_x_484) ;  /* 0x0000000800f48947 */ /* 0x000fea0003800000 */
[----:B------:R-:W-:-:S13]  /*1090*/  ISETP.GE.U32.AND P0, PT, R7, 0x3, PT ;  /* 0x000000030700780c */ /* 0x000fda0003f06070 */
[----:B------:R-:W-:Y:S05]  /*10a0*/  @!P0 BRA `(.L_x_485) ;  /* 0x0000000400908947 */ /* 0x000fea0003800000 */
[----:B------:R-:W2:Y:S01]  /*10b0*/  LDC.64 R22, c[0x0][0x3a8] ;  /* 0x0000ea00ff167b82 */ /* 0x000ea20000000a00 */
[----:B0-----:R-:W-:-:S04]  /*10c0*/  IMAD.IADD R20, R13, 0x1, R30 ;  /* 0x000000010d147824 */ /* 0x001fc800078e021e */
[----:B--2---:R-:W-:-:S05]  /*10d0*/  IMAD.WIDE R22, R20, 0x4, R22 ;  /* 0x0000000414167825 */ /* 0x004fca00078e0216 */
[----:B------:R-:W2:Y:S01]  /*10e0*/  LDG.E R24, desc[UR16][R22.64] ;  /* 0x0000001016187981 */ /* 0x000ea2000c1e1900 */
[----:B-----5:R-:W0:Y:S01]  /*10f0*/  MUFU.RCP R0, R9 ;  /* 0x0000000900007308 */ /* 0x020e220000001000 */
[----:B------:R-:W-:Y:S01]  /*1100*/  BSSY.RECONVERGENT B2, `(.L_x_486) ;  /* 0x000000b000027945 */ /* 0x000fe20003800200 */
[----:B0-----:R-:W-:-:S04]  /*1110*/  FFMA R15, -R9, R0, 1 ;  /* 0x3f800000090f7423 */ /* 0x001fc80000000100 */
[----:B------:R-:W-:Y:S02]  /*1120*/  FFMA R0, R0, R15, R0 ;  /* 0x0000000f00007223 */ /* 0x000fe40000000000 */
[----:B--2---:R-:W0:Y:S02]  /*1130*/  FCHK P0, R24, R9 ;  /* 0x0000000918007302 */ /* 0x004e240000000000 */
[----:B------:R-:W-:-:S04]  /*1140*/  FFMA R2, R0, R24, RZ ;  /* 0x0000001800027223 */ /* 0x000fc800000000ff */
[----:B------:R-:W-:-:S04]  /*1150*/  FFMA R15, -R9, R2, R24 ;  /* 0x00000002090f7223 */ /* 0x000fc80000000118 */
[----:B------:R-:W-:Y:S01]  /*1160*/  FFMA R0, R0, R15, R2 ;  /* 0x0000000f00007223 */ /* 0x000fe20000000002 */
[----:B0-----:R-:W-:Y:S06]  /*1170*/  @!P0 BRA `(.L_x_487) ;  /* 0x00000000000c8947 */ /* 0x001fec0003800000 */
[----:B------:R-:W-:Y:S02]  /*1180*/  MOV R0, R24 ;  /* 0x0000001800007202 */ /* 0x000fe40000000f00 */
[----:B------:R-:W-:-:S07]  /*1190*/  MOV R2, 0x11b0 ;  /* 0x000011b000027802 */ /* 0x000fce0000000f00 */
[----:B-1----:R-:W-:Y:S05]  /*11a0*/  CALL.REL.NOINC `($__internal_17_$__cuda_sm3x_div_rn_noftz_f32_slowpath) ;  /* 0x0000000800c87944 */ /* 0x002fea0003c00000 */
.L_x_487:
[----:B------:R-:W-:Y:S05]  /*11b0*/  BSYNC.RECONVERGENT B2 ;  /* 0x0000000000027941 */ /* 0x000fea0003800200 */
.L_x_486:
[----:B------:R-:W0:Y:S01]  /*11c0*/  LDC.64 R24, c[0x0][0x380] ;  /* 0x0000e000ff187b82 */ /* 0x000e220000000a00 */
[----:B------:R-:W2:Y:S01]  /*11d0*/  LDG.E R2, desc[UR16][R22.64+0x4] ;  /* 0x0000041016027981 */ /* 0x000ea2000c1e1900 */
[----:B0-----:R-:W-:-:S05]  /*11e0*/  IMAD.WIDE R20, R20, 0x4, R24 ;  /* 0x0000000414147825 */ /* 0x001fca00078e0218 */
[----:B------:R-:W3:Y:S01]  /*11f0*/  LDG.E R15, desc[UR16][R20.64] ;  /* 0x00000010140f7981 */ /* 0x000ee2000c1e1900 */
[----:B------:R-:W-:Y:S01]  /*1200*/  F2F.F64.F32 R26, R0 ;  /* 0x00000000001a7310 */ /* 0x000fe20000201800 */
[----:B------:R-:W-:Y:S01]  /*1210*/  BSSY.RECONVERGENT B2, `(.L_x_488) ;  /* 0x0000014000027945 */ /* 0x000fe20003800200 */
[----:B---3--:R-:W-:-:S06]  /*1220*/  FADD R15, -R10, R15 ;  /* 0x0000000f0a0f7221 */ /* 0x008fcc0000000100 */
[----:B------:R-:W0:Y:S02]  /*1230*/  F2F.F64.F32 R24, R15 ;  /* 0x0000000f00187310 */ /* 0x000e240000201800 */
[----:B0-----:R-:W-:-:S08]  /*1240*/  DMUL R24, R16, R24 ;  /* 0x0000001810187228 */ /* 0x001fd00000000000 */
[----:B------:R-:W-:-:S08]  /*1250*/  DFMA R24, R24, UR14, R26 ;  /* 0x0000000e18187c2b */ /* 0x000fd0000800001a */
[----:B-1----:R-:W-:Y:S01]  /*1260*/  DADD R24, R18, R24 ;  /* 0x0000000012187229 */ /* 0x002fe20000000018 */
[----:B------:R-:W0:Y:S09]  /*1270*/  MUFU.RCP R26, R9 ;  /* 0x00000009001a7308 */ /* 0x000e320000001000 */
[----:B------:R-:W1:Y:S08]  /*1280*/  F2F.F32.F64 R25, R24 ;  /* 0x0000001800197310 */ /* 0x000e700000301000 */
[----:B--2---:R-:W2:Y:S01]  /*1290*/  FCHK P0, R2, R9 ;  /* 0x0000000902007302 */ /* 0x004ea20000000000 */
[----:B0-----:R-:W-:Y:S01]  /*12a0*/  FFMA R27, -R9, R26, 1 ;  /* 0x3f800000091b7423 */ /* 0x001fe2000000011a */
[----:B-1----:R0:W-:Y:S03]  /*12b0*/  STG.E desc[UR16][R22.64], R25 ;  /* 0x0000001916007986 */ /* 0x0021e6000c101910 */
[----:B------:R-:W-:-:S04]  /*12c0*/  FFMA R0, R26, R27, R26 ;  /* 0x0000001b1a007223 */ /* 0x000fc8000000001a */
[----:B------:R-:W-:-:S04]  /*12d0*/  FFMA R15, R0, R2, RZ ;  /* 0x00000002000f7223 */ /* 0x000fc800000000ff */
[----:B------:R-:W-:-:S04]  /*12e0*/  FFMA R26, -R9, R15, R2 ;  /* 0x0000000f091a7223 */ /* 0x000fc80000000102 */
[----:B------:R-:W-:Y:S01]  /*12f0*/  FFMA R26, R0, R26, R15 ;  /* 0x0000001a001a7223 */ /* 0x000fe2000000000f */
[----:B0-2---:R-:W-:Y:S06]  /*1300*/  @!P0 BRA `(.L_x_489) ;  /* 0x0000000000108947 */ /* 0x005fec0003800000 */
[----:B------:R-:W-:Y:S02]  /*1310*/  MOV R0, R2 ;  /* 0x0000000200007202 */ /* 0x000fe40000000f00 */
[----:B------:R-:W-:-:S07]  /*1320*/  MOV R2, 0x1340 ;  /* 0x0000134000027802 */ /* 0x000fce0000000f00 */
[----:B------:R-:W-:Y:S05]  /*1330*/  CALL.REL.NOINC `($__internal_17_$__cuda_sm3x_div_rn_noftz_f32_slowpath) ;  /* 0x0000000800647944 */ /* 0x000fea0003c00000 */
[----:B------:R-:W-:-:S07]  /*1340*/  MOV R26, R0 ;  /* 0x00000000001a7202 */ /* 0x000fce0000000f00 */
.L_x_489:
[----:B------:R-:W-:Y:S05]  /*1350*/  BSYNC.RECONVERGENT B2 ;  /* 0x0000000000027941 */ /* 0x000fea0003800200 */
.L_x_488:
[----:B------:R-:W2:Y:S04]  /*1360*/  LDG.E R15, desc[UR16][R20.64+0x4] ;  /* 0x00000410140f7981 */ /* 0x000ea8000c1e1900 */
[----:B------:R-:W3:Y:S01]  /*1370*/  LDG.E R2, desc[UR16][R22.64+0x8] ;  /* 0x0000081016027981 */ /* 0x000ee2000c1e1900 */
[----:B------:R-:W-:Y:S01]  /*1380*/  F2F.F64.F32 R26, R26 ;  /* 0x0000001a001a7310 */ /* 0x000fe20000201800 */
[----:B------:R-:W-:Y:S07]  /*1390*/  BSSY.RECONVERGENT B2, `(.L_x_490) ;  /* 0x0000014000027945 */ /* 0x000fee0003800200 */
[----:B------:R-:W0:Y:S01]  /*13a0*/  MUFU.RCP R0, R9 ;  /* 0x0000000900007308 */ /* 0x000e220000001000 */
[----:B--2---:R-:W-:-:S07]  /*13b0*/  FADD R15, -R10, R15 ;  /* 0x0000000f0a0f7221 */ /* 0x004fce0000000100 */
[----:B------:R-:W1:Y:S08]  /*13c0*/  F2F.F64.F32 R24, R15 ;  /* 0x0000000f00187310 */ /* 0x000e700000201800 */
[----:B---3--:R-:W2:Y:S01]  /*13d0*/  FCHK P0, R2, R9 ;  /* 0x0000000902007302 */ /* 0x008ea20000000000 */
[----:B-1----:R-:W-:-:S08]  /*13e0*/  DMUL R24, R16, R24 ;  /* 0x0000001810187228 */ /* 0x002fd00000000000 */
[----:B------:R-:W-:Y:S01]  /*13f0*/  DFMA R24, R24, UR14, R26 ;  /* 0x0000000e18187c2b */ /* 0x000fe2000800001a */
[----:B0-----:R-:W-:-:S04]  /*1400*/  FFMA R27, -R9, R0, 1 ;  /* 0x3f800000091b7423 */ /* 0x001fc80000000100 */
[----:B------:R-:W-:-:S03]  /*1410*/  FFMA R0, R0, R27, R0 ;  /* 0x0000001b00007223 */ /* 0x000fc60000000000 */
[----:B------:R-:W-:Y:S01]  /*1420*/  DADD R24, R18, R24 ;  /* 0x0000000012187229 */ /* 0x000fe20000000018 */
[----:B------:R-:W-:-:S04]  /*1430*/  FFMA R15, R0, R2, RZ ;  /* 0x00000002000f7223 */ /* 0x000fc800000000ff */
[----:B------:R-:W-:-:S05]  /*1440*/  FFMA R26, -R9, R15, R2 ;  /* 0x0000000f091a7223 */ /* 0x000fca0000000102 */
[----:B------:R-:W0:Y:S01]  /*1450*/  F2F.F32.F64 R25, R24 ;  /* 0x0000001800197310 */ /* 0x000e220000301000 */
[----:B------:R-:W-:Y:S01]  /*1460*/  FFMA R26, R0, R26, R15 ;  /* 0x0000001a001a7223 */ /* 0x000fe2000000000f */
[----:B0-----:R0:W-:Y:S01]  /*1470*/  STG.E desc[UR16][R22.64+0x4], R25 ;  /* 0x0000041916007986 */ /* 0x0011e2000c101910 */
[----:B--2---:R-:W-:Y:S05]  /*1480*/  @!P0 BRA `(.L_x_491) ;  /* 0x0000000000108947 */ /* 0x004fea0003800000 */
[----:B------:R-:W-:Y:S02]  /*1490*/  MOV R0, R2 ;  /* 0x0000000200007202 */ /* 0x000fe40000000f00 */
[----:B------:R-:W-:-:S07]  /*14a0*/  MOV R2, 0x14c0 ;  /* 0x000014c000027802 */ /* 0x000fce0000000f00 */
[----:B0-----:R-:W-:Y:S05]  /*14b0*/  CALL.REL.NOINC `($__internal_17_$__cuda_sm3x_div_rn_noftz_f32_slowpath) ;  /* 0x0000000800047944 */ /* 0x001fea0003c00000 */
[----:B------:R-:W-:-:S07]  /*14c0*/  MOV R26, R0 ;  /* 0x00000000001a7202 */ /* 0x000fce0000000f00 */
.L_x_491:
[----:B------:R-:W-:Y:S05]  /*14d0*/  BSYNC.RECONVERGENT B2 ;  /* 0x0000000000027941 */ /* 0x000fea0003800200 */
.L_x_490:
[----:B------:R-:W2:Y:S04]  /*14e0*/  LDG.E R15, desc[UR16][R20.64+0x8] ;  /* 0x00000810140f7981 */ /* 0x000ea8000c1e1900 */
[----:B------:R-:W3:Y:S01]  /*14f0*/  LDG.E R2, desc[UR16][R22.64+0xc] ;  /* 0x00000c1016027981 */ /* 0x000ee2000c1e1900 */
[----:B------:R-:W-:Y:S01]  /*1500*/  F2F.F64.F32 R26, R26 ;  /* 0x0000001a001a7310 */ /* 0x000fe20000201800 */
[----:B------:R-:W-:Y:S07]  /*1510*/  BSSY.RECONVERGENT B2, `(.L_x_492) ;  /* 0x0000013000027945 */ /* 0x000fee0003800200 */
[----:B------:R-:W1:Y:S01]  /*1520*/  MUFU.RCP R0, R9 ;  /* 0x0000000900007308 */ /* 0x000e620000001000 */
[----:B--2---:R-:W-:-:S07]  /*1530*/  FADD R15, -R10, R15 ;  /* 0x0000000f0a0f7221 */ /* 0x004fce0000000100 */
[----:B0-----:R-:W0:Y:S08]  /*1540*/  F2F.F64.F32 R24, R15 ;  /* 0x0000000f00187310 */ /* 0x001e300000201800 */
[----:B---3--:R-:W2:Y:S01]  /*1550*/  FCHK P0, R2, R9 ;  /* 0x0000000902007302 */ /* 0x008ea20000000000 */
[----:B0-----:R-:W-:-:S08]  /*1560*/  DMUL R24, R16, R24 ;  /* 0x0000001810187228 */ /* 0x001fd00000000000 */
[----:B------:R-:W-:Y:S01]  /*1570*/  DFMA R24, R24, UR14, R26 ;  /* 0x0000000e18187c2b */ /* 0x000fe2000800001a */
[----:B-1----:R-:W-:-:S04]  /*1580*/  FFMA R27, -R9, R0, 1 ;  /* 0x3f800000091b7423 */ /* 0x002fc80000000100 */
        /* <DEDUP_REMOVED lines=11> */
.L_x_493:
[----:B------:R-:W-:Y:S05]  /*1640*/  BSYNC.RECONVERGENT B2 ;  /* 0x0000000000027941 */ /* 0x000fea0003800200 */
.L_x_492:
[----:B------:R-:W2:Y:S01]  /*1650*/  LDG.E R21, desc[UR16][R20.64+0xc] ;  /* 0x00000c1014157981 */ /* 0x000ea2000c1e1900 */
[----:B0-----:R-:W-:Y:S01]  /*1660*/  F2F.F64.F32 R24, R0 ;  /* 0x0000000000187310 */ /* 0x001fe20000201800 */
[----:B------:R-:W-:Y:S02]  /*1670*/  VIADD R30, R30, 0x4 ;  /* 0x000000041e1e7836 */ /* 0x000fe40000000000 */
[----:B--2---:R-:W-:-:S05]  /*1680*/  FADD R2, -R10, R21 ;  /* 0x000000150a027221 */ /* 0x004fca0000000100 */
[----:B------:R-:W0:Y:S02]  /*1690*/  F2F.F64.F32 R26, R2 ;  /* 0x00000002001a7310 */ /* 0x000e240000201800 */
[----:B0-----:R-:W-:-:S08]  /*16a0*/  DMUL R26, R16, R26 ;  /* 0x0000001a101a7228 */ /* 0x001fd00000000000 */
[----:B------:R-:W-:-:S08]  /*16b0*/  DFMA R24, R26, UR14, R24 ;  /* 0x0000000e1a187c2b */ /* 0x000fd00008000018 */
[----:B------:R-:W-:-:S10]  /*16c0*/  DADD R24, R18, R24 ;  /* 0x0000000012187229 */ /* 0x000fd40000000018 */
[----:B------:R-:W0:Y:S02]  /*16d0*/  F2F.F32.F64 R25, R24 ;  /* 0x0000001800197310 */ /* 0x000e240000301000 */
[----:B0-----:R2:W-:Y:S02]  /*16e0*/  STG.E desc[UR16][R22.64+0xc], R25 ;  /* 0x00000c1916007986 */ /* 0x0015e4000c101910 */
.L_x_485:
[----:B------:R-:W-:-:S13]  /*16f0*/  ISETP.NE.AND P0, PT, R6, RZ, PT ;  /* 0x000000ff0600720c */ /* 0x000fda0003f05270 */
[----:B------:R-:W-:Y:S05]  /*1700*/  @!P0 BRA `(.L_x_484) ;  /* 0x0000000400548947 */ /* 0x000fea0003800000 */
[----:B------:R-:W-:-:S13]  /*1710*/  ISETP.NE.AND P0, PT, R6, 0x1, PT ;  /* 0x000000010600780c */ /* 0x000fda0003f05270 */
[----:B------:R-:W-:Y:S05]  /*1720*/  @!P0 BRA `(.L_x_494) ;  /* 0x0000000000d08947 */ /* 0x000fea0003800000 */
[----:B0-----:R-:W0:Y:S01]  /*1730*/  LDC.64 R20, c[0x0][0x3a8] ;  /* 0x0000ea00ff147b82 */ /* 0x001e220000000a00 */
[----:B--2---:R-:W-:-:S05]  /*1740*/  IADD3 R22, PT, PT, R13, R30, RZ ;  /* 0x0000001e0d167210 */ /* 0x004fca0007ffe0ff */
[----:B0-----:R-:W-:-:S05]  /*1750*/  IMAD.WIDE R20, R22, 0x4, R20 ;  /* 0x0000000416147825 */ /* 0x001fca00078e0214 */
        /* <DEDUP_REMOVED lines=13> */
.L_x_496:
[----:B------:R-:W-:Y:S05]  /*1830*/  BSYNC.RECONVERGENT B2 ;  /* 0x0000000000027941 */ /* 0x000fea0003800200 */
.L_x_495:
        /* <DEDUP_REMOVED lines=24> */
.L_x_498:
[----:B------:R-:W-:Y:S05]  /*19c0*/  BSYNC.RECONVERGENT B2 ;  /* 0x0000000000027941 */ /* 0x000fea0003800200 */
.L_x_497:
[----:B------:R-:W2:Y:S01]  /*19d0*/  LDG.E R23, desc[UR16][R22.64+0x4] ;  /* 0x0000041016177981 */ /* 0x000ea2000c1e1900 */
[----:B------:R-:W-:Y:S01]  /*19e0*/  F2F.F64.F32 R24, R0 ;  /* 0x0000000000187310 */ /* 0x000fe20000201800 */
[----:B------:R-:W-:Y:S01]  /*19f0*/  IADD3 R30, PT, PT, R30, 0x2, RZ ;  /* 0x000000021e1e7810 */ /* 0x000fe20007ffe0ff */
[----:B--2---:R-:W-:-:S06]  /*1a00*/  FADD R2, -R10, R23 ;  /* 0x000000170a027221 */ /* 0x004fcc0000000100 */
[----:B------:R-:W0:Y:S02]  /*1a10*/  F2F.F64.F32 R26, R2 ;  /* 0x00000002001a7310 */ /* 0x000e240000201800 */
[----:B0-----:R-:W-:-:S08]  /*1a20*/  DMUL R26, R16, R26 ;  /* 0x0000001a101a7228 */ /* 0x001fd00000000000 */
[----:B------:R-:W-:-:S08]  /*1a30*/  DFMA R24, R26, UR14, R24 ;  /* 0x0000000e1a187c2b */ /* 0x000fd00008000018 */
[----:B------:R-:W-:-:S10]  /*1a40*/  DADD R24, R18, R24 ;  /* 0x0000000012187229 */ /* 0x000fd40000000018 */
[----:B------:R-:W0:Y:S02]  /*1a50*/  F2F.F32.F64 R25, R24 ;  /* 0x0000001800197310 */ /* 0x000e240000301000 */
[----:B0-----:R3:W-:Y:S02]  /*1a60*/  STG.E desc[UR16][R20.64+0x4], R25 ;  /* 0x0000041914007986 */ /* 0x0017e4000c101910 */
.L_x_494:
[----:B------:R-:W4:Y:S02]  /*1a70*/  LDCU UR9, c[0x0][0x3c0] ;  /* 0x00007800ff0977ac */ /* 0x000f240008000800 */
[----:B----4-:R-:W-:-:S09]  /*1a80*/  ULOP3.LUT UP0, URZ, UR9, 0x1, URZ, 0xc0, !UPT ;  /* 0x0000000109ff7892 */ /* 0x010fd2000f80c0ff */
[----:B------:R-:W-:Y:S05]  /*1a90*/  BRA.U !UP0, `(.L_x_484) ;  /* 0x0000000108707547 */ /* 0x000fea000b800000 */
[----:B0--3--:R-:W0:Y:S01]  /*1aa0*/  LDC.64 R20, c[0x0][0x3a8] ;  /* 0x0000ea00ff147b82 */ /* 0x009e220000000a00 */
[----:B------:R-:W-:-:S05]  /*1ab0*/  IADD3 R13, PT, PT, R13, R30, RZ ;  /* 0x0000001e0d0d7210 */ /* 0x000fca0007ffe0ff */
[----:B0-----:R-:W-:-:S05]  /*1ac0*/  IMAD.WIDE R20, R13, 0x4, R20 ;  /* 0x000000040d147825 */ /* 0x001fca00078e0214 */
[----:B--2---:R-:W2:Y:S01]  /*1ad0*/  LDG.E R22, desc[UR16][R20.64] ;  /* 0x0000001014167981 */ /* 0x004ea2000c1e1900 */
        /* <DEDUP_REMOVED lines=12> */
.L_x_500:
[----:B------:R-:W-:Y:S05]  /*1ba0*/  BSYNC.RECONVERGENT B2 ;  /* 0x0000000000027941 */ /* 0x000fea0003800200 */
.L_x_499:
[----:B------:R-:W0:Y:S02]  /*1bb0*/  LDC.64 R24, c[0x0][0x380] ;  /* 0x0000e000ff187b82 */ /* 0x000e240000000a00 */
[----:B0-----:R-:W-:-:S06]  /*1bc0*/  IMAD.WIDE R24, R13, 0x4, R24 ;  /* 0x000000040d187825 */ /* 0x001fcc00078e0218 */
[----:B------:R-:W2:Y:S01]  /*1bd0*/  LDG.E R25, desc[UR16][R24.64] ;  /* 0x0000001018197981 */ /* 0x000ea2000c1e1900 */
[----:B------:R-:W-:Y:S01]  /*1be0*/  F2F.F64.F32 R22, R0 ;  /* 0x0000000000167310 */ /* 0x000fe20000201800 */
[----:B--2---:R-:W-:-:S07]  /*1bf0*/  FADD R2, -R10, R25 ;  /* 0x000000190a027221 */ /* 0x004fce0000000100 */
[----:B------:R-:W0:Y:S02]  /*1c00*/  F2F.F64.F32 R26, R2 ;  /* 0x00000002001a7310 */ /* 0x000e240000201800 */
[----:B0-----:R-:W-:-:S08]  /*1c10*/  DMUL R26, R16, R26 ;  /* 0x0000001a101a7228 */ /* 0x001fd00000000000 */
[----:B------:R-:W-:-:S08]  /*1c20*/  DFMA R22, R26, UR14, R22 ;  /* 0x0000000e1a167c2b */ /* 0x000fd00008000016 */
[----:B-1----:R-:W-:-:S10]  /*1c30*/  DADD R22, R18, R22 ;  /* 0x0000000012167229 */ /* 0x002fd40000000016 */
[----:B------:R-:W0:Y:S02]  /*1c40*/  F2F.F32.F64 R23, R22 ;  /* 0x0000001600177310 */ /* 0x000e240000301000 */
[----:B0-----:R4:W-:Y:S02]  /*1c50*/  STG.E desc[UR16][R20.64], R23 ;  /* 0x0000001714007986 */ /* 0x0019e4000c101910 */
.L_x_484:
[----:B------:R-:W-:Y:S05]  /*1c60*/  @P3 BRA `(.L_x_501) ;  /* 0xffffffe400c83947 */ /* 0x000fea000383ffff */
[----:B------:R-:W-:Y:S05]  /*1c70*/  @P2 BRA `(.L_x_502) ;  /* 0xffffffe400ac2947 */ /* 0x000fea000383ffff */
[----:B------:R-:W0:Y:S01]  /*1c80*/  LDCU UR9, c[0x0][0x3b8] ;  /* 0x00007700ff0977ac */ /* 0x000e220008000800 */
[----:B------:R-:W-:-:S05]  /*1c90*/  VIADD R5, R5, UR4 ;  /* 0x0000000405057c36 */ /* 0x000fca0008000000 */
[----:B0-----:R-:W-:-:S13]  /*1ca0*/  ISETP.GE.AND P0, PT, R5, UR9, PT ;  /* 0x0000000905007c0c */ /* 0x001fda000bf06270 */
[----:B------:R-:W-:Y:S05]  /*1cb0*/  @!P0 BRA `(.L_x_503) ;  /* 0xffffffe400548947 */ /* 0x000fea000383ffff */
[----:B------:R-:W-:Y:S05]  /*1cc0*/  EXIT ;  /* 0x000000000000794d */ /* 0x000fea0003800000 */
        .weak           $__internal_17_$__cuda_sm3x_div_rn_noftz_f32_slowpath
        .type           $__internal_17_$__cuda_sm3x_div_rn_noftz_f32_slowpath,@function
        .size           $__internal_17_$__cuda_sm3x_div_rn_noftz_f32_slowpath,(.L_x_714 - $__internal_17_$__cuda_sm3x_div_rn_noftz_f32_slowpath)
$__internal_17_$__cuda_sm3x_div_rn_noftz_f32_slowpath:
[----:B------:R-:W-:Y:S01]  /*1cd0*/  SHF.R.U32.HI R15, RZ, 0x17, R9 ;  /* 0x00000017ff0f7819 */ /* 0x000fe20000011609 */
[----:B------:R-:W-:Y:S01]  /*1ce0*/  BSSY.RECONVERGENT B0, `(.L_x_504) ;  /* 0x0000065000007945 */ /* 0x000fe20003800200 */
[----:B------:R-:W-:Y:S02]  /*1cf0*/  MOV R27, R9 ;  /* 0x00000009001b7202 */ /* 0x000fe40000000f00 */
[----:B------:R-:W-:-:S04]  /*1d00*/  LOP3.LUT R15, R15, 0xff, RZ, 0xc0, !PT ;  /* 0x000000ff0f0f7812 */ /* 0x000fc800078ec0ff */
[----:B------:R-:W-:-:S04]  /*1d10*/  IADD3 R24, PT, PT, R15, -0x1, RZ ;  /* 0xffffffff0f187810 */ /* 0x000fc80007ffe0ff */
[----:B------:R-:W-:Y:S02]  /*1d20*/  ISETP.GT.U32.AND P0, PT, R24, 0xfd, PT ;  /* 0x000000fd1800780c */ /* 0x000fe40003f04070 */
[----:B------:R-:W-:-:S04]  /*1d30*/  SHF.R.U32.HI R24, RZ, 0x17, R0 ;  /* 0x00000017ff187819 */ /* 0x000fc80000011600 */
[----:B------:R-:W-:-:S04]  /*1d40*/  LOP3.LUT R24, R24, 0xff, RZ, 0xc0, !PT ;  /* 0x000000ff18187812 */ /* 0x000fc800078ec0ff */
        /* <DEDUP_REMOVED lines=24> */
[----:B------:R-:W-:Y:S01]  /*1ed0*/  @P0 IMAD.MOV.U32 R25, RZ, RZ, RZ ;  /* 0x000000ffff190224 */ /* 0x000fe200078e00ff */
[----:B------:R-:W-:Y:S01]  /*1ee0*/  @!P0 MOV R25, 0xffffffc0 ;  /* 0xffffffc000198802 */ /* 0x000fe20000000f00 */
[----:B------:R-:W-:-:S04]  /*1ef0*/  @!P0 FFMA R0, R0, 1.84467440737095516160e+19, RZ ;  /* 0x5f80000000008823 */ /* 0x000fc800000000ff */
[----:B------:R-:W-:Y:S01]  /*1f00*/  @!P1 FFMA R27, R9, 1.84467440737095516160e+19, RZ ;  /* 0x5f800000091b9823 */ /* 0x000fe200000000ff */
[----:B------:R-:W-:-:S07]  /*1f10*/  @!P1 IADD3 R25, PT, PT, R25, 0x40, RZ ;  /* 0x0000004019199810 */ /* 0x000fce0007ffe0ff */
.L_x_505:
[----:B------:R-:W-:Y:S01]  /*1f20*/  IADD3 R24, PT, PT, R24, -0x7f, RZ ;  /* 0xffffff8118187810 */ /* 0x000fe20007ffe0ff */
[----:B------:R-:W-:Y:S01]  /*1f30*/  BSSY.RECONVERGENT B1, `(.L_x_510) ;  /* 0x0000036000017945 */ /* 0x000fe20003800200 */
[----:B------:R-:W-:-:S03]  /*1f40*/  LEA R26, R15, 0xc0800000, 0x17 ;  /* 0xc08000000f1a7811 */ /* 0x000fc600078eb8ff */
[C---:B------:R-:W-:Y:S01]  /*1f50*/  IMAD R0, R24.reuse, -0x800000, R0 ;  /* 0xff80000018007824 */ /* 0x040fe200078e0200 */
[----:B------:R-:W-:Y:S02]  /*1f60*/  IADD3 R24, PT, PT, R24, 0x7f, -R15 ;  /* 0x0000007f18187810 */ /* 0x000fe40007ffe80f */
[----:B------:R-:W-:Y:S02]  /*1f70*/  IADD3 R26, PT, PT, -R26, R27, RZ ;  /* 0x0000001b1a1a7210 */ /* 0x000fe40007ffe1ff */
[----:B------:R-:W-:Y:S02]  /*1f80*/  IADD3 R25, PT, PT, R24, R25, RZ ;  /* 0x0000001918197210 */ /* 0x000fe40007ffe0ff */
[----:B------:R-:W0:Y:S01]  /*1f90*/  MUFU.RCP R24, R26 ;  /* 0x0000001a00187308 */ /* 0x000e220000001000 */
[----:B------:R-:W-:-:S04]  /*1fa0*/  FADD.FTZ R27, -R26, -RZ ;  /* 0x800000ff1a1b7221 */ /* 0x000fc80000010100 */
        /* <DEDUP_REMOVED lines=23> */
[C---:B------:R-:W-:Y:S02]  /*2120*/  IADD3 R15, PT, PT, R26.reuse, 0x20, RZ ;  /* 0x000000201a0f7810 */ /* 0x040fe40007ffe0ff */
[----:B------:R-:W-:Y:S02]  /*2130*/  ISETP.NE.AND P4, PT, R26, RZ, PT ;  /* 0x000000ff1a00720c */ /* 0x000fe40003f85270 */
[----:B------:R-:W-:Y:S02]  /*2140*/  LOP3.LUT R24, R24, 0x7fffff, RZ, 0xc0, !PT ;  /* 0x007fffff18187812 */ /* 0x000fe400078ec0ff */
[----:B------:R-:W-:Y:S02]  /*2150*/  ISETP.NE.AND P1, PT, R26, RZ, PT ;  /* 0x000000ff1a00720c */ /* 0x000fe40003f25270 */
[----:B------:R-:W-:-:S02]  /*2160*/  LOP3.LUT R24, R24, 0x800000, RZ, 0xfc, !PT ;  /* 0x0080000018187812 */ /* 0x000fc400078efcff */
[----:B------:R-:W-:Y:S02]  /*2170*/  IADD3 R26, PT, PT, -R26, RZ, RZ ;  /* 0x000000ff1a1a7210 */ /* 0x000fe40007ffe1ff */
[----:B------:R-:W-:Y:S02]  /*2180*/  SHF.L.U32 R15, R24, R15, RZ ;  /* 0x0000000f180f7219 */ /* 0x000fe400000006ff */
[----:B------:R-:W-:Y:S02]  /*2190*/  FSETP.NEU.FTZ.AND P0, PT, R25, R28, PT ;  /* 0x0000001c1900720b */ /* 0x000fe40003f1d000 */
[----:B------:R-:W-:Y:S02]  /*21a0*/  ISETP.NE.AND P1, PT, R15, RZ, P1 ;  /* 0x000000ff0f00720c */ /* 0x000fe40000f25270 */
[----:B------:R-:W-:Y:S02]  /*21b0*/  SEL R15, R26, RZ, P4 ;  /* 0x000000ff1a0f7207 */ /* 0x000fe40002000000 */
[----:B------:R-:W-:-:S02]  /*21c0*/  PLOP3.LUT P0, PT, P0, P1, PT, 0xf8, 0x8f ;  /* 0x00000000008f781c */ /* 0x000fc40000703f70 */
[----:B------:R-:W-:Y:S02]  /*21d0*/  SHF.R.U32.HI R26, RZ, R15, R24 ;  /* 0x0000000fff1a7219 */ /* 0x000fe40000011618 */
[----:B------:R-:W-:Y:S02]  /*21e0*/  SEL R15, RZ, 0x1, !P0 ;  /* 0x00000001ff0f7807 */ /* 0x000fe40004000000 */
[----:B------:R-:W-:-:S04]  /*21f0*/  SHF.R.U32.HI R24, RZ, 0x1, R26 ;  /* 0x00000001ff187819 */ /* 0x000fc8000001161a */
[----:B------:R-:W-:-:S04]  /*2200*/  LOP3.LUT R15, R15, 0x1, R24, 0xf8, !PT ;  /* 0x000000010f0f7812 */ /* 0x000fc800078ef818 */
[----:B------:R-:W-:-:S04]  /*2210*/  LOP3.LUT R15, R15, R26, RZ, 0xc0, !PT ;  /* 0x0000001a0f0f7212 */ /* 0x000fc800078ec0ff */
[----:B------:R-:W-:-:S04]  /*2220*/  IADD3 R15, PT, PT, R24, R15, RZ ;  /* 0x0000000f180f7210 */ /* 0x000fc80007ffe0ff */
[----:B------:R-:W-:Y:S01]  /*2230*/  LOP3.LUT R0, R15, R0, RZ, 0xfc, !PT ;  /* 0x000000000f007212 */ /* 0x000fe200078efcff */
[----:B------:R-:W-:Y:S06]  /*2240*/  BRA `(.L_x_513) ;  /* 0x0000000000107947 */ /* 0x000fec0003800000 */
.L_x_512:
[----:B------:R-:W-:-:S04]  /*2250*/  LOP3.LUT R0, R0, 0x80000000, RZ, 0xc0, !PT ;  /* 0x8000000000007812 */ /* 0x000fc800078ec0ff */
[----:B------:R-:W-:Y:S01]  /*2260*/  LOP3.LUT R0, R0, 0x7f800000, RZ, 0xfc, !PT ;  /* 0x7f80000000007812 */ /* 0x000fe200078efcff */
[----:B------:R-:W-:Y:S06]  /*2270*/  BRA `(.L_x_513) ;  /* 0x0000000000047947 */ /* 0x000fec0003800000 */
.L_x_511:
[----:B------:R-:W-:-:S07]  /*2280*/  LEA R0, R25, R0, 0x17 ;  /* 0x0000000019007211 */ /* 0x000fce00078eb8ff */
.L_x_513:
[----:B------:R-:W-:Y:S05]  /*2290*/  BSYNC.RECONVERGENT B1 ;  /* 0x0000000000017941 */ /* 0x000fea0003800200 */
.L_x_510:
[----:B------:R-:W-:Y:S05]  /*22a0*/  BRA `(.L_x_514) ;  /* 0x0000000000207947 */ /* 0x000fea0003800000 */
.L_x_509:
[----:B------:R-:W-:-:S04]  /*22b0*/  LOP3.LUT R0, R27, 0x80000000, R0, 0x48, !PT ;  /* 0x800000001b007812 */ /* 0x000fc800078e4800 */
[----:B------:R-:W-:Y:S01]  /*22c0*/  LOP3.LUT R0, R0, 0x7f800000, RZ, 0xfc, !PT ;  /* 0x7f80000000007812 */ /* 0x000fe200078efcff */
[----:B------:R-:W-:Y:S06]  /*22d0*/  BRA `(.L_x_514) ;  /* 0x0000000000147947 */ /* 0x000fec0003800000 */
.L_x_508:
[----:B------:R-:W-:Y:S01]  /*22e0*/  LOP3.LUT R0, R27, 0x80000000, R0, 0x48, !PT ;  /* 0x800000001b007812 */ /* 0x000fe200078e4800 */
[----:B------:R-:W-:Y:S06]  /*22f0*/  BRA `(.L_x_514) ;  /* 0x00000000000c7947 */ /* 0x000fec0003800000 */
.L_x_507:
[----:B------:R-:W0:Y:S01]  /*2300*/  MUFU.RSQ R0, -QNAN ;  /* 0xffc0000000007908 */ /* 0x000e220000001400 */
[----:B------:R-:W-:Y:S05]  /*2310*/  BRA `(.L_x_514) ;  /* 0x0000000000047947 */ /* 0x000fea0003800000 */
.L_x_506:
[----:B------:R-:W-:-:S07]  /*2320*/  FADD.FTZ R0, R0, R9 ;  /* 0x0000000900007221 */ /* 0x000fce0000010000 */
.L_x_514:
[----:B------:R-:W-:Y:S05]  /*2330*/  BSYNC.RECONVERGENT B0 ;  /* 0x0000000000007941 */ /* 0x000fea0003800200 */
.L_x_504:
[----:B------:R-:W-:Y:S01]  /*2340*/  HFMA2 R25, -RZ, RZ, 0, 0 ;  /* 0x00000000ff197431 */ /* 0x000fe200000001ff */
[----:B------:R-:W-:-:S04]  /*2350*/  MOV R24, R2 ;  /* 0x0000000200187202 */ /* 0x000fc80000000f00 */
[----:B0-----:R-:W-:Y:S05]  /*2360*/  RET.REL.NODEC R24 `(computeDiff) ;  /* 0xffffffdc18247950 */ /* 0x001fea0003c3ffff */
.L_x_515:
        /* <DEDUP_REMOVED lines=9> */
.L_x_714:


//--------------------- .text.meanDzSum           --------------------------
	.section	.text.meanDzSum,"ax",@progbits
	.align	128
        .global         meanDzSum
        .type           meanDzSum,@function
        .size           meanDzSum,(.L_x_715 - meanDzSum)
        .other          meanDzSum,@"STO_CUDA_ENTRY STV_DEFAULT"
meanDzSum:
.text.meanDzSum:
        /* <DEDUP_REMOVED lines=9> */
[----:B------:R-:W1:Y:S01]  /*0090*/  LDC R0, c[0x0][0x3cc] ;  /* 0x0000f300ff007b82 */ /* 0x000e620000000800 */
[----:B------:R-:W2:Y:S01]  /*00a0*/  LDCU UR4, c[0x0][0x370] ;  /* 0x00006e00ff0477ac */ /* 0x000ea20008000800 */
[----:B------:R-:W3:Y:S06]  /*00b0*/  LDCU.64 UR12, c[0x0][0x358] ;  /* 0x00006b00ff0c77ac */ /* 0x000eec0008000a00 */
[----:B------:R-:W4:Y:S01]  /*00c0*/  LDC.64 R2, c[0x0][0x398] ;  /* 0x0000e600ff027b82 */ /* 0x000f220000000a00 */
[----:B------:R-:W1:Y:S07]  /*00d0*/  LDCU UR6, c[0x0][0x3c0] ;  /* 0x00007800ff0677ac */ /* 0x000e6e0008000800 */
[----:B------:R-:W1:Y:S01]  /*00e0*/  LDC.64 R4, c[0x0][0x3a8] ;  /* 0x0000ea00ff047b82 */ /* 0x000e620000000a00 */
[----:B0-----:R-:W-:Y:S01]  /*00f0*/  UISETP.GT.AND UP0, UPT, UR5, URZ, UPT ;  /* 0x000000ff0500728c */ /* 0x001fe2000bf04270 */
[----:B--2---:R-:W-:-:S06]  /*0100*/  IMAD R19, R19, UR4, RZ ;  /* 0x0000000413137c24 */ /* 0x004fcc000f8e02ff */
[----:B------:R-:W0:Y:S02]  /*0110*/  LDC.64 R6, c[0x0][0x3b0] ;  /* 0x0000ec00ff067b82 */ /* 0x000e240000000a00 */
[----:B---3--:R-:W-:Y:S05]  /*0120*/  BRA.U UP0, `(.L_x_516) ;  /* 0x00000005005c7547 */ /* 0x008fea000b800000 */
.L_x_519:
[----:B----4-:R-:W-:-:S06]  /*0130*/  IMAD.WIDE R8, R20, 0x4, R2 ;  /* 0x0000000414087825 */ /* 0x010fcc00078e0202 */
[----:B------:R-:W1:Y:S01]  /*0140*/  LDG.E R9, desc[UR12][R8.64] ;  /* 0x0000000c08097981 */ /* 0x000e62000c1e1900 */
[----:B------:R-:W-:Y:S01]  /*0150*/  BSSY.RECONVERGENT B0, `(.L_x_517) ;  /* 0x000004a000007945 */ /* 0x000fe20003800200 */
[----:B------:R-:W-:Y:S02]  /*0160*/  HFMA2 R10, -RZ, RZ, 1.875, 0 ;  /* 0x3f800000ff0a7431 */ /* 0x000fe400000001ff */
[----:B-1----:R-:W-:-:S05]  /*0170*/  FADD R11, R9, R0 ;  /* 0x00000000090b7221 */ /* 0x002fca0000000000 */
        /* <DEDUP_REMOVED lines=15> */
[----:B------:R-:W-:Y:S02]  /*0270*/  FSETP.GEU.AND P2, PT, R9, -R0, PT ;  /* 0x800000000900720b */ /* 0x000fe40003f4e000 */
        /* <DEDUP_REMOVED lines=9> */
[----:B------:R-:W1:Y:S03]  /*0310*/  MUFU.RCP R12, R12 ;  /* 0x0000000c000c7308 */ /* 0x000e660000001000 */
[----:B-1----:R-:W-:-:S04]  /*0320*/  FMUL R8, R12, R15 ;  /* 0x0000000f0c087220 */ /* 0x002fc80000400000 */
        /* <DEDUP_REMOVED lines=20> */
[----:B------:R-:W1:Y:S01]  /*0470*/  FRND R13, R8 ;  /* 0x00000008000d7307 */ /* 0x000e620000201000 */
[----:B------:R-:W-:Y:S01]  /*0480*/  FADD R10, R15, -R10 ;  /* 0x8000000a0f0a7221 */ /* 0x000fe20000000000 */
[----:B------:R-:W-:Y:S01]  /*0490*/  FFMA R11, R11, -1.5, -R8 ;  /* 0xbfc000000b0b7823 */ /* 0x000fe20000000808 */
[----:B------:R-:W-:Y:S01]  /*04a0*/  HFMA2 R15, -RZ, RZ, 0.64013671875, -15.109375 ;  /* 0x391fcb8eff0f7431 */ /* 0x000fe200000001ff */
[----:B------:R-:W-:Y:S02]  /*04b0*/  FSETP.GT.AND P1, PT, |R8|, 152, PT ;  /* 0x431800000800780b */ /* 0x000fe40003f24200 */
[----:B------:R-:W-:Y:S02]  /*04c0*/  FFMA R11, R10, -1.5, R11 ;  /* 0xbfc000000a0b7823 */ /* 0x000fe4000000000b */
[----:B------:R-:W2:Y:S01]  /*04d0*/  F2I.NTZ R12, R8 ;  /* 0x00000008000c7305 */ /* 0x000ea20000203100 */
[----:B-1----:R-:W-:Y:S01]  /*04e0*/  FADD R10, R8, -R13 ;  /* 0x8000000d080a7221 */ /* 0x002fe20000000000 */
        /* <DEDUP_REMOVED lines=10> */
[----:B--2---:R-:W-:Y:S01]  /*0590*/  LEA R12, R12, -R11, 0x17 ;  /* 0x8000000b0c0c7211 */ /* 0x004fe200078eb8ff */
[----:B------:R-:W-:Y:S01]  /*05a0*/  FFMA R14, R10, R13, 1 ;  /* 0x3f8000000a0e7423 */ /* 0x000fe2000000000d */
[----:B------:R-:W-:-:S03]  /*05b0*/  FSEL R10, RZ, +INF , !P0 ;  /* 0x7f800000ff0a7808 */ /* 0x000fc60004000000 */
[----:B------:R-:W-:-:S04]  /*05c0*/  FMUL R9, R9, R14 ;  /* 0x0000000e09097220 */ /* 0x000fc80000400000 */
[----:B------:R-:W-:Y:S01]  /*05d0*/  @!P1 FMUL R10, R12, R9 ;  /* 0x000000090c0a9220 */ /* 0x000fe20000400000 */
[----:B------:R-:W-:-:S07]  /*05e0*/  @!P2 MOV R10, 0x7fffffff ;  /* 0x7fffffff000aa802 */ /* 0x000fce0000000f00 */
.L_x_518:
[----:B------:R-:W-:Y:S05]  /*05f0*/  BSYNC.RECONVERGENT B0 ;  /* 0x0000000000007941 */ /* 0x000fea0003800200 */
.L_x_517:
[----:B------:R-:W-:Y:S01]  /*0600*/  FMUL R13, RZ, -R10 ;  /* 0x8000000aff0d7220 */ /* 0x000fe20000400000 */
[----:B------:R-:W-:-:S04]  /*0610*/  IMAD.WIDE R8, R20, 0x4, R4 ;  /* 0x0000000414087825 */ /* 0x000fc800078e0204 */
[----:B------:R-:W-:Y:S01]  /*0620*/  FFMA R15, RZ, R13, RZ ;  /* 0x0000000dff0f7223 */ /* 0x000fe200000000ff */
[----:B0-----:R-:W-:Y:S01]  /*0630*/  IMAD.WIDE R10, R20, 0x4, R6 ;  /* 0x00000004140a7825 */ /* 0x001fe200078e0206 */
[----:B------:R2:W-:Y:S01]  /*0640*/  STG.E desc[UR12][R8.64], R13 ;  /* 0x0000000d08007986 */ /* 0x0005e2000c10190c */
[----:B------:R-:W-:-:S03]  /*0650*/  IADD3 R20, PT, PT, R19, R20, RZ ;  /* 0x0000001413147210 */ /* 0x000fc60007ffe0ff */
[----:B------:R2:W-:Y:S01]  /*0660*/  STG.E desc[UR12][R10.64], R15 ;  /* 0x0000000f0a007986 */ /* 0x0005e2000c10190c */
[----:B------:R-:W-:-:S13]  /*0670*/  ISETP.GE.AND P0, PT, R20, UR6, PT ;  /* 0x0000000614007c0c */ /* 0x000fda000bf06270 */
[----:B--2---:R-:W-:Y:S05]  /*0680*/  @!P0 BRA `(.L_x_519) ;  /* 0xfffffff800a88947 */ /* 0x004fea000383ffff */
[----:B------:R-:W-:Y:S05]  /*0690*/  EXIT ;  /* 0x000000000000794d */ /* 0x000fea0003800000 */
.L_x_516:
[----:B------:R-:W2:Y:S01]  /*06a0*/  LDCU UR4, c[0x0][0x3c4] ;  /* 0x00007880ff0477ac */ /* 0x000ea20008000800 */
[----:B-1----:R-:W1:Y:S01]  /*06b0*/  LDC R0, c[0x0][0x3cc] ;  /* 0x0000f300ff007b82 */ /* 0x002e620000000800 */
[----:B------:R-:W3:Y:S07]  /*06c0*/  LDCU UR5, c[0x0][0x3c0] ;  /* 0x00007800ff0577ac */ /* 0x000eee0008000800 */
[----:B----4-:R-:W4:Y:S08]  /*06d0*/  LDC.64 R2, c[0x0][0x398] ;  /* 0x0000e600ff027b82 */ /* 0x010f300000000a00 */
[----:B------:R-:W1:Y:S01]  /*06e0*/  LDC.64 R4, c[0x0][0x3a8] ;  /* 0x0000ea00ff047b82 */ /* 0x000e620000000a00 */
[----:B--2---:R-:W-:-:S07]  /*06f0*/  UISETP.GT.AND UP0, UPT, UR4, URZ, UPT ;  /* 0x000000ff0400728c */ /* 0x004fce000bf04270 */
[----:B0-----:R-:W0:Y:S02]  /*0700*/  LDC.64 R6, c[0x0][0x3b0] ;  /* 0x0000ec00ff067b82 */ /* 0x001e240000000a00 */
[----:B---3--:R-:W-:Y:S05]  /*0710*/  BRA.U UP0, `(.L_x_520) ;  /* 0x0000000500687547 */ /* 0x008fea000b800000 */
.L_x_525:
        /* <DEDUP_REMOVED lines=71> */
[----:B------:R-:W-:Y:S06]  /*0b90*/  @P2 BRA `(.L_x_522) ;  /* 0x00000000001c2947 */ /* 0x000fec0003800000 */
[----:B------:R-:W-:Y:S01]  /*0ba0*/  MOV R10, 0x7fffffff ;  /* 0x7fffffff000a7802 */ /* 0x000fe20000000f00 */
[----:B------:R-:W-:Y:S06]  /*0bb0*/  BRA `(.L_x_522) ;  /* 0x0000000000147947 */ /* 0x000fec0003800000 */
.L_x_524:
[----:B------:R-:W-:-:S05]  /*0bc0*/  FADD R8, R11, R11 ;  /* 0x0000000b0b087221 */ /* 0x000fca0000000000 */
[----:B------:R-:W-:-:S04]  /*0bd0*/  LOP3.LUT R8, R8, 0x7fffffff, RZ, 0xc0, !PT ;  /* 0x7fffffff08087812 */ /* 0x000fc800078ec0ff */
[----:B------:R-:W-:Y:S01]  /*0be0*/  LOP3.LUT R10, R8, 0x7f800000, RZ, 0x3c, !PT ;  /* 0x7f800000080a7812 */ /* 0x000fe200078e3cff */
[----:B------:R-:W-:Y:S06]  /*0bf0*/  BRA `(.L_x_522) ;  /* 0x0000000000047947 */ /* 0x000fec0003800000 */
.L_x_523:
[----:B------:R-:W-:-:S07]  /*0c00*/  FADD R10, R11, -1.5 ;  /* 0xbfc000000b0a7421 */ /* 0x000fce0000000000 */
.L_x_522:
[----:B------:R-:W-:Y:S05]  /*0c10*/  BSYNC.RECONVERGENT B0 ;  /* 0x0000000000007941 */ /* 0x000fea0003800200 */
.L_x_521:
        /* <DEDUP_REMOVED lines=10> */
.L_x_520:
        /* <DEDUP_REMOVED lines=8> */
.L_x_531:
[----:B----4-:R-:W-:-:S06]  /*0d40*/  IMAD.WIDE R8, R20, 0x4, R2 ;  /* 0x0000000414087825 */ /* 0x010fcc00078e0202 */
[----:B------:R-:W1:Y:S01]  /*0d50*/  LDG.E R9, desc[UR12][R8.64] ;  /* 0x0000000c08097981 */ /* 0x000e62000c1e1900 */
[----:B------:R-:W-:Y:S01]  /*0d60*/  BSSY.RECONVERGENT B0, `(.L_x_527) ;  /* 0x000004d000007945 */ /* 0x000fe20003800200 */
[----:B------:R-:W-:Y:S01]  /*0d70*/  MOV R10, 0x3f800000 ;  /* 0x3f800000000a7802 */ /* 0x000fe20000000f00 */
        /* <DEDUP_REMOVED lines=9> */
[----:B------:R-:W-:Y:S01]  /*0e10*/  FSETP.GEU.AND P0, PT, |R11|, 1.175494350822287508e-38, PT ;  /* 0x008000000b00780b */ /* 0x000fe20003f0e200 */
[----:B------:R-:W-:Y:S01]  /*0e20*/  HFMA2 R17, -RZ, RZ, 0.771484375, 0.21533203125 ;  /* 0x3a2c32e4ff117431 */ /* 0x000fe200000001ff */
[----:B------:R-:W-:Y:S02]  /*0e30*/  FSETP.GEU.AND P2, PT, R9, -R0, PT ;  /* 0x800000000900720b */ /* 0x000fe40003f4e000 */
[----:B------:R-:W-:-:S04]  /*0e40*/  FSEL R8, R8, |R11|, !P0 ;  /* 0x4000000b08087208 */ /* 0x000fc80004000000 */
        /* <DEDUP_REMOVED lines=34> */
[----:B------:R-:W-:Y:S02]  /*1070*/  MOV R15, 0x391fcb8e ;  /* 0x391fcb8e000f7802 */ /* 0x000fe40000000f00 */
[----:B------:R-:W-:Y:S01]  /*1080*/  FSETP.GT.AND P1, PT, |R8|, 152, PT ;  /* 0x431800000800780b */ /* 0x000fe20003f24200 */
        /* <DEDUP_REMOVED lines=21> */
.L_x_530:
[----:B------:R-:W-:-:S05]  /*11e0*/  FADD R8, R11, R11 ;  /* 0x0000000b0b087221 */ /* 0x000fca0000000000 */
[----:B------:R-:W-:-:S04]  /*11f0*/  LOP3.LUT R8, R8, 0x7fffffff, RZ, 0xc0, !PT ;  /* 0x7fffffff08087812 */ /* 0x000fc800078ec0ff */
[----:B------:R-:W-:Y:S01]  /*1200*/  LOP3.LUT R10, R8, 0x7f800000, RZ, 0x3c, !PT ;  /* 0x7f800000080a7812 */ /* 0x000fe200078e3cff */
[----:B------:R-:W-:Y:S06]  /*1210*/  BRA `(.L_x_528) ;  /* 0x0000000000047947 */ /* 0x000fec0003800000 */
.L_x_529:
[----:B------:R-:W-:-:S07]  /*1220*/  FADD R10, R11, -1.5 ;  /* 0xbfc000000b0a7421 */ /* 0x000fce0000000000 */
.L_x_528:
[----:B------:R-:W-:Y:S05]  /*1230*/  BSYNC.RECONVERGENT B0 ;  /* 0x0000000000007941 */ /* 0x000fea0003800200 */
.L_x_527:
        /* <DEDUP_REMOVED lines=10> */
.L_x_526:
[----:B------:R-:W2:Y:S01]  /*12e0*/  LDCU.128 UR8, c[0x0][0x380] ;  /* 0x00007000ff0877ac */ /* 0x000ea20008000c00 */
[----:B------:R-:W-:Y:S01]  /*12f0*/  BSSY.RECONVERGENT B0, `(.L_x_532) ;  /* 0x00001ee000007945 */ /* 0x000fe20003800200 */
[----:B------:R-:W3:Y:S01]  /*1300*/  LDCU UR15, c[0x0][0x3b8] ;  /* 0x00007700ff0f77ac */ /* 0x000ee20008000800 */
[----:B--2---:R-:W-:Y:S02]  /*1310*/  UIADD3 UR5, UP1, UPT, UR10, 0x10, URZ ;  /* 0x000000100a057890 */ /* 0x004fe4000ff3e0ff */
[----:B------:R-:W-:Y:S02]  /*1320*/  UIADD3 UR7, UP0, UPT, UR8, 0x10, URZ ;  /* 0x0000001008077890 */ /* 0x000fe4000ff1e0ff */
[----:B------:R-:W-:Y:S02]  /*1330*/  UIADD3.X UR6, UPT, UPT, URZ, UR11, URZ, UP1, !UPT ;  /* 0x0000000bff067290 */ /* 0x000fe40008ffe4ff */
[----:B------:R-:W-:Y:S02]  /*1340*/  ULOP3.LUT UR10, UR4, 0x7, URZ, 0xc0, !UPT ;  /* 0x00000007040a7892 */ /* 0x000fe4000f8ec0ff */
[----:B------:R-:W-:-:S02]  /*1350*/  ULOP3.LUT UR11, UR4, 0x7ffffff8, URZ, 0xc0, !UPT ;  /* 0x7ffffff8040b7892 */ /* 0x000fc4000f8ec0ff */
[----:B------:R-:W-:Y:S02]  /*1360*/  UIADD3.X UR8, UPT, UPT, URZ, UR9, URZ, UP0, !UPT ;  /* 0x00000009ff087290 */ /* 0x000fe400087fe4ff */
[----:B------:R-:W-:Y:S02]  /*1370*/  ULOP3.LUT UR4, UR4, 0x3, URZ, 0xc0, !UPT ;  /* 0x0000000304047892 */ /* 0x000fe4000f8ec0ff */
[----:B------:R-:W-:Y:S02]  /*1380*/  UIADD3 UR9, UPT, UPT, UR10, -0x1, URZ ;  /* 0xffffffff0a097890 */ /* 0x000fe4000fffe0ff */
[----:B---3--:R-:W-:-:S12]  /*1390*/  UIADD3 UR14, UPT, UPT, -UR11, URZ, URZ ;  /* 0x000000ff0b0e7290 */ /* 0x008fd8000fffe1ff */
.L_x_574:
[----:B--2-4-:R-:W2:Y:S08]  /*13a0*/  LDC.64 R2, c[0x0][0x3a0] ;  /* 0x0000e800ff027b82 */ /* 0x014eb00000000a00 */
[----:B-1----:R-:W1:Y:S01]  /*13b0*/  LDC.64 R4, c[0x0][0x390] ;  /* 0x0000e400ff047b82 */ /* 0x002e620000000a00 */
[----:B--2---:R-:W-:-:S05]  /*13c0*/  IMAD.WIDE R2, R20, 0x4, R2 ;  /* 0x0000000414027825 */ /* 0x004fca00078e0202 */
[----:B-----5:R2:W5:Y:S01]  /*13d0*/  LDG.E R18, desc[UR12][R2.64] ;  /* 0x0000000c02127981 */ /* 0x020562000c1e1900 */
[----:B-1----:R-:W-:-:S05]  /*13e0*/  IMAD.WIDE R4, R20, 0x4, R4 ;  /* 0x0000000414047825 */ /* 0x002fca00078e0204 */
[----:B------:R2:W5:Y:S01]  /*13f0*/  LDG.E R13, desc[UR12][R4.64] ;  /* 0x0000000c040d7981 */ /* 0x000562000c1e1900 */
[----:B------:R-:W-:Y:S02]  /*1400*/  HFMA2 R24, -RZ, RZ, 0, 0 ;  /* 0x00000000ff187431 */ /* 0x000fe400000001ff */
[----:B------:R-:W-:Y:S01]  /*1410*/  HFMA2 R27, -RZ, RZ, 0, 0 ;  /* 0x00000000ff1b7431 */ /* 0x000fe200000001ff */
[----:B------:R-:W-:Y:S02]  /*1420*/  MOV R12, RZ ;  /* 0x000000ff000c7202 */ /* 0x000fe40000000f00 */
[----:B0-----:R-:W-:-:S07]  /*1430*/  MOV R6, RZ ;  /* 0x000000ff00067202 */ /* 0x001fce0000000f00 */
.L_x_569:
[----:B------:R-:W0:Y:S01]  /*1440*/  LDCU UR16, c[0x0][0x3c0] ;  /* 0x00007800ff1077ac */ /* 0x000e220008000800 */
[----:B------:R-:W-:Y:S01]  /*1450*/  MOV R10, RZ ;  /* 0x000000ff000a7202 */ /* 0x000fe20000000f00 */
[----:B------:R-:W1:Y:S01]  /*1460*/  LDCU UR17, c[0x0][0x3bc] ;  /* 0x00007780ff1177ac */ /* 0x000e620008000800 */
[C---:B0-----:R-:W-:Y:S01]  /*1470*/  IMAD R11, R12.reuse, UR16, R20 ;  /* 0x000000100c0b7c24 */ /* 0x041fe2000f8e0214 */
[----:B------:R-:W-:-:S04]  /*1480*/  IADD3 R12, PT, PT, R12, 0x1, RZ ;  /* 0x000000010c0c7810 */ /* 0x000fc80007ffe0ff */
[----:B-1----:R-:W-:-:S13]  /*1490*/  ISETP.NE.AND P2, PT, R12, UR17, PT ;  /* 0x000000110c007c0c */ /* 0x002fda000bf45270 */
.L_x_568:
[----:B------:R-:W0:Y:S01]  /*14a0*/  LDCU UR16, c[0x0][0x3c8] ;  /* 0x00007900ff1077ac */ /* 0x000e220008000800 */
[----:B------:R-:W-:Y:S01]  /*14b0*/  HFMA2 R8, -RZ, RZ, 0, 0 ;  /* 0x00000000ff087431 */ /* 0x000fe200000001ff */
[----:B------:R-:W1:Y:S01]  /*14c0*/  LDCU UR17, c[0x0][0x3c4] ;  /* 0x00007880ff1177ac */ /* 0x000e620008000800 */
[----:B0-----:R-:W-:Y:S01]  /*14d0*/  UISETP.GE.U32.AND UP0, UPT, UR16, 0x8, UPT ;  /* 0x000000081000788c */ /* 0x001fe2000bf06070 */
[----:B-1----:R-:W-:Y:S01]  /*14e0*/  IMAD R9, R11, UR17, R10 ;  /* 0x000000110b097c24 */ /* 0x002fe2000f8e020a */
[----:B------:R-:W-:-:S03]  /*14f0*/  IADD3 R10, PT, PT, R10, 0x1, RZ ;  /* 0x000000010a0a7810 */ /* 0x000fc60007ffe0ff */
[----:B------:R-:W-:Y:S01]  /*1500*/  IMAD R9, R9, UR16, RZ ;  /* 0x0000001009097c24 */ /* 0x000fe2000f8e02ff */
[----:B------:R-:W-:-:S03]  /*1510*/  ISETP.NE.AND P3, PT, R10, UR17, PT ;  /* 0x000000110a007c0c */ /* 0x000fc6000bf65270 */
[----:B------:R-:W-:Y:S10]  /*1520*/  BRA.U !UP0, `(.L_x_533) ;  /* 0x0000000908cc7547 */ /* 0x000ff4000b800000 */
[----:B------:R-:W-:Y:S02]  /*1530*/  MOV R8, R9 ;  /* 0x0000000900087202 */ /* 0x000fe40000000f00 */
[----:B------:R-:W-:-:S07]  /*1540*/  MOV R7, UR14 ;  /* 0x0000000e00077c02 */ /* 0x000fce0008000f00 */
.L_x_550:
[----:B------:R-:W-:Y:S02]  /*1550*/  MOV R14, UR5 ;  /* 0x00000005000e7c02 */ /* 0x000fe40008000f00 */
[----:B------:R-:W-:Y:S02]  /*1560*/  MOV R15, UR6 ;  /* 0x00000006000f7c02 */ /* 0x000fe40008000f00 */
[----:B------:R-:W-:Y:S02]  /*1570*/  MOV R16, UR7 ;  /* 0x0000000700107c02 */ /* 0x000fe40008000f00 */
[----:B------:R-:W-:Y:S01]  /*1580*/  MOV R17, UR8 ;  /* 0x0000000800117c02 */ /* 0x000fe20008000f00 */
[----:B------:R-:W-:-:S04]  /*1590*/  IMAD.WIDE R14, R8, 0x4, R14 ;  /* 0x00000004080e7825 */ /* 0x000fc800078e020e */
[----:B------:R-:W-:Y:S01]  /*15a0*/  IMAD.WIDE R16, R8, 0x4, R16 ;  /* 0x0000000408107825 */ /* 0x000fe200078e0210 */
[----:B------:R-:W3:Y:S04]  /*15b0*/  LDG.E R0, desc[UR12][R14.64+-0x10] ;  /* 0xfffff00c0e007981 */ /* 0x000ee8000c1e1900 */
[----:B--2---:R-:W2:Y:S01]  /*15c0*/  LDG.E R2, desc[UR12][R16.64+-0x10] ;  /* 0xfffff00c10027981 */ /* 0x004ea2000c1e1900 */
[----:B-----5:R-:W0:Y:S01]  /*15d0*/  MUFU.RCP R3, R18 ;  /* 0x0000001200037308 */ /* 0x020e220000001000 */
[----:B------:R-:W-:Y:S01]  /*15e0*/  BSSY.RECONVERGENT B3, `(.L_x_534) ;  /* 0x000000d000037945 */ /* 0x000fe20003800200 */
[----:B0-----:R-:W-:-:S04]  /*15f0*/  FFMA R4, -R18, R3, 1 ;  /* 0x3f80000012047423 */ /* 0x001fc80000000103 */
[----:B------:R-:W-:Y:S02]  /*1600*/  FFMA R3, R3, R4, R3 ;  /* 0x0000000403037223 */ /* 0x000fe40000000003 */
[----:B---3--:R-:W0:Y:S02]  /*1610*/  FCHK P0, R0, R18 ;  /* 0x0000001200007302 */ /* 0x008e240000000000 */
[----:B------:R-:W-:Y:S01]  /*1620*/  FFMA R4, R0, R3, RZ ;  /* 0x0000000300047223 */ /* 0x000fe200000000ff */
[----:B--2---:R-:W-:-:S03]  /*1630*/  FADD R5, -R13, R2 ;  /* 0x000000020d057221 */ /* 0x004fc60000000100 */
[----:B------:R-:W-:Y:S01]  /*1640*/  FFMA R2, -R18, R4, R0 ;  /* 0x0000000412027223 */ /* 0x000fe20000000100 */
[----:B------:R-:W-:-:S03]  /*1650*/  FFMA R6, R0, R5, R6 ;  /* 0x0000000500067223 */ /* 0x000fc60000000006 */
[----:B------:R-:W-:Y:S01]  /*1660*/  FFMA R2, R3, R2, R4 ;  /* 0x0000000203027223 */ /* 0x000fe20000000004 */
[----:B0-----:R-:W-:Y:S06]  /*1670*/  @!P0 BRA `(.L_x_535) ;  /* 0x00000000000c8947 */ /* 0x001fec0003800000 */
[----:B------:R-:W-:-:S07]  /*1680*/  MOV R22, 0x16a0 ;  /* 0x000016a000167802 */ /* 0x000fce0000000f00 */
[----:B------:R-:W-:Y:S05]  /*1690*/  CALL.REL.NOINC `($__internal_18_$__cuda_sm3x_div_rn_noftz_f32_slowpath) ;  /* 0x0000001800d47944 */ /* 0x000fea0003c00000 */
[----:B------:R-:W-:-:S07]  /*16a0*/  MOV R2, R0 ;  /* 0x0000000000027202 */ /* 0x000fce0000000f00 */
.L_x_535:
[----:B------:R-:W-:Y:S05]  /*16b0*/  BSYNC.RECONVERGENT B3 ;  /* 0x0000000000037941 */ /* 0x000fea0003800200 */
.L_x_534:
[----:B------:R-:W2:Y:S04]  /*16c0*/  LDG.E R3, desc[UR12][R14.64+-0xc] ;  /* 0xfffff40c0e037981 */ /* 0x000ea8000c1e1900 */
[----:B------:R-:W3:Y:S01]  /*16d0*/  LDG.E R4, desc[UR12][R16.64+-0xc] ;  /* 0xfffff40c10047981 */ /* 0x000ee2000c1e1900 */
[----:B------:R-:W0:Y:S01]  /*16e0*/  MUFU.RCP R21, R18 ;  /* 0x0000001200157308 */ /* 0x000e220000001000 */
[----:B------:R-:W-:Y:S01]  /*16f0*/  BSSY.RECONVERGENT B3, `(.L_x_536) ;  /* 0x0000011000037945 */ /* 0x000fe20003800200 */
[----:B------:R-:W-:Y:S01]  /*1700*/  FADD R27, -R2, R27 ;  /* 0x0000001b021b7221 */ /* 0x000fe20000000100 */
[----:B0-----:R-:W-:-:S04]  /*1710*/  FFMA R0, -R18, R21, 1 ;  /* 0x3f80000012007423 */ /* 0x001fc80000000115 */
[----:B------:R-:W-:Y:S01]  /*1720*/  FFMA R0, R21, R0, R21 ;  /* 0x0000000015007223 */ /* 0x000fe20000000015 */
[----:B------:R-:W-:-:S04]  /*1730*/  FADD R21, R5, R5 ;  /* 0x0000000505157221 */ /* 0x000fc80000000000 */
[----:B------:R-:W-:Y:S01]  /*1740*/  FFMA R24, -R21, UR15, R24 ;  /* 0x0000000f15187c23 */ /* 0x000fe20008000118 */
[----:B--2---:R-:W0:Y:S01]  /*1750*/  FCHK P0, R3, R18 ;  /* 0x0000001203007302 */ /* 0x004e220000000000 */
[----:B------:R-:W-:Y:S01]  /*1760*/  FFMA R23, R0, R3, RZ ;  /* 0x0000000300177223 */ /* 0x000fe200000000ff */
[----:B---3--:R-:W-:-:S03]  /*1770*/  FADD R5, -R13, R4 ;  /* 0x000000040d057221 */ /* 0x008fc60000000100 */
[----:B------:R-:W-:Y:S01]  /*1780*/  FFMA R22, -R18, R23, R3 ;  /* 0x0000001712167223 */ /* 0x000fe20000000103 */
[----:B------:R-:W-:-:S03]  /*1790*/  FFMA R6, R3, R5, R6 ;  /* 0x0000000503067223 */ /* 0x000fc60000000006 */
[----:B------:R-:W-:Y:S01]  /*17a0*/  FFMA R2, R0, R22, R23 ;  /* 0x0000001600027223 */ /* 0x000fe20000000017 */
[----:B0-----:R-:W-:Y:S06]  /*17b0*/  @!P0 BRA `(.L_x_537) ;  /* 0x0000000000108947 */ /* 0x001fec0003800000 */
[----:B------:R-:W-:Y:S02]  /*17c0*/  MOV R0, R3 ;  /* 0x0000000300007202 */ /* 0x000fe40000000f00 */
[----:B------:R-:W-:-:S07]  /*17d0*/  MOV R22, 0x17f0 ;  /* 0x000017f000167802 */ /* 0x000fce0000000f00 */
[----:B------:R-:W-:Y:S05]  /*17e0*/  CALL.REL.NOINC `($__internal_18_$__cuda_sm3x_div_rn_noftz_f32_slowpath) ;  /* 0x0000001800807944 */ /* 0x000fea0003c00000 */
[----:B------:R-:W-:-:S07]  /*17f0*/  MOV R2, R0 ;  /* 0x0000000000027202 */ /* 0x000fce0000000f00 */
.L_x_537:
[----:B------:R-:W-:Y:S05]  /*1800*/  BSYNC.RECONVERGENT B3 ;  /* 0x0000000000037941 */ /* 0x000fea0003800200 */
.L_x_536:
[----:B------:R-:W2:Y:S04]  /*1810*/  LDG.E R3, desc[UR12][R14.64+-0x8] ;  /* 0xfffff80c0e037981 */ /* 0x000ea8000c1e1900 */
[----:B------:R-:W3:Y:S01]  /*1820*/  LDG.E R4, desc[UR12][R16.64+-0x8] ;  /* 0xfffff80c10047981 */ /* 0x000ee2000c1e1900 */
[----:B------:R-:W0:Y:S01]  /*1830*/  MUFU.RCP R21, R18 ;  /* 0x0000001200157308 */ /* 0x000e220000001000 */
[----:B------:R-:W-:Y:S01]  /*1840*/  BSSY.RECONVERGENT B3, `(.L_x_538) ;  /* 0x0000011000037945 */ /* 0x000fe20003800200 */
[----:B------:R-:W-:Y:S01]  /*1850*/  FADD R27, R27, -R2 ;  /* 0x800000021b1b7221 */ /* 0x000fe20000000000 */
        /* <DEDUP_REMOVED lines=15> */
.L_x_539:
[----:B------:R-:W-:Y:S05]  /*1950*/  BSYNC.RECONVERGENT B3 ;  /* 0x0000000000037941 */ /* 0x000fea0003800200 */
.L_x_538:
        /* <DEDUP_REMOVED lines=20> */
.L_x_541:
[----:B------:R-:W-:Y:S05]  /*1aa0*/  BSYNC.RECONVERGENT B3 ;  /* 0x0000000000037941 */ /* 0x000fea0003800200 */
.L_x_540:
        /* <DEDUP_REMOVED lines=20> */
.L_x_543:
[----:B------:R-:W-:Y:S05]  /*1bf0*/  BSYNC.RECONVERGENT B3 ;  /* 0x0000000000037941 */ /* 0x000fea0003800200 */
.L_x_542:
        /* <DEDUP_REMOVED lines=20> */
.L_x_545:
[----:B------:R-:W-:Y:S05]  /*1d40*/  BSYNC.RECONVERGENT B3 ;  /* 0x0000000000037941 */ /* 0x000fea0003800200 */
.L_x_544:
        /* <DEDUP_REMOVED lines=20> */
.L_x_547:
[----:B------:R-:W-:Y:S05]  /*1e90*/  BSYNC.RECONVERGENT B3 ;  /* 0x0000000000037941 */ /* 0x000fea0003800200 */
.L_x_546:
        /* <DEDUP_REMOVED lines=19> */
.L_x_549:
[----:B------:R-:W-:Y:S05]  /*1fd0*/  BSYNC.RECONVERGENT B3 ;  /* 0x0000000000037941 */ /* 0x000fea0003800200 */
.L_x_548:
[----:B------:R-:W-:Y:S01]  /*1fe0*/  IADD3 R7, PT, PT, R7, 0x8, RZ ;  /* 0x0000000807077810 */ /* 0x000fe20007ffe0ff */
[----:B------:R-:W-:Y:S01]  /*1ff0*/  FADD R5, R5, R5 ;  /* 0x0000000505057221 */ /* 0x000fe20000000000 */
[----:B------:R-:W-:Y:S01]  /*2000*/  FADD R27, R27, -R0 ;  /* 0x800000001b1b7221 */ /* 0x000fe20000000000 */
[----:B------:R-:W-:Y:S02]  /*2010*/  IADD3 R8, PT, PT, R8, 0x8, RZ ;  /* 0x0000000808087810 */ /* 0x000fe40007ffe0ff */
[----:B------:R-:W-:Y:S01]  /*2020*/  ISETP.NE.AND P0, PT, R7, RZ, PT ;  /* 0x000000ff0700720c */ /* 0x000fe20003f05270 */
[----:B------:R-:W-:-:S12]  /*2030*/  FFMA R24, -R5, UR15, R24 ;  /* 0x0000000f05187c23 */ /* 0x000fd80008000118 */
[----:B------:R-:W-:Y:S05]  /*2040*/  @P0 BRA `(.L_x_550) ;  /* 0xfffffff400400947 */ /* 0x000fea000383ffff */
[----:B------:R-:W-:-:S07]  /*2050*/  MOV R8, UR11 ;  /* 0x0000000b00087c02 */ /* 0x000fce0008000f00 */
.L_x_533:
[----:B------:R-:W-:-:S09]  /*2060*/  UISETP.NE.AND UP0, UPT, UR10, URZ, UPT ;  /* 0x000000ff0a00728c */ /* 0x000fd2000bf05270 */
[----:B------:R-:W-:Y:S05]  /*2070*/  BRA.U !UP0, `(.L_x_551) ;  /* 0x0000000908c47547 */ /* 0x000fea000b800000 */
[----:B------:R-:W-:-:S09]  /*2080*/  UISETP.GE.U32.AND UP0, UPT, UR9, 0x3, UPT ;  /* 0x000000030900788c */ /* 0x000fd2000bf06070 */
[----:B------:R-:W-:Y:S05]  /*2090*/  BRA.U !UP0, `(.L_x_552) ;  /* 0x0000000508747547 */ /* 0x000fea000b800000 */
[----:B------:R-:W0:Y:S01]  /*20a0*/  LDC.64 R14, c[0x0][0x388] ;  /* 0x0000e200ff0e7b82 */ /* 0x000e220000000a00 */
[----:B--2---:R-:W-:-:S07]  /*20b0*/  IADD3 R3, PT, PT, R9, R8, RZ ;  /* 0x0000000809037210 */ /* 0x004fce0007ffe0ff */
[----:B------:R-:W1:Y:S01]  /*20c0*/  LDC.64 R16, c[0x0][0x380] ;  /* 0x0000e000ff107b82 */ /* 0x000e620000000a00 */
[----:B0-----:R-:W-:-:S05]  /*20d0*/  IMAD.WIDE R14, R3, 0x4, R14 ;  /* 0x00000004030e7825 */ /* 0x001fca00078e020e */
[----:B------:R-:W2:Y:S01]  /*20e0*/  LDG.E R7, desc[UR12][R14.64] ;  /* 0x0000000c0e077981 */ /* 0x000ea2000c1e1900 */
[----:B-1----:R-:W-:-:S05]  /*20f0*/  IMAD.WIDE R16, R3, 0x4, R16 ;  /* 0x0000000403107825 */ /* 0x002fca00078e0210 */
[----:B------:R-:W3:Y:S01]  /*2100*/  LDG.E R2, desc[UR12][R16.64] ;  /* 0x0000000c10027981 */ /* 0x000ee2000c1e1900 */
[----:B-----5:R-:W0:Y:S01]  /*2110*/  MUFU.RCP R3, R18 ;  /* 0x0000001200037308 */ /* 0x020e220000001000 */
[----:B------:R-:W-:Y:S01]  /*2120*/  BSSY.RECONVERGENT B3, `(.L_x_553) ;  /* 0x000000e000037945 */ /* 0x000fe20003800200 */
[----:B0-----:R-:W-:-:S04]  /*2130*/  FFMA R0, -R18, R3, 1 ;  /* 0x3f80000012007423 */ /* 0x001fc80000000103 */
[----:B------:R-:W-:Y:S02]  /*2140*/  FFMA R0, R3, R0, R3 ;  /* 0x0000000003007223 */ /* 0x000fe40000000003 */
[----:B--2---:R-:W0:Y:S02]  /*2150*/  FCHK P0, R7, R18 ;  /* 0x0000001207007302 */ /* 0x004e240000000000 */
        /* <DEDUP_REMOVED lines=10> */
.L_x_554:
[----:B------:R-:W-:Y:S05]  /*2200*/  BSYNC.RECONVERGENT B3 ;  /* 0x0000000000037941 */ /* 0x000fea0003800200 */
.L_x_553:
[----:B------:R-:W2:Y:S04]  /*2210*/  LDG.E R3, desc[UR12][R14.64+0x4] ;  /* 0x0000040c0e037981 */ /* 0x000ea8000c1e1900 */
[----:B------:R-:W3:Y:S01]  /*2220*/  LDG.E R4, desc[UR12][R16.64+0x4] ;  /* 0x0000040c10047981 */ /* 0x000ee2000c1e1900 */
[----:B------:R-:W0:Y:S01]  /*2230*/  MUFU.RCP R7, R18 ;  /* 0x0000001200077308 */ /* 0x000e220000001000 */
[----:B------:R-:W1:Y:S01]  /*2240*/  LDCU UR16, c[0x0][0x3b8] ;  /* 0x00007700ff1077ac */ /* 0x000e620008000800 */
[----:B------:R-:W-:Y:S01]  /*2250*/  BSSY.RECONVERGENT B3, `(.L_x_555) ;  /* 0x0000011000037945 */ /* 0x000fe20003800200 */
[----:B------:R-:W-:Y:S01]  /*2260*/  FADD R27, R27, -R2 ;  /* 0x800000021b1b7221 */ /* 0x000fe20000000000 */
[----:B0-----:R-:W-:-:S04]  /*2270*/  FFMA R0, -R18, R7, 1 ;  /* 0x3f80000012007423 */ /* 0x001fc80000000107 */
[----:B------:R-:W-:Y:S01]  /*2280*/  FFMA R0, R7, R0, R7 ;  /* 0x0000000007007223 */ /* 0x000fe20000000007 */
[----:B------:R-:W-:-:S04]  /*2290*/  FADD R7, R5, R5 ;  /* 0x0000000505077221 */ /* 0x000fc80000000000 */
[----:B-1----:R-:W-:Y:S01]  /*22a0*/  FFMA R24, -R7, UR16, R24 ;  /* 0x0000001007187c23 */ /* 0x002fe20008000118 */
        /* <DEDUP_REMOVED lines=11> */
.L_x_556:
[----:B------:R-:W-:Y:S05]  /*2360*/  BSYNC.RECONVERGENT B3 ;  /* 0x0000000000037941 */ /* 0x000fea0003800200 */
.L_x_555:
        /* <DEDUP_REMOVED lines=21> */
.L_x_558:
[----:B------:R-:W-:Y:S05]  /*24c0*/  BSYNC.RECONVERGENT B3 ;  /* 0x0000000000037941 */ /* 0x000fea0003800200 */
.L_x_557:
        /* <DEDUP_REMOVED lines=20> */
.L_x_560:
[----:B------:R-:W-:Y:S05]  /*2610*/  BSYNC.RECONVERGENT B3 ;  /* 0x0000000000037941 */ /* 0x000fea0003800200 */
.L_x_559:
[----:B------:R-:W0:Y:S01]  /*2620*/  LDCU UR16, c[0x0][0x3b8] ;  /* 0x00007700ff1077ac */ /* 0x000e220008000800 */
[----:B------:R-:W-:Y:S01]  /*2630*/  FADD R5, R5, R5 ;  /* 0x0000000505057221 */ /* 0x000fe20000000000 */
[----:B------:R-:W-:Y:S01]  /*2640*/  FADD R27, R27, -R0 ;  /* 0x800000001b1b7221 */ /* 0x000fe20000000000 */
[----:B------:R-:W-:Y:S02]  /*2650*/  IADD3 R8, PT, PT, R8, 0x4, RZ ;  /* 0x0000000408087810 */ /* 0x000fe40007ffe0ff */
[----:B0-----:R-:W-:-:S07]  /*2660*/  FFMA R24, -R5, UR16, R24 ;  /* 0x0000001005187c23 */ /* 0x001fce0008000118 */
.L_x_552:
[----:B------:R-:W-:-:S09]  /*2670*/  UISETP.NE.AND UP0, UPT, UR4, URZ, UPT ;  /* 0x000000ff0400728c */ /* 0x000fd2000bf05270 */
[----:B------:R-:W-:Y:S05]  /*2680*/  BRA.U !UP0, `(.L_x_551) ;  /* 0x0000000508407547 */ /* 0x000fea000b800000 */
[----:B------:R-:W-:-:S09]  /*2690*/  UISETP.NE.AND UP0, UPT, UR4, 0x1, UPT ;  /* 0x000000010400788c */ /* 0x000fd2000bf05270 */
        /* <DEDUP_REMOVED lines=23> */
.L_x_563:
[----:B------:R-:W-:Y:S05]  /*2810*/  BSYNC.RECONVERGENT B3 ;  /* 0x0000000000037941 */ /* 0x000fea0003800200 */
.L_x_562:
        /* <DEDUP_REMOVED lines=20> */
.L_x_565:
[----:B------:R-:W-:Y:S05]  /*2960*/  BSYNC.RECONVERGENT B3 ;  /* 0x0000000000037941 */ /* 0x000fea0003800200 */
.L_x_564:
[----:B------:R-:W0:Y:S01]  /*2970*/  LDCU UR16, c[0x0][0x3b8] ;  /* 0x00007700ff1077ac */ /* 0x000e220008000800 */
[----:B------:R-:W-:Y:S01]  /*2980*/  FADD R5, R5, R5 ;  /* 0x0000000505057221 */ /* 0x000fe20000000000 */
[----:B------:R-:W-:Y:S01]  /*2990*/  FADD R27, R27, -R0 ;  /* 0x800000001b1b7221 */ /* 0x000fe20000000000 */
[----:B------:R-:W-:Y:S02]  /*29a0*/  IADD3 R8, PT, PT, R8, 0x2, RZ ;  /* 0x0000000208087810 */ /* 0x000fe40007ffe0ff */
[----:B0-----:R-:W-:-:S07]  /*29b0*/  FFMA R24, -R5, UR16, R24 ;  /* 0x0000001005187c23 */ /* 0x001fce0008000118 */
.L_x_561:
[----:B------:R-:W0:Y:S02]  /*29c0*/  LDCU UR16, c[0x0][0x3c8] ;  /* 0x00007900ff1077ac */ /* 0x000e240008000800 */
[----:B0-----:R-:W-:-:S09]  /*29d0*/  ULOP3.LUT UP0, URZ, UR16, 0x1, URZ, 0xc0, !UPT ;  /* 0x0000000110ff7892 */ /* 0x001fd2000f80c0ff */
[----:B------:R-:W-:Y:S05]  /*29e0*/  BRA.U !UP0, `(.L_x_551) ;  /* 0x0000000108687547 */ /* 0x000fea000b800000 */
[----:B--2---:R-:W0:Y:S01]  /*29f0*/  LDC.64 R4, c[0x0][0x388] ;  /* 0x0000e200ff047b82 */ /* 0x004e220000000a00 */
[----:B------:R-:W-:-:S07]  /*2a00*/  IADD3 R7, PT, PT, R9, R8, RZ ;  /* 0x0000000809077210 */ /* 0x000fce0007ffe0ff */
[----:B------:R-:W1:Y:S01]  /*2a10*/  LDC.64 R2, c[0x0][0x380] ;  /* 0x0000e000ff027b82 */ /* 0x000e620000000a00 */
[----:B0-----:R-:W-:-:S06]  /*2a20*/  IMAD.WIDE R8, R7, 0x4, R4 ;  /* 0x0000000407087825 */ /* 0x001fcc00078e0204 */
[----:B------:R-:W2:Y:S01]  /*2a30*/  LDG.E R9, desc[UR12][R8.64] ;  /* 0x0000000c08097981 */ /* 0x000ea2000c1e1900 */
[----:B-1----:R-:W-:-:S06]  /*2a40*/  IMAD.WIDE R2, R7, 0x4, R2 ;  /* 0x0000000407027825 */ /* 0x002fcc00078e0202 */
[----:B------:R-:W3:Y:S01]  /*2a50*/  LDG.E R2, desc[UR12][R2.64] ;  /* 0x0000000c02027981 */ /* 0x000ee2000c1e1900 */
[----:B-----5:R-:W0:Y:S01]  /*2a60*/  MUFU.RCP R5, R18 ;  /* 0x0000001200057308 */ /* 0x020e220000001000 */
[----:B------:R-:W-:Y:S01]  /*2a70*/  BSSY.RECONVERGENT B3, `(.L_x_566) ;  /* 0x000000d000037945 */ /* 0x000fe20003800200 */
[----:B0-----:R-:W-:-:S04]  /*2a80*/  FFMA R0, -R18, R5, 1 ;  /* 0x3f80000012007423 */ /* 0x001fc80000000105 */
[----:B------:R-:W-:Y:S02]  /*2a90*/  FFMA R0, R5, R0, R5 ;  /* 0x0000000005007223 */ /* 0x000fe40000000005 */
[----:B--2---:R-:W0:Y:S02]  /*2aa0*/  FCHK P0, R9, R18 ;  /* 0x0000001209007302 */ /* 0x004e240000000000 */
[----:B------:R-:W-:-:S04]  /*2ab0*/  FFMA R7, R0, R9, RZ ;  /* 0x0000000900077223 */ /* 0x000fc800000000ff */
[----:B------:R-:W-:Y:S01]  /*2ac0*/  FFMA R4, -R18, R7, R9 ;  /* 0x0000000712047223 */ /* 0x000fe20000000109 */
[----:B---3--:R-:W-:-:S03]  /*2ad0*/  FADD R5, -R13, R2 ;  /* 0x000000020d057221 */ /* 0x008fc60000000100 */
[----:B------:R-:W-:Y:S01]  /*2ae0*/  FFMA R0, R0, R4, R7 ;  /* 0x0000000400007223 */ /* 0x000fe20000000007 */
[----:B------:R-:W-:Y:S01]  /*2af0*/  FFMA R6, R9, R5, R6 ;  /* 0x0000000509067223 */ /* 0x000fe20000000006 */
[----:B0-----:R-:W-:Y:S06]  /*2b00*/  @!P0 BRA `(.L_x_567) ;  /* 0x00000000000c8947 */ /* 0x001fec0003800000 */
[----:B------:R-:W-:Y:S02]  /*2b10*/  MOV R0, R9 ;  /* 0x0000000900007202 */ /* 0x000fe40000000f00 */
[----:B------:R-:W-:-:S07]  /*2b20*/  MOV R22, 0x2b40 ;  /* 0x00002b4000167802 */ /* 0x000fce0000000f00 */
[----:B------:R-:W-:Y:S05]  /*2b30*/  CALL.REL.NOINC `($__internal_18_$__cuda_sm3x_div_rn_noftz_f32_slowpath) ;  /* 0x0000000400ac7944 */ /* 0x000fea0003c00000 */
.L_x_567:
[----:B------:R-:W-:Y:S05]  /*2b40*/  BSYNC.RECONVERGENT B3 ;  /* 0x0000000000037941 */ /* 0x000fea0003800200 */
.L_x_566:
[----:B------:R-:W0:Y:S01]  /*2b50*/  LDCU UR16, c[0x0][0x3b8] ;  /* 0x00007700ff1077ac */ /* 0x000e220008000800 */
[----:B------:R-:W-:Y:S01]  /*2b60*/  FADD R5, R5, R5 ;  /* 0x0000000505057221 */ /* 0x000fe20000000000 */
[----:B------:R-:W-:-:S03]  /*2b70*/  FADD R27, R27, -R0 ;  /* 0x800000001b1b7221 */ /* 0x000fc60000000000 */
[----:B0-----:R-:W-:-:S07]  /*2b80*/  FFMA R24, -R5, UR16, R24 ;  /* 0x0000001005187c23 */ /* 0x001fce0008000118 */
.L_x_551:
[----:B------:R-:W-:Y:S05]  /*2b90*/  @P3 BRA `(.L_x_568) ;  /* 0xffffffe800403947 */ /* 0x000fea000383ffff */
[----:B------:R-:W-:Y:S05]  /*2ba0*/  @P2 BRA `(.L_x_569) ;  /* 0xffffffe800242947 */ /* 0x000fea000383ffff */
[----:B--2---:R-:W0:Y:S08]  /*2bb0*/  LDC.64 R2, c[0x0][0x398] ;  /* 0x0000e600ff027b82 */ /* 0x004e300000000a00 */
[----:B------:R-:W1:Y:S01]  /*2bc0*/  LDC R0, c[0x0][0x3cc] ;  /* 0x0000f300ff007b82 */ /* 0x000e620000000800 */
[----:B0-----:R-:W-:-:S06]  /*2bd0*/  IMAD.WIDE R2, R20, 0x4, R2 ;  /* 0x0000000414027825 */ /* 0x001fcc00078e0202 */
[----:B------:R-:W1:Y:S01]  /*2be0*/  LDG.E R3, desc[UR12][R2.64] ;  /* 0x0000000c02037981 */ /* 0x000e62000c1e1900 */
[----:B------:R-:W0:Y:S01]  /*2bf0*/  F2F.F64.F32 R6, R6 ;  /* 0x0000000600067310 */ /* 0x000e220000201800 */
[----:B------:R-:W-:Y:S01]  /*2c00*/  BSSY.RECONVERGENT B1, `(.L_x_570) ;  /* 0x000004d000017945 */ /* 0x000fe20003800200 */
[----:B------:R-:W-:Y:S02]  /*2c10*/  HFMA2 R10, -RZ, RZ, 1.875, 0 ;  /* 0x3f800000ff0a7431 */ /* 0x000fe400000001ff */
[----:B-1----:R-:W-:-:S05]  /*2c20*/  FADD R5, R3, R0 ;  /* 0x0000000003057221 */ /* 0x002fca0000000000 */
[----:B------:R-:W-:-:S13]  /*2c30*/  FSETP.NEU.AND P0, PT, R5, 1, PT ;  /* 0x3f8000000500780b */ /* 0x000fda0003f0d000 */
[----:B0-----:R-:W-:Y:S05]  /*2c40*/  @!P0 BRA `(.L_x_571) ;  /* 0x0000000400208947 */ /* 0x001fea0003800000 */
[----:B------:R-:W-:-:S13]  /*2c50*/  FSETP.NAN.AND P0, PT, |R5|, |R5|, PT ;  /* 0x400000050500720b */ /* 0x000fda0003f08200 */
[----:B------:R-:W-:Y:S05]  /*2c60*/  @P0 BRA `(.L_x_572) ;  /* 0x0000000400140947 */ /* 0x000fea0003800000 */
[----:B------:R-:W-:-:S04]  /*2c70*/  FSETP.NEU.AND P0, PT, |R5|, +INF , PT ;  /* 0x7f8000000500780b */ /* 0x000fc80003f0d200 */
[----:B------:R-:W-:-:S13]  /*2c80*/  FSETP.EQ.OR P0, PT, R5, RZ, !P0 ;  /* 0x000000ff0500720b */ /* 0x000fda0004702400 */
[----:B------:R-:W-:Y:S05]  /*2c90*/  @P0 BRA `(.L_x_573) ;  /* 0x0000000000f80947 */ /* 0x000fea0003800000 */
[C---:B------:R-:W-:Y:S01]  /*2ca0*/  FMUL R2, |R5|.reuse, 16777216 ;  /* 0x4b80000005027820 */ /* 0x040fe20000400200 */
[----:B------:R-:W-:Y:S02]  /*2cb0*/  FSETP.GEU.AND P0, PT, |R5|, 1.175494350822287508e-38, PT ;  /* 0x008000000500780b */ /* 0x000fe40003f0e200 */
[----:B-----5:R-:W-:Y:S02]  /*2cc0*/  MOV R13, 0x3a2c32e4 ;  /* 0x3a2c32e4000d7802 */ /* 0x020fe40000000f00 */
        /* <DEDUP_REMOVED lines=59> */
.L_x_573:
[----:B------:R-:W-:-:S05]  /*3080*/  FADD R0, R5, R5 ;  /* 0x0000000505007221 */ /* 0x000fca0000000000 */
[----:B------:R-:W-:-:S04]  /*3090*/  LOP3.LUT R0, R0, 0x7fffffff, RZ, 0xc0, !PT ;  /* 0x7fffffff00007812 */ /* 0x000fc800078ec0ff */
[----:B------:R-:W-:Y:S01]  /*30a0*/  LOP3.LUT R10, R0, 0x7f800000, RZ, 0x3c, !PT ;  /* 0x7f800000000a7812 */ /* 0x000fe200078e3cff */
[----:B------:R-:W-:Y:S06]  /*30b0*/  BRA `(.L_x_571) ;  /* 0x0000000000047947 */ /* 0x000fec0003800000 */
.L_x_572:
[----:B------:R-:W-:-:S07]  /*30c0*/  FADD R10, R5, -1.5 ;  /* 0xbfc00000050a7421 */ /* 0x000fce0000000000 */
.L_x_571:
[----:B------:R-:W-:Y:S05]  /*30d0*/  BSYNC.RECONVERGENT B1 ;  /* 0x0000000000017941 */ /* 0x000fea0003800200 */
.L_x_570:
[----:B------:R-:W0:Y:S01]  /*30e0*/  F2F.F64.F32 R2, R10 ;  /* 0x0000000a00027310 */ /* 0x000e220000201800 */
[----:B------:R-:W-:Y:S01]  /*30f0*/  DMUL R6, R6, -0.5 ;  /* 0xbfe0000006067828 */ /* 0x000fe20000000000 */
[----:B------:R-:W1:Y:S01]  /*3100*/  LDC.64 R4, c[0x0][0x3a8] ;  /* 0x0000ea00ff047b82 */ /* 0x000e620000000a00 */
[----:B------:R-:W2:Y:S07]  /*3110*/  LDCU UR16, c[0x0][0x3c0] ;  /* 0x00007800ff1077ac */ /* 0x000eae0008000800 */
[----:B------:R-:W3:Y:S01]  /*3120*/  LDC.64 R8, c[0x0][0x3b0] ;  /* 0x0000ec00ff087b82 */ /* 0x000ee20000000a00 */
[----:B0-----:R-:W-:-:S10]  /*3130*/  DMUL R2, R2, R6 ;  /* 0x0000000602027228 */ /* 0x001fd40000000000 */
[----:B------:R-:W0:Y:S01]  /*3140*/  F2F.F32.F64 R3, R2 ;  /* 0x0000000200037310 */ /* 0x000e220000301000 */
[----:B-1----:R-:W-:-:S04]  /*3150*/  IMAD.WIDE R4, R20, 0x4, R4 ;  /* 0x0000000414047825 */ /* 0x002fc800078e0204 */
[----:B---3--:R-:W-:Y:S01]  /*3160*/  IMAD.WIDE R6, R20, 0x4, R8 ;  /* 0x0000000414067825 */ /* 0x008fe200078e0208 */
[----:B------:R-:W-:-:S04]  /*3170*/  IADD3 R20, PT, PT, R19, R20, RZ ;  /* 0x0000001413147210 */ /* 0x000fc80007ffe0ff */
[----:B--2---:R-:W-:Y:S01]  /*3180*/  ISETP.GE.AND P0, PT, R20, UR16, PT ;  /* 0x0000001014007c0c */ /* 0x004fe2000bf06270 */
[----:B0-----:R-:W-:Y:S01]  /*3190*/  FFMA R27, R24, R3, R27 ;  /* 0x00000003181b7223 */ /* 0x001fe2000000001b */
[----:B------:R2:W-:Y:S04]  /*31a0*/  STG.E desc[UR12][R4.64], R3 ;  /* 0x0000000304007986 */ /* 0x0005e8000c10190c */
[----:B------:R2:W-:Y:S07]  /*31b0*/  STG.E desc[UR12][R6.64], R27 ;  /* 0x0000001b06007986 */ /* 0x0005ee000c10190c */
[----:B------:R-:W-:Y:S05]  /*31c0*/  @!P0 BRA `(.L_x_574) ;  /* 0xffffffe000748947 */ /* 0x000fea000383ffff */
[----:B------:R-:W-:Y:S05]  /*31d0*/  BSYNC.RECONVERGENT B0 ;  /* 0x0000000000007941 */ /* 0x000fea0003800200 */
.L_x_532:
[----:B------:R-:W-:Y:S05]  /*31e0*/  EXIT ;  /* 0x000000000000794d */ /* 0x000fea0003800000 */
        .weak           $__internal_18_$__cuda_sm3x_div_rn_noftz_f32_slowpath
        .type           $__internal_18_$__cuda_sm3x_div_rn_noftz_f32_slowpath,@function
        .size           $__internal_18_$__cuda_sm3x_div_rn_noftz_f32_slowpath,(.L_x_715 - $__internal_18_$__cuda_sm3x_div_rn_noftz_f32_slowpath)
$__internal_18_$__cuda_sm3x_div_rn_noftz_f32_slowpath:
        /* <DEDUP_REMOVED lines=35> */
.L_x_576:
[----:B------:R-:W-:Y:S01]  /*3420*/  LEA R28, R4, 0xc0800000, 0x17 ;  /* 0xc0800000041c7811 */ /* 0x000fe200078eb8ff */
[----:B------:R-:W-:Y:S01]  /*3430*/  BSSY.RECONVERGENT B2, `(.L_x_581) ;  /* 0x0000036000027945 */ /* 0x000fe20003800200 */
[----:B------:R-:W-:Y:S02]  /*3440*/  IADD3 R23, PT, PT, R23, -0x7f, RZ ;  /* 0xffffff8117177810 */ /* 0x000fe40007ffe0ff */
[----:B------:R-:W-:-:S03]  /*3450*/  IADD3 R28, PT, PT, -R28, R25, RZ ;  /* 0x000000191c1c7210 */ /* 0x000fc60007ffe1ff */
[C---:B------:R-:W-:Y:S01]  /*3460*/  IMAD R0, R23.reuse, -0x800000, R0 ;  /* 0xff80000017007824 */ /* 0x040fe200078e0200 */
[----:B------:R-:W0:Y:S01]  /*3470*/  MUFU.RCP R26, R28 ;  /* 0x0000001c001a7308 */ /* 0x000e220000001000 */
[----:B------:R-:W-:Y:S01]  /*3480*/  FADD.FTZ R21, -R28, -RZ ;  /* 0x800000ff1c157221 */ /* 0x000fe20000010100 */
[----:B------:R-:W-:-:S04]  /*3490*/  IADD3 R23, PT, PT, R23, 0x7f, -R4 ;  /* 0x0000007f17177810 */ /* 0x000fc80007ffe804 */
        /* <DEDUP_REMOVED lines=24> */
[----:B------:R-:W-:Y:S02]  /*3620*/  IADD3 R3, PT, PT, R2, 0x20, RZ ;  /* 0x0000002002037810 */ /* 0x000fe40007ffe0ff */
[----:B------:R-:W-:Y:S02]  /*3630*/  LOP3.LUT R4, R4, 0x7fffff, RZ, 0xc0, !PT ;  /* 0x007fffff04047812 */ /* 0x000fe400078ec0ff */
[----:B------:R-:W-:Y:S02]  /*3640*/  ISETP.NE.AND P4, PT, R2, RZ, PT ;  /* 0x000000ff0200720c */ /* 0x000fe40003f85270 */
[----:B------:R-:W-:Y:S02]  /*3650*/  LOP3.LUT R4, R4, 0x800000, RZ, 0xfc, !PT ;  /* 0x0080000004047812 */ /* 0x000fe400078efcff */
[----:B------:R-:W-:-:S02]  /*3660*/  ISETP.NE.AND P1, PT, R2, RZ, PT ;  /* 0x000000ff0200720c */ /* 0x000fc40003f25270 */
        /* <DEDUP_REMOVED lines=14> */
.L_x_583:
[----:B------:R-:W-:-:S04]  /*3750*/  LOP3.LUT R0, R0, 0x80000000, RZ, 0xc0, !PT ;  /* 0x8000000000007812 */ /* 0x000fc800078ec0ff */
[----:B------:R-:W-:Y:S01]  /*3760*/  LOP3.LUT R0, R0, 0x7f800000, RZ, 0xfc, !PT ;  /* 0x7f80000000007812 */ /* 0x000fe200078efcff */
[----:B------:R-:W-:Y:S06]  /*3770*/  BRA `(.L_x_584) ;  /* 0x0000000000047947 */ /* 0x000fec0003800000 */
.L_x_582:
[----:B------:R-:W-:-:S07]  /*3780*/  LEA R0, R23, R0, 0x17 ;  /* 0x0000000017007211 */ /* 0x000fce00078eb8ff */
.L_x_584:
[----:B------:R-:W-:Y:S05]  /*3790*/  BSYNC.RECONVERGENT B2 ;  /* 0x0000000000027941 */ /* 0x000fea0003800200 */
.L_x_581:
[----:B------:R-:W-:Y:S05]  /*37a0*/  BRA `(.L_x_585) ;  /* 0x0000000000207947 */ /* 0x000fea0003800000 */
.L_x_580:
[----:B------:R-:W-:-:S04]  /*37b0*/  LOP3.LUT R0, R25, 0x80000000, R0, 0x48, !PT ;  /* 0x8000000019007812 */ /* 0x000fc800078e4800 */
[----:B------:R-:W-:Y:S01]  /*37c0*/  LOP3.LUT R0, R0, 0x7f800000, RZ, 0xfc, !PT ;  /* 0x7f80000000007812 */ /* 0x000fe200078efcff */
[----:B------:R-:W-:Y:S06]  /*37d0*/  BRA `(.L_x_585) ;  /* 0x0000000000147947 */ /* 0x000fec0003800000 */
.L_x_579:
[----:B------:R-:W-:Y:S01]  /*37e0*/  LOP3.LUT R0, R25, 0x80000000, R0, 0x48, !PT ;  /* 0x8000000019007812 */ /* 0x000fe200078e4800 */
[----:B------:R-:W-:Y:S06]  /*37f0*/  BRA `(.L_x_585) ;  /* 0x00000000000c7947 */ /* 0x000fec0003800000 */
.L_x_578:
[----:B------:R-:W0:Y:S01]  /*3800*/  MUFU.RSQ R0, -QNAN ;  /* 0xffc0000000007908 */ /* 0x000e220000001400 */
[----:B------:R-:W-:Y:S05]  /*3810*/  BRA `(.L_x_585) ;  /* 0x0000000000047947 */ /* 0x000fea0003800000 */
.L_x_577:
[----:B------:R-:W-:-:S07]  /*3820*/  FADD.FTZ R0, R0, R18 ;  /* 0x0000001200007221 */ /* 0x000fce0000010000 */
.L_x_585:
[----:B------:R-:W-:Y:S05]  /*3830*/  BSYNC.RECONVERGENT B1 ;  /* 0x0000000000017941 */ /* 0x000fea0003800200 */
.L_x_575:
[----:B------:R-:W-:-:S04]  /*3840*/  HFMA2 R23, -RZ, RZ, 0, 0 ;  /* 0x00000000ff177431 */ /* 0x000fc800000001ff */
[----:B0-----:R-:W-:Y:S05]  /*3850*/  RET.REL.NODEC R22 `(meanDzSum) ;  /* 0xffffffc416e87950 */ /* 0x001fea0003c3ffff */
.L_x_586:
        /* <DEDUP_REMOVED lines=10> */
.L_x_715:


//--------------------- .text.computeDelta        --------------------------
	.section	.text.computeDelta,"ax",@progbits
	.align	128
        .global         computeDelta
        .type           computeDelta,@function
        .size           computeDelta,(.L_x_740 - computeDelta)
        .other          computeDelta,@"STO_CUDA_ENTRY STV_DEFAULT"
computeDelta:
.text.computeDelta:
        /* <DEDUP_REMOVED lines=16> */
.L_x_588:
        /* <DEDUP_REMOVED lines=8> */
.L_x_587:
[----:B------:R-:W0:Y:S01]  /*0180*/  LDCU UR4, c[0x0][0x3b8] ;  /* 0x00007700ff0477ac */ /* 0x000e220008000800 */
[----:B------:R-:W2:Y:S08]  /*0190*/  LDC.64 R2, c[0x0][0x390] ;  /* 0x0000e400ff027b82 */ /* 0x000eb00000000a00 */
[----:B-1----:R-:W1:Y:S01]  /*01a0*/  LDC.64 R6, c[0x0][0x398] ;  /* 0x0000e600ff067b82 */ /* 0x002e620000000a00 */
[----:B0-----:R-:W-:-:S09]  /*01b0*/  UISETP.GT.AND UP0, UPT, UR4, URZ, UPT ;  /* 0x000000ff0400728c */ /* 0x001fd2000bf04270 */
[----:B------:R-:W-:Y:S05]  /*01c0*/  BRA.U UP0, `(.L_x_589) ;  /* 0x0000000100207547 */ /* 0x000fea000b800000 */
.L_x_590:
        /* <DEDUP_REMOVED lines=8> */
.L_x_589:
[----:B------:R-:W0:Y:S08]  /*0250*/  LDC R10, c[0x0][0x3bc] ;  /* 0x0000ef00ff0a7b82 */ /* 0x000e300000000800 */
[----:B--2---:R-:W2:Y:S08]  /*0260*/  LDC.64 R2, c[0x0][0x390] ;  /* 0x0000e400ff027b82 */ /* 0x004eb00000000a00 */
[----:B-1----:R-:W1:Y:S01]  /*0270*/  LDC.64 R6, c[0x0][0x398] ;  /* 0x0000e600ff067b82 */ /* 0x002e620000000a00 */
[----:B0-----:R-:W-:-:S13]  /*0280*/  ISETP.GT.AND P0, PT, R10, RZ, PT ;  /* 0x000000ff0a00720c */ /* 0x001fda0003f04270 */
[----:B--2---:R-:W-:Y:S05]  /*0290*/  @P0 BRA `(.L_x_591) ;  /* 0x0000000000200947 */ /* 0x004fea0003800000 */
.L_x_592:
        /* <DEDUP_REMOVED lines=8> */
.L_x_591:
[----:B------:R-:W0:Y:S01]  /*0320*/  LDCU.128 UR12, c[0x0][0x3a0] ;  /* 0x00007400ff0c77ac */ /* 0x000e220008000c00 */
[C---:B------:R-:W-:Y:S02]  /*0330*/  LOP3.LUT R20, R10.reuse, 0x3, RZ, 0xc0, !PT ;  /* 0x000000030a147812 */ /* 0x040fe400078ec0ff */
[----:B------:R-:W-:Y:S01]  /*0340*/  LOP3.LUT R10, R10, 0x7ffffff8, RZ, 0xc0, !PT ;  /* 0x7ffffff80a0a7812 */ /* 0x000fe200078ec0ff */
[----:B------:R-:W2:Y:S01]  /*0350*/  LDCU.64 UR10, c[0x0][0x380] ;  /* 0x00007000ff0a77ac */ /* 0x000ea20008000a00 */
[----:B0-----:R-:W-:Y:S02]  /*0360*/  UIADD3 UR7, UP1, UPT, UR12, 0x10, URZ ;  /* 0x000000100c077890 */ /* 0x001fe4000ff3e0ff */
[----:B------:R-:W-:Y:S02]  /*0370*/  UIADD3 UR5, UP2, UPT, UR14, 0x10, URZ ;  /* 0x000000100e057890 */ /* 0x000fe4000ff5e0ff */
[----:B--2---:R-:W-:Y:S02]  /*0380*/  UIADD3 UR9, UP0, UPT, UR10, 0x10, URZ ;  /* 0x000000100a097890 */ /* 0x004fe4000ff1e0ff */
[----:B------:R-:W-:-:S02]  /*0390*/  UIADD3.X UR8, UPT, UPT, URZ, UR13, URZ, UP1, !UPT ;  /* 0x0000000dff087290 */ /* 0x000fc40008ffe4ff */
[----:B------:R-:W-:Y:S02]  /*03a0*/  UIADD3.X UR6, UPT, UPT, URZ, UR15, URZ, UP2, !UPT ;  /* 0x0000000fff067290 */ /* 0x000fe400097fe4ff */
[----:B------:R-:W-:-:S12]  /*03b0*/  UIADD3.X UR10, UPT, UPT, URZ, UR11, URZ, UP0, !UPT ;  /* 0x0000000bff0a7290 */ /* 0x000fd800087fe4ff */
.L_x_599:
[----:B------:R-:W0:Y:S02]  /*03c0*/  LDC.64 R2, c[0x0][0x388] ;  /* 0x0000e200ff027b82 */ /* 0x000e240000000a00 */
[----:B0-----:R-:W-:-:S05]  /*03d0*/  IMAD.WIDE R2, R0, 0x4, R2 ;  /* 0x0000000400027825 */ /* 0x001fca00078e0202 */
[----:B-----5:R0:W5:Y:S01]  /*03e0*/  LDG.E R11, desc[UR16][R2.64] ;  /* 0x00000010020b7981 */ /* 0x020162000c1e1900 */
[----:B------:R-:W-:Y:S01]  /*03f0*/  HFMA2 R16, -RZ, RZ, 0, 0 ;  /* 0x00000000ff107431 */ /* 0x000fe200000001ff */
[----:B------:R-:W-:Y:S01]  /*0400*/  MOV R13, RZ ;  /* 0x000000ff000d7202 */ /* 0x000fe20000000f00 */
[----:B------:R-:W-:-:S07]  /*0410*/  HFMA2 R14, -RZ, RZ, 0, 0 ;  /* 0x00000000ff0e7431 */ /* 0x000fce00000001ff */
.L_x_598:
[----:B--2---:R-:W2:Y:S01]  /*0420*/  LDCU.64 UR12, c[0x0][0x3b0] ;  /* 0x00007600ff0c77ac */ /* 0x004ea20008000a00 */
[----:B------:R-:W-:Y:S01]  /*0430*/  MOV R15, RZ ;  /* 0x000000ff000f7202 */ /* 0x000fe20000000f00 */
[C---:B--2---:R-:W-:Y:S01]  /*0440*/  IMAD R12, R13.reuse, UR13, R0 ;  /* 0x0000000d0d0c7c24 */ /* 0x044fe2000f8e0200 */
[----:B------:R-:W-:-:S04]  /*0450*/  IADD3 R13, PT, PT, R13, 0x1, RZ ;  /* 0x000000010d0d7810 */ /* 0x000fc80007ffe0ff */
[----:B01----:R-:W-:-:S13]  /*0460*/  ISETP.NE.AND P0, PT, R13, UR12, PT ;  /* 0x0000000c0d007c0c */ /* 0x003fda000bf05270 */
.L_x_597:
[----:B--2---:R-:W2:Y:S01]  /*0470*/  LDCU.64 UR12, c[0x0][0x3b8] ;  /* 0x00007700ff0c77ac */ /* 0x004ea20008000a00 */
[----:B------:R-:W-:Y:S01]  /*0480*/  MOV R18, RZ ;  /* 0x000000ff00127202 */ /* 0x000fe20000000f00 */
[----:B--2---:R-:W-:Y:S01]  /*0490*/  UISETP.GE.U32.AND UP0, UPT, UR13, 0x8, UPT ;  /* 0x000000080d00788c */ /* 0x004fe2000bf06070 */
[----:B------:R-:W-:Y:S01]  /*04a0*/  IMAD R17, R12, UR12, R15 ;  /* 0x0000000c0c117c24 */ /* 0x000fe2000f8e020f */
[----:B------:R-:W-:-:S03]  /*04b0*/  IADD3 R15, PT, PT, R15, 0x1, RZ ;  /* 0x000000010f0f7810 */ /* 0x000fc60007ffe0ff */
[----:B------:R-:W-:Y:S01]  /*04c0*/  IMAD R17, R17, UR13, RZ ;  /* 0x0000000d11117c24 */ /* 0x000fe2000f8e02ff */
[----:B------:R-:W-:-:S03]  /*04d0*/  ISETP.NE.AND P1, PT, R15, UR12, PT ;  /* 0x0000000c0f007c0c */ /* 0x000fc6000bf25270 */
[----:B01----:R-:W-:Y:S10]  /*04e0*/  BRA.U !UP0, `(.L_x_593) ;  /* 0x0000000508007547 */ /* 0x003ff4000b800000 */
[----:B----4-:R-:W-:Y:S02]  /*04f0*/  IADD3 R8, PT, PT, -R10, RZ, RZ ;  /* 0x000000ff0a087210 */ /* 0x010fe40007ffe1ff */
[----:B------:R-:W-:-:S07]  /*0500*/  MOV R9, R17 ;  /* 0x0000001100097202 */ /* 0x000fce0000000f00 */
.L_x_594:
[----:B0-----:R-:W-:Y:S02]  /*0510*/  MOV R2, UR9 ;  /* 0x0000000900027c02 */ /* 0x001fe40008000f00 */
[----:B------:R-:W-:-:S03]  /*0520*/  MOV R3, UR10 ;  /* 0x0000000a00037c02 */ /* 0x000fc60008000f00 */
[----:B------:R-:W-:-:S05]  /*0530*/  IMAD.WIDE R2, R9, 0x4, R2 ;  /* 0x0000000409027825 */ /* 0x000fca00078e0202 */
[----:B--2---:R-:W2:Y:S01]  /*0540*/  LDG.E R19, desc[UR16][R2.64+-0x10] ;  /* 0xfffff01002137981 */ /* 0x004ea2000c1e1900 */
[----:B-1----:R-:W-:Y:S02]  /*0550*/  MOV R6, UR7 ;  /* 0x0000000700067c02 */ /* 0x002fe40008000f00 */
[----:B------:R-:W-:Y:S02]  /*0560*/  MOV R7, UR8 ;  /* 0x0000000800077c02 */ /* 0x000fe40008000f00 */
[----:B------:R-:W-:Y:S02]  /*0570*/  MOV R4, UR5 ;  /* 0x0000000500047c02 */ /* 0x000fe40008000f00 */
        /* <DEDUP_REMOVED lines=55> */
.L_x_593:
[----:B------:R-:W3:Y:S02]  /*08f0*/  LDCU UR4, c[0x0][0x3bc] ;  /* 0x00007780ff0477ac */ /* 0x000ee40008000800 */
[----:B---3--:R-:W-:-:S04]  /*0900*/  ULOP3.LUT UR4, UR4, 0x7, URZ, 0xc0, !UPT ;  /* 0x0000000704047892 */ /* 0x008fc8000f8ec0ff */
        /* <DEDUP_REMOVED lines=8> */
[----:B-1----:R-:W1:Y:S08]  /*0990*/  LDC.64 R6, c[0x0][0x3a0] ;  /* 0x0000e800ff067b82 */ /* 0x002e700000000a00 */
[----:B--2---:R-:W2:Y:S01]  /*09a0*/  LDC.64 R4, c[0x0][0x3a8] ;  /* 0x0000ea00ff047b82 */ /* 0x004ea20000000a00 */
[----:B0-----:R-:W-:-:S05]  /*09b0*/  IMAD.WIDE R2, R19, 0x4, R2 ;  /* 0x0000000413027825 */ /* 0x001fca00078e0202 */
[----:B----4-:R-:W3:Y:S01]  /*09c0*/  LDG.E R9, desc[UR16][R2.64] ;  /* 0x0000001002097981 */ /* 0x010ee2000c1e1900 */
[----:B-1----:R-:W-:-:S05]  /*09d0*/  IMAD.WIDE R6, R19, 0x4, R6 ;  /* 0x0000000413067825 */ /* 0x002fca00078e0206 */
[----:B------:R-:W4:Y:S01]  /*09e0*/  LDG.E R23, desc[UR16][R6.64] ;  /* 0x0000001006177981 */ /* 0x000f22000c1e1900 */
[----:B--2---:R-:W-:-:S04]  /*09f0*/  IMAD.WIDE R4, R19, 0x4, R4 ;  /* 0x0000000413047825 */ /* 0x004fc800078e0204 */
[----:B---3-5:R-:W-:-:S05]  /*0a00*/  FMUL R25, R11, R9 ;  /* 0x000000090b197220 */ /* 0x028fca0000400000 */
[----:B------:R0:W-:Y:S04]  /*0a10*/  STG.E desc[UR16][R4.64], R25 ;  /* 0x0000001904007986 */ /* 0x0001e8000c101910 */
[----:B------:R-:W2:Y:S04]  /*0a20*/  LDG.E R22, desc[UR16][R2.64+0x4] ;  /* 0x0000041002167981 */ /* 0x000ea8000c1e1900 */
[----:B------:R-:W3:Y:S01]  /*0a30*/  LDG.E R21, desc[UR16][R6.64+0x4] ;  /* 0x0000041006157981 */ /* 0x000ee2000c1e1900 */
[----:B--2---:R-:W-:-:S05]  /*0a40*/  FMUL R27, R11, R22 ;  /* 0x000000160b1b7220 */ /* 0x004fca0000400000 */
        /* <DEDUP_REMOVED lines=8> */
[----:B----4-:R-:W-:-:S03]  /*0ad0*/  FFMA R23, R9, R23, R14 ;  /* 0x0000001709177223 */ /* 0x010fc6000000000e */
[----:B------:R-:W-:Y:S01]  /*0ae0*/  FADD R25, R25, R22 ;  /* 0x0000001619197221 */ /* 0x000fe20000000000 */
[----:B---3--:R-:W-:-:S03]  /*0af0*/  FFMA R21, R22, R21, R23 ;  /* 0x0000001516157223 */ /* 0x008fc60000000017 */
[----:B------:R-:W-:Y:S01]  /*0b00*/  FADD R25, R25, R8 ;  /* 0x0000000819197221 */ /* 0x000fe20000000000 */
[----:B------:R-:W-:Y:S01]  /*0b10*/  FFMA R19, R8, R19, R21 ;  /* 0x0000001308137223 */ /* 0x000fe20000000015 */
[----:B------:R-:W-:Y:S01]  /*0b20*/  IADD3 R18, PT, PT, R18, 0x4, RZ ;  /* 0x0000000412127810 */ /* 0x000fe20007ffe0ff */
[----:B--2---:R-:W-:-:S05]  /*0b30*/  FMUL R28, R11, R24 ;  /* 0x000000180b1c7220 */ /* 0x004fca0000400000 */
[----:B------:R1:W-:Y:S01]  /*0b40*/  STG.E desc[UR16][R4.64+0xc], R28 ;  /* 0x00000c1c04007986 */ /* 0x0003e2000c101910 */
[----:B------:R-:W-:Y:S01]  /*0b50*/  FADD R16, R25, R24 ;  /* 0x0000001819107221 */ /* 0x000fe20000000000 */
[----:B------:R-:W-:-:S07]  /*0b60*/  FFMA R14, R24, R26, R19 ;  /* 0x0000001a180e7223 */ /* 0x000fce0000000013 */
.L_x_596:
[----:B------:R-:W-:Y:S05]  /*0b70*/  @!P2 BRA `(.L_x_595) ;  /* 0x000000000090a947 */ /* 0x000fea0003800000 */
[----:B------:R-:W-:Y:S01]  /*0b80*/  ISETP.NE.AND P2, PT, R20, 0x1, PT ;  /* 0x000000011400780c */ /* 0x000fe20003f45270 */
[----:B0-----:R-:W0:Y:S08]  /*0b90*/  LDC.64 R2, c[0x0][0x3a0] ;  /* 0x0000e800ff027b82 */ /* 0x001e300000000a00 */
[----:B-1----:R-:W1:Y:S04]  /*0ba0*/  LDC.64 R6, c[0x0][0x3a8] ;  /* 0x0000ea00ff067b82 */ /* 0x002e680000000a00 */
[----:B----4-:R-:W-:-:S04]  /*0bb0*/  @P2 IADD3 R9, PT, PT, R17, R18, RZ ;  /* 0x0000001211092210 */ /* 0x010fc80007ffe0ff */
[----:B--2---:R-:W2:Y:S08]  /*0bc0*/  @P2 LDC.64 R4, c[0x0][0x380] ;  /* 0x0000e000ff042b82 */ /* 0x004eb00000000a00 */
[----:B------:R-:W3:Y:S01]  /*0bd0*/  LDC R8, c[0x0][0x3bc] ;  /* 0x0000ef00ff087b82 */ /* 0x000ee20000000800 */
[----:B--2---:R-:W-:-:S05]  /*0be0*/  @P2 IMAD.WIDE R4, R9, 0x4, R4 ;  /* 0x0000000409042825 */ /* 0x004fca00078e0204 */
[----:B------:R-:W2:Y:S01]  /*0bf0*/  @P2 LDG.E R21, desc[UR16][R4.64] ;  /* 0x0000001004152981 */ /* 0x000ea2000c1e1900 */
[----:B0-----:R-:W-:-:S04]  /*0c00*/  @P2 IMAD.WIDE R2, R9, 0x4, R2 ;  /* 0x0000000409022825 */ /* 0x001fc800078e0202 */
[----:B-1----:R-:W-:Y:S01]  /*0c10*/  @P2 IMAD.WIDE R6, R9, 0x4, R6 ;  /* 0x0000000409062825 */ /* 0x002fe200078e0206 */
[----:B------:R-:W4:Y:S01]  /*0c20*/  @P2 LDG.E R22, desc[UR16][R2.64] ;  /* 0x0000001002162981 */ /* 0x000f22000c1e1900 */
[----:B---3--:R-:W-:-:S13]  /*0c30*/  LOP3.LUT P3, RZ, R8, 0x1, RZ, 0xc0, !PT ;  /* 0x0000000108ff7812 */ /* 0x008fda000786c0ff */
[----:B------:R-:W0:Y:S01]  /*0c40*/  @P3 LDC.64 R8, c[0x0][0x380] ;  /* 0x0000e000ff083b82 */ /* 0x000e220000000a00 */
[----:B--2--5:R-:W-:-:S05]  /*0c50*/  @P2 FMUL R23, R11, R21 ;  /* 0x000000150b172220 */ /* 0x024fca0000400000 */
[----:B------:R1:W-:Y:S04]  /*0c60*/  @P2 STG.E desc[UR16][R6.64], R23 ;  /* 0x0000001706002986 */ /* 0x0003e8000c101910 */
[----:B------:R2:W3:Y:S01]  /*0c70*/  @P2 LDG.E R24, desc[UR16][R4.64+0x4] ;  /* 0x0000041004182981 */ /* 0x0004e2000c1e1900 */
[----:B------:R-:W-:-:S03]  /*0c80*/  @P2 IADD3 R18, PT, PT, R18, 0x2, RZ ;  /* 0x0000000212122810 */ /* 0x000fc60007ffe0ff */
[----:B------:R-:W4:Y:S01]  /*0c90*/  @P2 LDG.E R3, desc[UR16][R2.64+0x4] ;  /* 0x0000041002032981 */ /* 0x000f22000c1e1900 */
[----:B------:R-:W-:Y:S02]  /*0ca0*/  @P3 IADD3 R17, PT, PT, R17, R18, RZ ;  /* 0x0000001211113210 */ /* 0x000fe40007ffe0ff */
[----:B------:R-:W1:Y:S03]  /*0cb0*/  LDC.64 R18, c[0x0][0x3a0] ;  /* 0x0000e800ff127b82 */ /* 0x000e660000000a00 */
[----:B0-----:R-:W-:-:S05]  /*0cc0*/  @P3 IMAD.WIDE R8, R17, 0x4, R8 ;  /* 0x0000000411083825 */ /* 0x001fca00078e0208 */
[----:B--2---:R-:W0:Y:S01]  /*0cd0*/  LDC.64 R4, c[0x0][0x3a8] ;  /* 0x0000ea00ff047b82 */ /* 0x004e220000000a00 */
[----:B-1----:R-:W-:-:S04]  /*0ce0*/  @P3 IMAD.WIDE R18, R17, 0x4, R18 ;  /* 0x0000000411123825 */ /* 0x002fc800078e0212 */
[----:B---3--:R-:W-:-:S05]  /*0cf0*/  @P2 FMUL R25, R11, R24 ;  /* 0x000000180b192220 */ /* 0x008fca0000400000 */
[----:B------:R3:W-:Y:S04]  /*0d00*/  @P2 STG.E desc[UR16][R6.64+0x4], R25 ;  /* 0x0000041906002986 */ /* 0x0007e8000c101910 */
[----:B------:R-:W2:Y:S04]  /*0d10*/  @P3 LDG.E R9, desc[UR16][R8.64] ;  /* 0x0000001008093981 */ /* 0x000ea8000c1e1900 */
[----:B------:R-:W3:Y:S01]  /*0d20*/  @P3 LDG.E R18, desc[UR16][R18.64] ;  /* 0x0000001012123981 */ /* 0x000ee2000c1e1900 */
[----:B0-----:R-:W-:-:S04]  /*0d30*/  @P3 IMAD.WIDE R4, R17, 0x4, R4 ;  /* 0x0000000411043825 */ /* 0x001fc800078e0204 */
[----:B------:R-:W-:Y:S01]  /*0d40*/  @P2 FADD R17, R16, R21 ;  /* 0x0000001510112221 */ /* 0x000fe20000000000 */
[----:B----4-:R-:W-:-:S03]  /*0d50*/  @P2 FFMA R21, R21, R22, R14 ;  /* 0x0000001615152223 */ /* 0x010fc6000000000e */
[----:B------:R-:W-:Y:S01]  /*0d60*/  @P2 FADD R16, R17, R24 ;  /* 0x0000001811102221 */ /* 0x000fe20000000000 */
[----:B------:R-:W-:Y:S01]  /*0d70*/  @P2 FFMA R14, R24, R3, R21 ;  /* 0x00000003180e2223 */ /* 0x000fe20000000015 */
[----:B--2---:R-:W-:-:S05]  /*0d80*/  @P3 FMUL R23, R11, R9 ;  /* 0x000000090b173220 */ /* 0x004fca0000400000 */
[----:B------:R0:W-:Y:S01]  /*0d90*/  @P3 STG.E desc[UR16][R4.64], R23 ;  /* 0x0000001704003986 */ /* 0x0001e2000c101910 */
[----:B------:R-:W-:Y:S01]  /*0da0*/  @P3 FADD R16, R16, R9 ;  /* 0x0000000910103221 */ /* 0x000fe20000000000 */
[----:B---3--:R-:W-:-:S07]  /*0db0*/  @P3 FFMA R14, R9, R18, R14 ;  /* 0x00000012090e3223 */ /* 0x008fce000000000e */
.L_x_595:
[----:B------:R-:W-:Y:S05]  /*0dc0*/  @P1 BRA `(.L_x_597) ;  /* 0xfffffff400a81947 */ /* 0x000fea000383ffff */
[----:B------:R-:W-:Y:S05]  /*0dd0*/  @P0 BRA `(.L_x_598) ;  /* 0xfffffff400900947 */ /* 0x000fea000383ffff */
[----:B0-----:R-:W0:Y:S01]  /*0de0*/  LDC.64 R2, c[0x0][0x390] ;  /* 0x0000e400ff027b82 */ /* 0x001e220000000a00 */
[----:B------:R-:W3:Y:S01]  /*0df0*/  LDCU UR4, c[0x0][0x360] ;  /* 0x00006c00ff0477ac */ /* 0x000ee20008000800 */
[----:B------:R-:W4:Y:S06]  /*0e00*/  LDCU UR11, c[0x0][0x3b4] ;  /* 0x00007680ff0b77ac */ /* 0x000f2c0008000800 */
[----:B-12---:R-:W1:Y:S08]  /*0e10*/  LDC.64 R4, c[0x0][0x398] ;  /* 0x0000e600ff047b82 */ /* 0x006e700000000a00 */
[----:B------:R-:W3:Y:S01]  /*0e20*/  LDC R7, c[0x0][0x370] ;  /* 0x0000dc00ff077b82 */ /* 0x000ee20000000800 */
[----:B0-----:R-:W-:-:S05]  /*0e30*/  IMAD.WIDE R2, R0, 0x4, R2 ;  /* 0x0000000400027825 */ /* 0x001fca00078e0202 */
[----:B------:R0:W-:Y:S01]  /*0e40*/  STG.E desc[UR16][R2.64], R14 ;  /* 0x0000000e02007986 */ /* 0x0001e2000c101910 */
[----:B-1----:R-:W-:-:S05]  /*0e50*/  IMAD.WIDE R4, R0, 0x4, R4 ;  /* 0x0000000400047825 */ /* 0x002fca00078e0204 */
[----:B------:R0:W-:Y:S01]  /*0e60*/  STG.E desc[UR16][R4.64], R16 ;  /* 0x0000001004007986 */ /* 0x0001e2000c101910 */
[----:B---3--:R-:W-:-:S05]  /*0e70*/  IMAD R0, R7, UR4, R0 ;  /* 0x0000000407007c24 */ /* 0x008fca000f8e0200 */
[----:B----4-:R-:W-:-:S13]  /*0e80*/  ISETP.GE.AND P0, PT, R0, UR11, PT ;  /* 0x0000000b00007c0c */ /* 0x010fda000bf06270 */
[----:B0-----:R-:W-:Y:S05]  /*0e90*/  @!P0 BRA `(.L_x_599) ;  /* 0xfffffff400488947 */ /* 0x001fea000383ffff */
[----:B------:R-:W-:Y:S05]  /*0ea0*/  EXIT ;  /* 0x000000000000794d */ /* 0x000fea0003800000 */
.L_x_600:
        /* <DEDUP_REMOVED lines=13> */
.L_x_740:


//--------------------- .text.culOutput_full      --------------------------
	.section	.text.culOutput_full,"ax",@progbits
	.align	128
        .global         culOutput_full
        .type           culOutput_full,@function
        .size           culOutput_full,(.L_x_716 - culOutput_full)
        .other          culOutput_full,@"STO_CUDA_ENTRY STV_DEFAULT"
culOutput_full:
.text.culOutput_full:
        /* <DEDUP_REMOVED lines=16> */
[----:B------:R-:W-:Y:S01]  /*0100*/  IADD3 R9, PT, PT, -R13, RZ, RZ ;  /* 0x000000ff0d097210 */ /* 0x000fe20007ffe1ff */
[----:B0-----:R-:W-:-:S07]  /*0110*/  IMAD R10, R10, UR4, RZ ;  /* 0x000000040a0a7c24 */ /* 0x001fce000f8e02ff */
.L_x_636:
[----:B012---:R-:W0:Y:S01]  /*0120*/  LDC.64 R2, c[0x0][0x388] ;  /* 0x0000e200ff027b82 */ /* 0x007e220000000a00 */
[----:B------:R-:W2:Y:S07]  /*0130*/  LDCU UR4, c[0x0][0x3b8] ;  /* 0x00007700ff0477ac */ /* 0x000eae0008000800 */
[----:B---3--:R-:W3:Y:S08]  /*0140*/  LDC.64 R14, c[0x0][0x390] ;  /* 0x0000e400ff0e7b82 */ /* 0x008ef00000000a00 */
[----:B------:R-:W4:Y:S08]  /*0150*/  LDC.64 R16, c[0x0][0x398] ;  /* 0x0000e600ff107b82 */ /* 0x000f300000000a00 */
[----:B------:R-:W2:Y:S01]  /*0160*/  LDC.64 R18, c[0x0][0x3a0] ;  /* 0x0000e800ff127b82 */ /* 0x000ea20000000a00 */
[----:B0-----:R-:W-:-:S05]  /*0170*/  IMAD.WIDE R2, R25, 0x4, R2 ;  /* 0x0000000419027825 */ /* 0x001fca00078e0202 */
[----:B-1---5:R0:W5:Y:S01]  /*0180*/  LDG.E R8, desc[UR6][R2.64] ;  /* 0x0000000602087981 */ /* 0x022162000c1e1900 */
[----:B---3--:R-:W-:-:S05]  /*0190*/  IMAD.WIDE R14, R25, 0x4, R14 ;  /* 0x00000004190e7825 */ /* 0x008fca00078e020e */
[----:B------:R0:W5:Y:S01]  /*01a0*/  LDG.E R7, desc[UR6][R14.64] ;  /* 0x000000060e077981 */ /* 0x000162000c1e1900 */
[----:B----4-:R-:W-:-:S05]  /*01b0*/  IMAD.WIDE R16, R25, 0x4, R16 ;  /* 0x0000000419107825 */ /* 0x010fca00078e0210 */
[----:B------:R0:W5:Y:S01]  /*01c0*/  LDG.E R6, desc[UR6][R16.64] ;  /* 0x0000000610067981 */ /* 0x000162000c1e1900 */
[----:B--2---:R-:W-:-:S05]  /*01d0*/  IMAD.WIDE R18, R25, 0x4, R18 ;  /* 0x0000000419127825 */ /* 0x004fca00078e0212 */
[----:B------:R0:W5:Y:S01]  /*01e0*/  LDG.E R5, desc[UR6][R18.64] ;  /* 0x0000000612057981 */ /* 0x000162000c1e1900 */
[----:B------:R-:W-:Y:S01]  /*01f0*/  UISETP.GE.U32.AND UP0, UPT, UR4, 0x8, UPT ;  /* 0x000000080400788c */ /* 0x000fe2000bf06070 */
[----:B------:R-:W-:-:S08]  /*0200*/  HFMA2 R4, -RZ, RZ, 0, 0 ;  /* 0x00000000ff047431 */ /* 0x000fd000000001ff */
[----:B0-----:R-:W-:Y:S05]  /*0210*/  BRA.U !UP0, `(.L_x_601) ;  /* 0x0000000908e47547 */ /* 0x001fea000b800000 */
[----:B------:R-:W0:Y:S01]  /*0220*/  LDC R4, c[0x0][0x3c4] ;  /* 0x0000f100ff047b82 */ /* 0x000e220000000800 */
[----:B------:R-:W-:Y:S02]  /*0230*/  MOV R3, R25 ;  /* 0x0000001900037202 */ /* 0x000fe40000000f00 */
[----:B------:R-:W-:-:S05]  /*0240*/  MOV R2, R9 ;  /* 0x0000000900027202 */ /* 0x000fca0000000f00 */
[----:B------:R-:W1:Y:S08]  /*0250*/  LDC.64 R16, c[0x0][0x380] ;  /* 0x0000e000ff107b82 */ /* 0x000e700000000a00 */
[----:B------:R-:W2:Y:S02]  /*0260*/  LDC.64 R14, c[0x0][0x3a8] ;  /* 0x0000ea00ff0e7b82 */ /* 0x000ea40000000a00 */
.L_x_618:
[----:B-1-3--:R-:W-:-:S05]  /*0270*/  IMAD.WIDE R20, R3, 0x4, R16 ;  /* 0x0000000403147825 */ /* 0x00afca00078e0210 */
[----:B------:R-:W3:Y:S01]  /*0280*/  LDG.E R19, desc[UR6][R20.64] ;  /* 0x0000000614137981 */ /* 0x000ee2000c1e1900 */
[----:B-----5:R-:W1:Y:S01]  /*0290*/  MUFU.RCP R18, R7 ;  /* 0x0000000700127308 */ /* 0x020e620000001000 */
[----:B------:R-:W-:Y:S01]  /*02a0*/  BSSY.RECONVERGENT B2, `(.L_x_602) ;  /* 0x000000c000027945 */ /* 0x000fe20003800200 */
[----:B-1----:R-:W-:-:S04]  /*02b0*/  FFMA R23, -R7, R18, 1 ;  /* 0x3f80000007177423 */ /* 0x002fc80000000112 */
[----:B------:R-:W-:Y:S01]  /*02c0*/  FFMA R23, R18, R23, R18 ;  /* 0x0000001712177223 */ /* 0x000fe20000000012 */
[----:B---3--:R-:W-:-:S04]  /*02d0*/  FADD R0, -R8, R19 ;  /* 0x0000001308007221 */ /* 0x008fc80000000100 */
[----:B------:R-:W1:Y:S01]  /*02e0*/  FCHK P0, R0, R7 ;  /* 0x0000000700007302 */ /* 0x000e620000000000 */
[----:B------:R-:W-:-:S04]  /*02f0*/  FFMA R18, R0, R23, RZ ;  /* 0x0000001700127223 */ /* 0x000fc800000000ff */
[----:B------:R-:W-:-:S04]  /*0300*/  FFMA R19, -R7, R18, R0 ;  /* 0x0000001207137223 */ /* 0x000fc80000000100 */
[----:B------:R-:W-:Y:S01]  /*0310*/  FFMA R27, R23, R19, R18 ;  /* 0x00000013171b7223 */ /* 0x000fe20000000012 */
[----:B-1----:R-:W-:Y:S06]  /*0320*/  @!P0 BRA `(.L_x_603) ;  /* 0x00000000000c8947 */ /* 0x002fec0003800000 */
[----:B------:R-:W-:-:S07]  /*0330*/  MOV R24, 0x350 ;  /* 0x0000035000187802 */ /* 0x000fce0000000f00 */
[----:B0-2---:R-:W-:Y:S05]  /*0340*/  CALL.REL.NOINC `($__internal_19_$__cuda_sm3x_div_rn_noftz_f32_slowpath) ;  /* 0x0000001400947944 */ /* 0x005fea0003c00000 */
[----:B------:R-:W-:-:S07]  /*0350*/  MOV R27, R0 ;  /* 0x00000000001b7202 */ /* 0x000fce0000000f00 */
.L_x_603:
[----:B------:R-:W-:Y:S05]  /*0360*/  BSYNC.RECONVERGENT B2 ;  /* 0x0000000000027941 */ /* 0x000fea0003800200 */
.L_x_602:
[----:B------:R-:W1:Y:S01]  /*0370*/  LDC.64 R18, c[0x0][0x3b0] ;  /* 0x0000ec00ff127b82 */ /* 0x000e620000000a00 */
[----:B--2---:R-:W-:-:S04]  /*0380*/  IMAD.WIDE R22, R3, 0x4, R14 ;  /* 0x0000000403167825 */ /* 0x004fc800078e020e */
[----:B------:R-:W-:Y:S01]  /*0390*/  FFMA R29, R6, R27, R5 ;  /* 0x0000001b061d7223 */ /* 0x000fe20000000005 */
[----:B0-----:R-:W-:Y:S01]  /*03a0*/  IMAD.WIDE R20, R4, 0x4, R20 ;  /* 0x0000000404147825 */ /* 0x001fe200078e0214 */
[----:B------:R0:W-:Y:S03]  /*03b0*/  STG.E desc[UR6][R22.64], R27 ;  /* 0x0000001b16007986 */ /* 0x0001e6000c101906 */
[----:B-1----:R-:W-:-:S05]  /*03c0*/  IMAD.WIDE R18, R3, 0x4, R18 ;  /* 0x0000000403127825 */ /* 0x002fca00078e0212 */
[----:B------:R0:W-:Y:S04]  /*03d0*/  STG.E desc[UR6][R18.64], R29 ;  /* 0x0000001d12007986 */ /* 0x0001e8000c101906 */
[----:B------:R-:W2:Y:S01]  /*03e0*/  LDG.E R31, desc[UR6][R20.64] ;  /* 0x00000006141f7981 */ /* 0x000ea2000c1e1900 */
[----:B------:R-:W1:Y:S01]  /*03f0*/  MUFU.RCP R0, R7 ;  /* 0x0000000700007308 */ /* 0x000e620000001000 */
[----:B------:R-:W-:Y:S01]  /*0400*/  BSSY.RECONVERGENT B2, `(.L_x_604) ;  /* 0x000000d000027945 */ /* 0x000fe20003800200 */
[----:B-1----:R-:W-:-:S04]  /*0410*/  FFMA R33, -R7, R0, 1 ;  /* 0x3f80000007217423 */ /* 0x002fc80000000100 */
[----:B------:R-:W-:Y:S01]  /*0420*/  FFMA R0, R0, R33, R0 ;  /* 0x0000002100007223 */ /* 0x000fe20000000000 */
[----:B--2---:R-:W-:-:S04]  /*0430*/  FADD R26, -R8, R31 ;  /* 0x0000001f081a7221 */ /* 0x004fc80000000100 */
[----:B------:R-:W1:Y:S01]  /*0440*/  FCHK P0, R26, R7 ;  /* 0x000000071a007302 */ /* 0x000e620000000000 */
[----:B------:R-:W-:-:S04]  /*0450*/  FFMA R24, R0, R26, RZ ;  /* 0x0000001a00187223 */ /* 0x000fc800000000ff */
[----:B------:R-:W-:-:S04]  /*0460*/  FFMA R31, -R7, R24, R26 ;  /* 0x00000018071f7223 */ /* 0x000fc8000000011a */
[----:B------:R-:W-:Y:S01]  /*0470*/  FFMA R31, R0, R31, R24 ;  /* 0x0000001f001f7223 */ /* 0x000fe20000000018 */
[----:B01----:R-:W-:Y:S06]  /*0480*/  @!P0 BRA `(.L_x_605) ;  /* 0x0000000000108947 */ /* 0x003fec0003800000 */
[----:B------:R-:W-:Y:S02]  /*0490*/  MOV R0, R26 ;  /* 0x0000001a00007202 */ /* 0x000fe40000000f00 */
[----:B------:R-:W-:-:S07]  /*04a0*/  MOV R24, 0x4c0 ;  /* 0x000004c000187802 */ /* 0x000fce0000000f00 */
[----:B------:R-:W-:Y:S05]  /*04b0*/  CALL.REL.NOINC `($__internal_19_$__cuda_sm3x_div_rn_noftz_f32_slowpath) ;  /* 0x0000001400387944 */ /* 0x000fea0003c00000 */
[----:B------:R-:W-:-:S07]  /*04c0*/  MOV R31, R0 ;  /* 0x00000000001f7202 */ /* 0x000fce0000000f00 */
.L_x_605:
[----:B------:R-:W-:Y:S05]  /*04d0*/  BSYNC.RECONVERGENT B2 ;  /* 0x0000000000027941 */ /* 0x000fea0003800200 */
.L_x_604:
[----:B------:R-:W-:-:S04]  /*04e0*/  IMAD.WIDE R22, R4, 0x4, R22 ;  /* 0x0000000404167825 */ /* 0x000fc800078e0216 */
[----:B------:R-:W-:Y:S01]  /*04f0*/  FFMA R27, R6, R31, R5 ;  /* 0x0000001f061b7223 */ /* 0x000fe20000000005 */
[C---:B------:R-:W-:Y:S01]  /*0500*/  IMAD.WIDE R18, R4.reuse, 0x4, R18 ;  /* 0x0000000404127825 */ /* 0x040fe200078e0212 */
[----:B------:R0:W-:Y:S03]  /*0510*/  STG.E desc[UR6][R22.64], R31 ;  /* 0x0000001f16007986 */ /* 0x0001e6000c101906 */
[----:B------:R-:W-:Y:S01]  /*0520*/  IMAD.WIDE R20, R4, 0x4, R20 ;  /* 0x0000000404147825 */ /* 0x000fe200078e0214 */
        /* <DEDUP_REMOVED lines=16> */
.L_x_607:
[----:B------:R-:W-:Y:S05]  /*0630*/  BSYNC.RECONVERGENT B2 ;  /* 0x0000000000027941 */ /* 0x000fea0003800200 */
.L_x_606:
        /* <DEDUP_REMOVED lines=21> */
.L_x_609:
[----:B------:R-:W-:Y:S05]  /*0790*/  BSYNC.RECONVERGENT B2 ;  /* 0x0000000000027941 */ /* 0x000fea0003800200 */
.L_x_608:
        /* <DEDUP_REMOVED lines=21> */
.L_x_611:
[----:B------:R-:W-:Y:S05]  /*08f0*/  BSYNC.RECONVERGENT B2 ;  /* 0x0000000000027941 */ /* 0x000fea0003800200 */
.L_x_610:
        /* <DEDUP_REMOVED lines=21> */
.L_x_613:
[----:B------:R-:W-:Y:S05]  /*0a50*/  BSYNC.RECONVERGENT B2 ;  /* 0x0000000000027941 */ /* 0x000fea0003800200 */
.L_x_612:
        /* <DEDUP_REMOVED lines=21> */
.L_x_615:
[----:B------:R-:W-:Y:S05]  /*0bb0*/  BSYNC.RECONVERGENT B2 ;  /* 0x0000000000027941 */ /* 0x000fea0003800200 */
.L_x_614:
[----:B------:R-:W-:-:S04]  /*0bc0*/  IMAD.WIDE R22, R4, 0x4, R22 ;  /* 0x0000000404167825 */ /* 0x000fc800078e0216 */
[----:B------:R-:W-:Y:S01]  /*0bd0*/  FFMA R27, R6, R29, R5 ;  /* 0x0000001d061b7223 */ /* 0x000fe20000000005 */
[C---:B------:R-:W-:Y:S01]  /*0be0*/  IMAD.WIDE R18, R4.reuse, 0x4, R18 ;  /* 0x0000000404127825 */ /* 0x040fe200078e0212 */
[----:B------:R0:W-:Y:S03]  /*0bf0*/  STG.E desc[UR6][R22.64], R29 ;  /* 0x0000001d16007986 */ /* 0x0001e6000c101906 */
[----:B------:R-:W-:Y:S01]  /*0c00*/  IMAD.WIDE R20, R4, 0x4, R20 ;  /* 0x0000000404147825 */ /* 0x000fe200078e0214 */
[----:B------:R0:W-:Y:S05]  /*0c10*/  STG.E desc[UR6][R18.64], R27 ;  /* 0x0000001b12007986 */ /* 0x0001ea000c101906 */
        /* <DEDUP_REMOVED lines=14> */
.L_x_617:
[----:B------:R-:W-:Y:S05]  /*0d00*/  BSYNC.RECONVERGENT B2 ;  /* 0x0000000000027941 */ /* 0x000fea0003800200 */
.L_x_616:
[----:B------:R-:W-:-:S04]  /*0d10*/  IMAD.WIDE R22, R4, 0x4, R22 ;  /* 0x0000000404167825 */ /* 0x000fc800078e0216 */
[----:B------:R-:W-:Y:S01]  /*0d20*/  FFMA R21, R6, R0, R5 ;  /* 0x0000000006157223 */ /* 0x000fe20000000005 */
[----:B------:R-:W-:Y:S01]  /*0d30*/  IADD3 R2, PT, PT, R2, 0x8, RZ ;  /* 0x0000000802027810 */ /* 0x000fe20007ffe0ff */
[----:B------:R-:W-:Y:S01]  /*0d40*/  IMAD.WIDE R18, R4, 0x4, R18 ;  /* 0x0000000404127825 */ /* 0x000fe200078e0212 */
[----:B------:R3:W-:Y:S02]  /*0d50*/  STG.E desc[UR6][R22.64], R0 ;  /* 0x0000000016007986 */ /* 0x0007e4000c101906 */
[----:B------:R-:W-:Y:S02]  /*0d60*/  ISETP.NE.AND P0, PT, R2, RZ, PT ;  /* 0x000000ff0200720c */ /* 0x000fe40003f05270 */
[----:B------:R-:W-:Y:S01]  /*0d70*/  LEA R3, R4, R3, 0x3 ;  /* 0x0000000304037211 */ /* 0x000fe200078e18ff */
[----:B------:R3:W-:Y:S10]  /*0d80*/  STG.E desc[UR6][R18.64], R21 ;  /* 0x0000001512007986 */ /* 0x0007f4000c101906 */
[----:B------:R-:W-:Y:S05]  /*0d90*/  @P0 BRA `(.L_x_618) ;  /* 0xfffffff400340947 */ /* 0x000fea000383ffff */
[----:B------:R-:W-:-:S07]  /*0da0*/  MOV R4, R13 ;  /* 0x0000000d00047202 */ /* 0x000fce0000000f00 */
.L_x_601:
[----:B------:R-:W-:-:S13]  /*0db0*/  ISETP.NE.AND P0, PT, R12, RZ, PT ;  /* 0x000000ff0c00720c */ /* 0x000fda0003f05270 */
[----:B------:R-:W-:Y:S05]  /*0dc0*/  @!P0 BRA `(.L_x_619) ;  /* 0x0000000800e08947 */ /* 0x000fea0003800000 */
[----:B---3--:R-:W-:-:S04]  /*0dd0*/  IADD3 R0, PT, PT, R12, -0x1, RZ ;  /* 0xffffffff0c007810 */ /* 0x008fc80007ffe0ff */
[----:B------:R-:W-:-:S13]  /*0de0*/  ISETP.GE.U32.AND P0, PT, R0, 0x3, PT ;  /* 0x000000030000780c */ /* 0x000fda0003f06070 */
[----:B------:R-:W-:Y:S05]  /*0df0*/  @!P0 BRA `(.L_x_620) ;  /* 0x0000000400848947 */ /* 0x000fea0003800000 */
[----:B------:R-:W0:Y:S01]  /*0e00*/  LDC.64 R16, c[0x0][0x380] ;  /* 0x0000e000ff107b82 */ /* 0x000e220000000a00 */
[----:B------:R-:W1:Y:S02]  /*0e10*/  LDCU UR4, c[0x0][0x3c4] ;  /* 0x00007880ff0477ac */ /* 0x000e640008000800 */
[----:B-1----:R-:W-:-:S04]  /*0e20*/  IMAD R2, R4, UR4, R25 ;  /* 0x0000000404027c24 */ /* 0x002fc8000f8e0219 */
[----:B0-----:R-:W-:-:S05]  /*0e30*/  IMAD.WIDE R16, R2, 0x4, R16 ;  /* 0x0000000402107825 */ /* 0x001fca00078e0210 */
[----:B------:R-:W2:Y:S01]  /*0e40*/  LDG.E R3, desc[UR6][R16.64] ;  /* 0x0000000610037981 */ /* 0x000ea2000c1e1900 */
[----:B-----5:R-:W0:Y:S01]  /*0e50*/  MUFU.RCP R0, R7 ;  /* 0x0000000700007308 */ /* 0x020e220000001000 */
[----:B------:R-:W-:Y:S01]  /*0e60*/  BSSY.RECONVERGENT B2, `(.L_x_621) ;  /* 0x000000d000027945 */ /* 0x000fe20003800200 */
[----:B0-----:R-:W-:-:S04]  /*0e70*/  FFMA R15, -R7, R0, 1 ;  /* 0x3f800000070f7423 */ /* 0x001fc80000000100 */
[----:B------:R-:W-:Y:S01]  /*0e80*/  FFMA R0, R0, R15, R0 ;  /* 0x0000000f00007223 */ /* 0x000fe20000000000 */
[----:B--2---:R-:W-:-:S04]  /*0e90*/  FADD R18, -R8, R3 ;  /* 0x0000000308127221 */ /* 0x004fc80000000100 */
[----:B------:R-:W0:Y:S01]  /*0ea0*/  FCHK P0, R18, R7 ;  /* 0x0000000712007302 */ /* 0x000e220000000000 */
[----:B------:R-:W-:-:S04]  /*0eb0*/  FFMA R3, R0, R18, RZ ;  /* 0x0000001200037223 */ /* 0x000fc800000000ff */
[----:B------:R-:W-:-:S04]  /*0ec0*/  FFMA R14, -R7, R3, R18 ;  /* 0x00000003070e7223 */ /* 0x000fc80000000112 */
[----:B------:R-:W-:Y:S01]  /*0ed0*/  FFMA R21, R0, R14, R3 ;  /* 0x0000000e00157223 */ /* 0x000fe20000000003 */
[----:B0-----:R-:W-:Y:S06]  /*0ee0*/  @!P0 BRA `(.L_x_622) ;  /* 0x0000000000108947 */ /* 0x001fec0003800000 */
[----:B------:R-:W-:Y:S02]  /*0ef0*/  MOV R0, R18 ;  /* 0x0000001200007202 */ /* 0x000fe40000000f00 */
[----:B------:R-:W-:-:S07]  /*0f00*/  MOV R24, 0xf20 ;  /* 0x00000f2000187802 */ /* 0x000fce0000000f00 */
[----:B------:R-:W-:Y:S05]  /*0f10*/  CALL.REL.NOINC `($__internal_19_$__cuda_sm3x_div_rn_noftz_f32_slowpath) ;  /* 0x0000000800a07944 */ /* 0x000fea0003c00000 */
[----:B------:R-:W-:-:S07]  /*0f20*/  MOV R21, R0 ;  /* 0x0000000000157202 */ /* 0x000fce0000000f00 */
.L_x_622:
[----:B------:R-:W-:Y:S05]  /*0f30*/  BSYNC.RECONVERGENT B2 ;  /* 0x0000000000027941 */ /* 0x000fea0003800200 */
.L_x_621:
[----:B------:R-:W0:Y:S08]  /*0f40*/  LDC.64 R14, c[0x0][0x3a8] ;  /* 0x0000ea00ff0e7b82 */ /* 0x000e300000000a00 */
[----:B------:R-:W1:Y:S08]  /*0f50*/  LDC.64 R18, c[0x0][0x3b0] ;  /* 0x0000ec00ff127b82 */ /* 0x000e700000000a00 */
[----:B------:R-:W2:Y:S01]  /*0f60*/  LDC R23, c[0x0][0x3c4] ;  /* 0x0000f100ff177b82 */ /* 0x000ea20000000800 */
[----:B0-----:R-:W-:-:S05]  /*0f70*/  IMAD.WIDE R14, R2, 0x4, R14 ;  /* 0x00000004020e7825 */ /* 0x001fca00078e020e */
[----:B------:R0:W-:Y:S01]  /*0f80*/  STG.E desc[UR6][R14.64], R21 ;  /* 0x000000150e007986 */ /* 0x0001e2000c101906 */
[----:B-1----:R-:W-:-:S04]  /*0f90*/  IMAD.WIDE R2, R2, 0x4, R18 ;  /* 0x0000000402027825 */ /* 0x002fc800078e0212 */
[----:B------:R-:W-:-:S05]  /*0fa0*/  FFMA R19, R6, R21, R5 ;  /* 0x0000001506137223 */ /* 0x000fca0000000005 */
[----:B------:R0:W-:Y:S01]  /*0fb0*/  STG.E desc[UR6][R2.64], R19 ;  /* 0x0000001302007986 */ /* 0x0001e2000c101906 */
[----:B--2---:R-:W-:-:S05]  /*0fc0*/  IMAD.WIDE R16, R23, 0x4, R16 ;  /* 0x0000000417107825 */ /* 0x004fca00078e0210 */
        /* <DEDUP_REMOVED lines=15> */
.L_x_624:
[----:B------:R-:W-:Y:S05]  /*10c0*/  BSYNC.RECONVERGENT B2 ;  /* 0x0000000000027941 */ /* 0x000fea0003800200 */
.L_x_623:
[----:B------:R-:W0:Y:S01]  /*10d0*/  LDC R21, c[0x0][0x3c4] ;  /* 0x0000f100ff157b82 */ /* 0x000e220000000800 */
[----:B------:R-:W-:Y:S01]  /*10e0*/  FFMA R19, R6, R23, R5 ;  /* 0x0000001706137223 */ /* 0x000fe20000000005 */
[----:B0-----:R-:W-:-:S04]  /*10f0*/  IMAD.WIDE R14, R21, 0x4, R14 ;  /* 0x00000004150e7825 */ /* 0x001fc800078e020e */
        /* <DEDUP_REMOVED lines=19> */
.L_x_626:
[----:B------:R-:W-:Y:S05]  /*1230*/  BSYNC.RECONVERGENT B2 ;  /* 0x0000000000027941 */ /* 0x000fea0003800200 */
.L_x_625:
[----:B------:R-:W0:Y:S01]  /*1240*/  LDC R23, c[0x0][0x3c4] ;  /* 0x0000f100ff177b82 */ /* 0x000e220000000800 */
[----:B------:R-:W-:Y:S01]  /*1250*/  FFMA R19, R6, R21, R5 ;  /* 0x0000001506137223 */ /* 0x000fe20000000005 */
[----:B0-----:R-:W-:-:S04]  /*1260*/  IMAD.WIDE R14, R23, 0x4, R14 ;  /* 0x00000004170e7825 */ /* 0x001fc800078e020e */
        /* <DEDUP_REMOVED lines=18> */
.L_x_628:
[----:B------:R-:W-:Y:S05]  /*1390*/  BSYNC.RECONVERGENT B2 ;  /* 0x0000000000027941 */ /* 0x000fea0003800200 */
.L_x_627:
[----:B------:R-:W0:Y:S01]  /*13a0*/  LDC R19, c[0x0][0x3c4] ;  /* 0x0000f100ff137b82 */ /* 0x000e220000000800 */
[----:B------:R-:W-:Y:S01]  /*13b0*/  FFMA R17, R6, R0, R5 ;  /* 0x0000000006117223 */ /* 0x000fe20000000005 */
[----:B------:R-:W-:Y:S01]  /*13c0*/  IADD3 R4, PT, PT, R4, 0x4, RZ ;  /* 0x0000000404047810 */ /* 0x000fe20007ffe0ff */
[----:B0-----:R-:W-:-:S04]  /*13d0*/  IMAD.WIDE R14, R19, 0x4, R14 ;  /* 0x00000004130e7825 */ /* 0x001fc800078e020e */
[----:B------:R-:W-:Y:S01]  /*13e0*/  IMAD.WIDE R2, R19, 0x4, R2 ;  /* 0x0000000413027825 */ /* 0x000fe200078e0202 */
[----:B------:R0:W-:Y:S04]  /*13f0*/  STG.E desc[UR6][R14.64], R0 ;  /* 0x000000000e007986 */ /* 0x0001e8000c101906 */
[----:B------:R0:W-:Y:S02]  /*1400*/  STG.E desc[UR6][R2.64], R17 ;  /* 0x0000001102007986 */ /* 0x0001e4000c101906 */
.L_x_620:
        /* <DEDUP_REMOVED lines=23> */
.L_x_631:
[----:B------:R-:W-:Y:S05]  /*1580*/  BSYNC.RECONVERGENT B2 ;  /* 0x0000000000027941 */ /* 0x000fea0003800200 */
.L_x_630:
        /* <DEDUP_REMOVED lines=8> */
[----:B--2---:R-:W-:-:S06]  /*1610*/  IMAD.WIDE R16, R23, 0x4, R16 ;  /* 0x0000000417107825 */ /* 0x004fcc00078e0210 */
        /* <DEDUP_REMOVED lines=14> */
.L_x_633:
[----:B------:R-:W-:Y:S05]  /*1700*/  BSYNC.RECONVERGENT B2 ;  /* 0x0000000000027941 */ /* 0x000fea0003800200 */
.L_x_632:
[----:B------:R-:W0:Y:S01]  /*1710*/  LDC R19, c[0x0][0x3c4] ;  /* 0x0000f100ff137b82 */ /* 0x000e220000000800 */
[----:B------:R-:W-:Y:S01]  /*1720*/  FFMA R17, R6, R0, R5 ;  /* 0x0000000006117223 */ /* 0x000fe20000000005 */
[----:B------:R-:W-:Y:S01]  /*1730*/  IADD3 R4, PT, PT, R4, 0x2, RZ ;  /* 0x0000000204047810 */ /* 0x000fe20007ffe0ff */
[----:B0-----:R-:W-:-:S04]  /*1740*/  IMAD.WIDE R14, R19, 0x4, R14 ;  /* 0x00000004130e7825 */ /* 0x001fc800078e020e */
[----:B------:R-:W-:Y:S01]  /*1750*/  IMAD.WIDE R2, R19, 0x4, R2 ;  /* 0x0000000413027825 */ /* 0x000fe200078e0202 */
[----:B------:R1:W-:Y:S04]  /*1760*/  STG.E desc[UR6][R14.64], R0 ;  /* 0x000000000e007986 */ /* 0x0003e8000c101906 */
[----:B------:R1:W-:Y:S02]  /*1770*/  STG.E desc[UR6][R2.64], R17 ;  /* 0x0000001102007986 */ /* 0x0003e4000c101906 */
.L_x_629:
[----:B------:R-:W2:Y:S02]  /*1780*/  LDCU UR4, c[0x0][0x3b8] ;  /* 0x00007700ff0477ac */ /* 0x000ea40008000800 */
[----:B--2---:R-:W-:-:S09]  /*1790*/  ULOP3.LUT UP0, URZ, UR4, 0x1, URZ, 0xc0, !UPT ;  /* 0x0000000104ff7892 */ /* 0x004fd2000f80c0ff */
[----:B------:R-:W-:Y:S05]  /*17a0*/  BRA.U !UP0, `(.L_x_619) ;  /* 0x0000000108687547 */ /* 0x000fea000b800000 */
[----:B01----:R-:W0:Y:S01]  /*17b0*/  LDC.64 R14, c[0x0][0x380] ;  /* 0x0000e000ff0e7b82 */ /* 0x003e220000000a00 */
[----:B------:R-:W1:Y:S02]  /*17c0*/  LDCU UR4, c[0x0][0x3c4] ;  /* 0x00007880ff0477ac */ /* 0x000e640008000800 */
[----:B-1----:R-:W-:-:S04]  /*17d0*/  IMAD R2, R4, UR4, R25 ;  /* 0x0000000404027c24 */ /* 0x002fc8000f8e0219 */
[----:B0-----:R-:W-:-:S06]  /*17e0*/  IMAD.WIDE R14, R2, 0x4, R14 ;  /* 0x00000004020e7825 */ /* 0x001fcc00078e020e */
        /* <DEDUP_REMOVED lines=14> */
.L_x_635:
[----:B------:R-:W-:Y:S05]  /*18d0*/  BSYNC.RECONVERGENT B2 ;  /* 0x0000000000027941 */ /* 0x000fea0003800200 */
.L_x_634:
[----:B------:R-:W0:Y:S01]  /*18e0*/  LDC.64 R14, c[0x0][0x3a8] ;  /* 0x0000ea00ff0e7b82 */ /* 0x000e220000000a00 */
[----:B------:R-:W-:-:S07]  /*18f0*/  FFMA R7, R6, R0, R5 ;  /* 0x0000000006077223 */ /* 0x000fce0000000005 */
[----:B------:R-:W1:Y:S01]  /*1900*/  LDC.64 R16, c[0x0][0x3b0] ;  /* 0x0000ec00ff107b82 */ /* 0x000e620000000a00 */
[----:B0-----:R-:W-:-:S05]  /*1910*/  IMAD.WIDE R4, R2, 0x4, R14 ;  /* 0x0000000402047825 */ /* 0x001fca00078e020e */
[----:B------:R2:W-:Y:S01]  /*1920*/  STG.E desc[UR6][R4.64], R0 ;  /* 0x0000000004007986 */ /* 0x0005e2000c101906 */
[----:B-1----:R-:W-:-:S05]  /*1930*/  IMAD.WIDE R2, R2, 0x4, R16 ;  /* 0x0000000402027825 */ /* 0x002fca00078e0210 */
[----:B------:R2:W-:Y:S02]  /*1940*/  STG.E desc[UR6][R2.64], R7 ;  /* 0x0000000702007986 */ /* 0x0005e4000c101906 */
.L_x_619:
[----:B------:R-:W4:Y:S01]  /*1950*/  LDCU UR4, c[0x0][0x3c4] ;  /* 0x00007880ff0477ac */ /* 0x000f220008000800 */
[----:B------:R-:W-:-:S04]  /*1960*/  IADD3 R25, PT, PT, R10, R25, RZ ;  /* 0x000000190a197210 */ /* 0x000fc80007ffe0ff */
[----:B----4-:R-:W-:-:S13]  /*1970*/  ISETP.GE.AND P0, PT, R25, UR4, PT ;  /* 0x0000000419007c0c */ /* 0x010fda000bf06270 */
[----:B------:R-:W-:Y:S05]  /*1980*/  @!P0 BRA `(.L_x_636) ;  /* 0xffffffe400e48947 */ /* 0x000fea000383ffff */
[----:B------:R-:W-:Y:S05]  /*1990*/  EXIT ;  /* 0x000000000000794d */ /* 0x000fea0003800000 */
        .weak           $__internal_19_$__cuda_sm3x_div_rn_noftz_f32_slowpath
        .type           $__internal_19_$__cuda_sm3x_div_rn_noftz_f32_slowpath,@function
        .size           $__internal_19_$__cuda_sm3x_div_rn_noftz_f32_slowpath,(.L_x_716 - $__internal_19_$__cuda_sm3x_div_rn_noftz_f32_slowpath)
$__internal_19_$__cuda_sm3x_div_rn_noftz_f32_slowpath:
        /* <DEDUP_REMOVED lines=35> */
.L_x_638:
        /* <DEDUP_REMOVED lines=32> */
[C---:B------:R-:W-:Y:S02]  /*1dd0*/  IADD3 R29, PT, PT, R26.reuse, 0x20, RZ ;  /* 0x000000201a1d7810 */ /* 0x040fe40007ffe0ff */
[----:B------:R-:W-:Y:S02]  /*1de0*/  LOP3.LUT R27, R27, 0x7fffff, RZ, 0xc0, !PT ;  /* 0x007fffff1b1b7812 */ /* 0x000fe400078ec0ff */
[C---:B------:R-:W-:Y:S02]  /*1df0*/  ISETP.NE.AND P2, PT, R26.reuse, RZ, PT ;  /* 0x000000ff1a00720c */ /* 0x040fe40003f45270 */
        /* <DEDUP_REMOVED lines=16> */
.L_x_645:
[----:B------:R-:W-:-:S04]  /*1f00*/  LOP3.LUT R0, R0, 0x80000000, RZ, 0xc0, !PT ;  /* 0x8000000000007812 */ /* 0x000fc800078ec0ff */
[----:B------:R-:W-:Y:S01]  /*1f10*/  LOP3.LUT R0, R0, 0x7f800000, RZ, 0xfc, !PT ;  /* 0x7f80000000007812 */ /* 0x000fe200078efcff */
[----:B------:R-:W-:Y:S06]  /*1f20*/  BRA `(.L_x_646) ;  /* 0x0000000000047947 */ /* 0x000fec0003800000 */
.L_x_644:
[----:B------:R-:W-:-:S07]  /*1f30*/  LEA R0, R27, R0, 0x17 ;  /* 0x000000001b007211 */ /* 0x000fce00078eb8ff */
.L_x_646:
[----:B------:R-:W-:Y:S05]  /*1f40*/  BSYNC.RECONVERGENT B1 ;  /* 0x0000000000017941 */ /* 0x000fea0003800200 */
.L_x_643:
[----:B------:R-:W-:Y:S05]  /*1f50*/  BRA `(.L_x_647) ;  /* 0x0000000000207947 */ /* 0x000fea0003800000 */
.L_x_642:
[----:B------:R-:W-:-:S04]  /*1f60*/  LOP3.LUT R0, R31, 0x80000000, R0, 0x48, !PT ;  /* 0x800000001f007812 */ /* 0x000fc800078e4800 */
[----:B------:R-:W-:Y:S01]  /*1f70*/  LOP3.LUT R0, R0, 0x7f800000, RZ, 0xfc, !PT ;  /* 0x7f80000000007812 */ /* 0x000fe200078efcff */
[----:B------:R-:W-:Y:S06]  /*1f80*/  BRA `(.L_x_647) ;  /* 0x0000000000147947 */ /* 0x000fec0003800000 */
.L_x_641:
[----:B------:R-:W-:Y:S01]  /*1f90*/  LOP3.LUT R0, R31, 0x80000000, R0, 0x48, !PT ;  /* 0x800000001f007812 */ /* 0x000fe200078e4800 */
[----:B------:R-:W-:Y:S06]  /*1fa0*/  BRA `(.L_x_647) ;  /* 0x00000000000c7947 */ /* 0x000fec0003800000 */
.L_x_640:
[----:B------:R-:W0:Y:S01]  /*1fb0*/  MUFU.RSQ R0, -QNAN ;  /* 0xffc0000000007908 */ /* 0x000e220000001400 */
[----:B------:R-:W-:Y:S05]  /*1fc0*/  BRA `(.L_x_647) ;  /* 0x0000000000047947 */ /* 0x000fea0003800000 */
.L_x_639:
[----:B------:R-:W-:-:S07]  /*1fd0*/  FADD.FTZ R0, R0, R7 ;  /* 0x0000000700007221 */ /* 0x000fce0000010000 */
.L_x_647:
[----:B------:R-:W-:Y:S05]  /*1fe0*/  BSYNC.RECONVERGENT B0 ;  /* 0x0000000000007941 */ /* 0x000fea0003800200 */
.L_x_637:
[----:B------:R-:W-:Y:S01]  /*1ff0*/  HFMA2 R27, -RZ, RZ, 0, 0 ;  /* 0x00000000ff1b7431 */ /* 0x000fe200000001ff */
[----:B------:R-:W-:-:S04]  /*2000*/  MOV R26, R24 ;  /* 0x00000018001a7202 */ /* 0x000fc80000000f00 */
[----:B0-----:R-:W-:Y:S05]  /*2010*/  RET.REL.NODEC R26 `(culOutput_full) ;  /* 0xffffffdc1af87950 */ /* 0x001fea0003c3ffff */
.L_x_648:
        /* <DEDUP_REMOVED lines=14> */
.L_x_716:


//--------------------- .text.culOutput_cov       --------------------------
	.section	.text.culOutput_cov,"ax",@progbits
	.align	128
        .global         culOutput_cov
        .type           culOutput_cov,@function
        .size           culOutput_cov,(.L_x_717 - culOutput_cov)
        .other          culOutput_cov,@"STO_CUDA_ENTRY STV_DEFAULT"
culOutput_cov:
.text.culOutput_cov:
        /* <DEDUP_REMOVED lines=11> */
[----:B------:R-:W0:Y:S01]  /*00b0*/  LDC.64 R22, c[0x0][0x3c0] ;  /* 0x0000f000ff167b82 */ /* 0x000e220000000a00 */
[----:B------:R-:W1:Y:S01]  /*00c0*/  LDCU UR4, c[0x0][0x370] ;  /* 0x00006e00ff0477ac */ /* 0x000e620008000800 */
[C---:B------:R-:W-:Y:S01]  /*00d0*/  LOP3.LUT R13, R12.reuse, 0x7, RZ, 0xc0, !PT ;  /* 0x000000070c0d7812 */ /* 0x040fe200078ec0ff */
[----:B------:R-:W2:Y:S01]  /*00e0*/  LDCU.64 UR6, c[0x0][0x358] ;  /* 0x00006b00ff0677ac */ /* 0x000ea20008000a00 */
[----:B-1----:R-:W-:Y:S02]  /*00f0*/  IMAD R11, R11, UR4, RZ ;  /* 0x000000040b0b7c24 */ /* 0x002fe4000f8e02ff */
[----:B0-----:R-:W-:Y:S01]  /*0100*/  IMAD R23, R23, R22, RZ ;  /* 0x0000001617177224 */ /* 0x001fe200078e02ff */
[C---:B------:R-:W-:Y:S02]  /*0110*/  LOP3.LUT R22, R12.reuse, 0x7ffffff8, RZ, 0xc0, !PT ;  /* 0x7ffffff80c167812 */ /* 0x040fe400078ec0ff */
[----:B------:R-:W-:Y:S02]  /*0120*/  LOP3.LUT R12, R12, 0x3, RZ, 0xc0, !PT ;  /* 0x000000030c0c7812 */ /* 0x000fe400078ec0ff */
[----:B--2---:R-:W-:-:S07]  /*0130*/  IADD3 R10, PT, PT, -R22, RZ, RZ ;  /* 0x000000ff160a7210 */ /* 0x004fce0007ffe1ff */
.L_x_684:
[-C--:B---3--:R-:W-:Y:S01]  /*0140*/  IABS R5, R23.reuse ;  /* 0x0000001700057213 */ /* 0x088fe20000000000 */
[----:B0----5:R-:W0:Y:S01]  /*0150*/  LDC.64 R30, c[0x0][0x390] ;  /* 0x0000e400ff1e7b82 */ /* 0x021e220000000a00 */
[----:B------:R-:W-:Y:S01]  /*0160*/  IABS R6, R24 ;  /* 0x0000001800067213 */ /* 0x000fe20000000000 */
[----:B-1----:R-:W1:Y:S01]  /*0170*/  LDCU UR4, c[0x0][0x3bc] ;  /* 0x00007780ff0477ac */ /* 0x002e620008000800 */
[----:B--2---:R-:W2:Y:S01]  /*0180*/  I2F.RP R0, R5 ;  /* 0x0000000500007306 */ /* 0x004ea20000209400 */
[----:B------:R-:W-:-:S04]  /*0190*/  IABS R8, R23 ;  /* 0x0000001700087213 */ /* 0x000fc80000000000 */
[----:B------:R-:W3:Y:S03]  /*01a0*/  LDC.64 R14, c[0x0][0x398] ;  /* 0x0000e600ff0e7b82 */ /* 0x000ee60000000a00 */
[----:B--2---:R-:W2:Y:S02]  /*01b0*/  MUFU.RCP R0, R0 ;  /* 0x0000000000007308 */ /* 0x004ea40000001000 */
[----:B--2---:R-:W-:-:S06]  /*01c0*/  IADD3 R2, PT, PT, R0, 0xffffffe, RZ ;  /* 0x0ffffffe00027810 */ /* 0x004fcc0007ffe0ff */
[----:B------:R2:W4:Y:S02]  /*01d0*/  F2I.FTZ.U32.TRUNC.NTZ R3, R2 ;  /* 0x0000000200037305 */ /* 0x000524000021f000 */
[----:B--2---:R-:W-:Y:S01]  /*01e0*/  HFMA2 R2, -RZ, RZ, 0, 0 ;  /* 0x00000000ff027431 */ /* 0x004fe200000001ff */
[----:B----4-:R-:W-:-:S05]  /*01f0*/  IADD3 R4, PT, PT, RZ, -R3, RZ ;  /* 0x80000003ff047210 */ /* 0x010fca0007ffe0ff */
[----:B------:R-:W-:Y:S01]  /*0200*/  IMAD R7, R4, R5, RZ ;  /* 0x0000000504077224 */ /* 0x000fe200078e02ff */
[----:B------:R-:W-:-:S03]  /*0210*/  MOV R4, R6 ;  /* 0x0000000600047202 */ /* 0x000fc60000000f00 */
[----:B------:R-:W-:Y:S01]  /*0220*/  IMAD.HI.U32 R3, R3, R7, R2 ;  /* 0x0000000703037227 */ /* 0x000fe200078e0002 */
[----:B------:R-:W-:-:S05]  /*0230*/  IADD3 R7, PT, PT, RZ, -R8, RZ ;  /* 0x80000008ff077210 */ /* 0x000fca0007ffe0ff */
[----:B------:R-:W-:-:S04]  /*0240*/  IMAD.HI.U32 R0, R3, R4, RZ ;  /* 0x0000000403007227 */ /* 0x000fc800078e00ff */
[----:B------:R-:W-:Y:S01]  /*0250*/  IMAD R2, R0, R7, R4 ;  /* 0x0000000700027224 */ /* 0x000fe200078e0204 */
[----:B------:R-:W-:Y:S01]  /*0260*/  LOP3.LUT R4, R24, R23, RZ, 0x3c, !PT ;  /* 0x0000001718047212 */ /* 0x000fe200078e3cff */
[----:B------:R-:W2:Y:S03]  /*0270*/  LDC.64 R6, c[0x0][0x3a0] ;  /* 0x0000e800ff067b82 */ /* 0x000ea60000000a00 */
[----:B------:R-:W-:Y:S02]  /*0280*/  ISETP.GT.U32.AND P2, PT, R5, R2, PT ;  /* 0x000000020500720c */ /* 0x000fe40003f44070 */
[----:B------:R-:W-:-:S11]  /*0290*/  ISETP.GE.AND P1, PT, R4, RZ, PT ;  /* 0x000000ff0400720c */ /* 0x000fd60003f26270 */
[-C--:B------:R-:W-:Y:S02]  /*02a0*/  @!P2 IADD3 R2, PT, PT, R2, -R5.reuse, RZ ;  /* 0x800000050202a210 */ /* 0x080fe40007ffe0ff */
[----:B------:R-:W-:Y:S02]  /*02b0*/  @!P2 IADD3 R0, PT, PT, R0, 0x1, RZ ;  /* 0x000000010000a810 */ /* 0x000fe40007ffe0ff */
[----:B------:R-:W-:Y:S02]  /*02c0*/  ISETP.GE.U32.AND P0, PT, R2, R5, PT ;  /* 0x000000050200720c */ /* 0x000fe40003f06070 */
[----:B------:R-:W4:Y:S01]  /*02d0*/  LDC.64 R2, c[0x0][0x388] ;  /* 0x0000e200ff027b82 */ /* 0x000f220000000a00 */
[----:B------:R-:W-:-:S10]  /*02e0*/  ISETP.NE.AND P2, PT, R23, RZ, PT ;  /* 0x000000ff1700720c */ /* 0x000fd40003f45270 */
[----:B------:R-:W-:-:S04]  /*02f0*/  @P0 IADD3 R0, PT, PT, R0, 0x1, RZ ;  /* 0x0000000100000810 */ /* 0x000fc80007ffe0ff */
[----:B------:R-:W-:Y:S02]  /*0300*/  @!P1 IADD3 R0, PT, PT, -R0, RZ, RZ ;  /* 0x000000ff00009210 */ /* 0x000fe40007ffe1ff */
[----:B------:R-:W-:-:S05]  /*0310*/  @!P2 LOP3.LUT R0, RZ, R23, RZ, 0x33, !PT ;  /* 0x00000017ff00a212 */ /* 0x000fca00078e33ff */
[----:B0-----:R-:W-:-:S04]  /*0320*/  IMAD.WIDE R30, R0, 0x4, R30 ;  /* 0x00000004001e7825 */ /* 0x001fc800078e021e */
[C---:B--2---:R-:W-:Y:S02]  /*0330*/  IMAD.WIDE R6, R0.reuse, 0x4, R6 ;  /* 0x0000000400067825 */ /* 0x044fe400078e0206 */
[----:B------:R0:W5:Y:S02]  /*0340*/  LDG.E R30, desc[UR6][R30.64] ;  /* 0x000000061e1e7981 */ /* 0x000164000c1e1900 */
[C---:B----4-:R-:W-:Y:S02]  /*0350*/  IMAD.WIDE R2, R0.reuse, 0x4, R2 ;  /* 0x0000000400027825 */ /* 0x050fe400078e0202 */
[----:B------:R0:W5:Y:S02]  /*0360*/  LDG.E R7, desc[UR6][R6.64] ;  /* 0x0000000606077981 */ /* 0x000164000c1e1900 */
[----:B---3--:R-:W-:Y:S02]  /*0370*/  IMAD.WIDE R14, R0, 0x4, R14 ;  /* 0x00000004000e7825 */ /* 0x008fe400078e020e */
[----:B------:R0:W5:Y:S04]  /*0380*/  LDG.E R9, desc[UR6][R2.64] ;  /* 0x0000000602097981 */ /* 0x000168000c1e1900 */
[----:B------:R0:W5:Y:S01]  /*0390*/  LDG.E R8, desc[UR6][R14.64] ;  /* 0x000000060e087981 */ /* 0x000162000c1e1900 */
[----:B-1----:R-:W-:Y:S01]  /*03a0*/  UISETP.GE.U32.AND UP0, UPT, UR4, 0x8, UPT ;  /* 0x000000080400788c */ /* 0x002fe2000bf06070 */
[----:B------:R-:W-:-:S08]  /*03b0*/  MOV R5, RZ ;  /* 0x000000ff00057202 */ /* 0x000fd00000000f00 */
[----:B0-----:R-:W-:Y:S05]  /*03c0*/  BRA.U !UP0, `(.L_x_649) ;  /* 0x0000000d08047547 */ /* 0x001fea000b800000 */
[----:B------:R-:W0:Y:S01]  /*03d0*/  LDC R6, c[0x0][0x3b8] ;  /* 0x0000ee00ff067b82 */ /* 0x000e220000000800 */
[----:B------:R-:W-:Y:S02]  /*03e0*/  MOV R5, R24 ;  /* 0x0000001800057202 */ /* 0x000fe40000000f00 */
[----:B------:R-:W-:-:S05]  /*03f0*/  MOV R4, R10 ;  /* 0x0000000a00047202 */ /* 0x000fca0000000f00 */
[----:B------:R-:W1:Y:S02]  /*0400*/  LDC.64 R18, c[0x0][0x380] ;  /* 0x0000e000ff127b82 */ /* 0x000e640000000a00 */
.L_x_666:
[----:B-1----:R-:W-:-:S05]  /*0410*/  IMAD.WIDE R14, R5, 0x4, R18 ;  /* 0x00000004050e7825 */ /* 0x002fca00078e0212 */
[----:B--2---:R-:W2:Y:S01]  /*0420*/  LDG.E R0, desc[UR6][R14.64] ;  /* 0x000000060e007981 */ /* 0x004ea2000c1e1900 */
[----:B-----5:R-:W1:Y:S01]  /*0430*/  MUFU.RCP R17, R30 ;  /* 0x0000001e00117308 */ /* 0x020e620000001000 */
        /* <DEDUP_REMOVED lines=8> */
[----:B-1----:R-:W-:Y:S06]  /*04c0*/  @!P0 BRA `(.L_x_651) ;  /* 0x0000000000108947 */ /* 0x002fec0003800000 */
[----:B------:R-:W-:Y:S02]  /*04d0*/  MOV R0, R30 ;  /* 0x0000001e00007202 */ /* 0x000fe40000000f00 */
[----:B------:R-:W-:-:S07]  /*04e0*/  MOV R26, 0x500 ;  /* 0x00000500001a7802 */ /* 0x000fce0000000f00 */
[----:B0-----:R-:W-:Y:S05]  /*04f0*/  CALL.REL.NOINC `($__internal_20_$__cuda_sm3x_div_rn_noftz_f32_slowpath) ;  /* 0x0000001400cc7944 */ /* 0x001fea0003c00000 */
[----:B------:R-:W-:-:S07]  /*0500*/  MOV R25, R0 ;  /* 0x0000000000197202 */ /* 0x000fce0000000f00 */
.L_x_651:
[----:B------:R-:W-:Y:S05]  /*0510*/  BSYNC.RECONVERGENT B2 ;  /* 0x0000000000027941 */ /* 0x000fea0003800200 */
.L_x_650:
[----:B------:R-:W1:Y:S01]  /*0520*/  LDC.64 R20, c[0x0][0x3a8] ;  /* 0x0000ea00ff147b82 */ /* 0x000e620000000a00 */
[----:B------:R-:W-:Y:S01]  /*0530*/  FFMA R3, R8, R25, R7 ;  /* 0x0000001908037223 */ /* 0x000fe20000000007 */
[----:B0-----:R-:W-:-:S06]  /*0540*/  IMAD.WIDE R14, R6, 0x4, R14 ;  /* 0x00000004060e7825 */ /* 0x001fcc00078e020e */
[----:B------:R-:W0:Y:S01]  /*0550*/  LDC.64 R16, c[0x0][0x3b0] ;  /* 0x0000ec00ff107b82 */ /* 0x000e220000000a00 */
[----:B-1----:R-:W-:-:S05]  /*0560*/  IMAD.WIDE R20, R5, 0x4, R20 ;  /* 0x0000000405147825 */ /* 0x002fca00078e0214 */
[----:B------:R1:W-:Y:S01]  /*0570*/  STG.E desc[UR6][R20.64], R25 ;  /* 0x0000001914007986 */ /* 0x0003e2000c101906 */
[----:B0-----:R-:W-:-:S05]  /*0580*/  IMAD.WIDE R16, R5, 0x4, R16 ;  /* 0x0000000405107825 */ /* 0x001fca00078e0210 */
[----:B------:R1:W-:Y:S04]  /*0590*/  STG.E desc[UR6][R16.64], R3 ;  /* 0x0000000310007986 */ /* 0x0003e8000c101906 */
[----:B------:R-:W2:Y:S01]  /*05a0*/  LDG.E R0, desc[UR6][R14.64] ;  /* 0x000000060e007981 */ /* 0x000ea2000c1e1900 */
[----:B------:R-:W0:Y:S01]  /*05b0*/  MUFU.RCP R27, R30 ;  /* 0x0000001e001b7308 */ /* 0x000e220000001000 */
[----:B------:R-:W-:Y:S01]  /*05c0*/  BSSY.RECONVERGENT B2, `(.L_x_652) ;  /* 0x000000e000027945 */ /* 0x000fe20003800200 */
[----:B0-----:R-:W-:Y:S01]  /*05d0*/  FFMA R2, -R30, R27, 1 ;  /* 0x3f8000001e027423 */ /* 0x001fe2000000011b */
[----:B--2---:R-:W-:-:S03]  /*05e0*/  FADD R29, -R9, R0 ;  /* 0x00000000091d7221 */ /* 0x004fc60000000100 */
[----:B------:R-:W-:Y:S02]  /*05f0*/  FFMA R0, R27, R2, R27 ;  /* 0x000000021b007223 */ /* 0x000fe4000000001b */
[----:B------:R-:W0:Y:S02]  /*0600*/  FCHK P0, R29, R30 ;  /* 0x0000001e1d007302 */ /* 0x000e240000000000 */
[----:B------:R-:W-:-:S04]  /*0610*/  FFMA R27, R0, R29, RZ ;  /* 0x0000001d001b7223 */ /* 0x000fc800000000ff */
[----:B------:R-:W-:-:S04]  /*0620*/  FFMA R2, -R30, R27, R29 ;  /* 0x0000001b1e027223 */ /* 0x000fc8000000011d */
[----:B------:R-:W-:Y:S01]  /*0630*/  FFMA R27, R0, R2, R27 ;  /* 0x00000002001b7223 */ /* 0x000fe2000000001b */
[----:B01----:R-:W-:Y:S06]  /*0640*/  @!P0 BRA `(.L_x_653) ;  /* 0x0000000000148947 */ /* 0x003fec0003800000 */
[----:B------:R-:W-:Y:S02]  /*0650*/  MOV R3, R29 ;  /* 0x0000001d00037202 */ /* 0x000fe40000000f00 */
[----:B------:R-:W-:Y:S02]  /*0660*/  MOV R0, R30 ;  /* 0x0000001e00007202 */ /* 0x000fe40000000f00 */
[----:B------:R-:W-:-:S07]  /*0670*/  MOV R26, 0x690 ;  /* 0x00000690001a7802 */ /* 0x000fce0000000f00 */
[----:B------:R-:W-:Y:S05]  /*0680*/  CALL.REL.NOINC `($__internal_20_$__cuda_sm3x_div_rn_noftz_f32_slowpath) ;  /* 0x0000001400687944 */ /* 0x000fea0003c00000 */
[----:B------:R-:W-:-:S07]  /*0690*/  MOV R27, R0 ;  /* 0x00000000001b7202 */ /* 0x000fce0000000f00 */
.L_x_653:
[----:B------:R-:W-:Y:S05]  /*06a0*/  BSYNC.RECONVERGENT B2 ;  /* 0x0000000000027941 */ /* 0x000fea0003800200 */
.L_x_652:
        /* <DEDUP_REMOVED lines=9> */
[----:B-1----:R-:W-:Y:S01]  /*0740*/  FFMA R2, -R30, R25, 1 ;  /* 0x3f8000001e027423 */ /* 0x002fe20000000119 */
[----:B--2---:R-:W-:-:S03]  /*0750*/  FADD R29, -R9, R0 ;  /* 0x00000000091d7221 */ /* 0x004fc60000000100 */
[----:B------:R-:W-:Y:S02]  /*0760*/  FFMA R0, R25, R2, R25 ;  /* 0x0000000219007223 */ /* 0x000fe40000000019 */
[----:B------:R-:W1:Y:S02]  /*0770*/  FCHK P0, R29, R30 ;  /* 0x0000001e1d007302 */ /* 0x000e640000000000 */
        /* <DEDUP_REMOVED lines=9> */
.L_x_655:
[----:B------:R-:W-:Y:S05]  /*0810*/  BSYNC.RECONVERGENT B2 ;  /* 0x0000000000027941 */ /* 0x000fea0003800200 */
.L_x_654:
        /* <DEDUP_REMOVED lines=22> */
.L_x_657:
[----:B------:R-:W-:Y:S05]  /*0980*/  BSYNC.RECONVERGENT B2 ;  /* 0x0000000000027941 */ /* 0x000fea0003800200 */
.L_x_656:
        /* <DEDUP_REMOVED lines=22> */
.L_x_659:
[----:B------:R-:W-:Y:S05]  /*0af0*/  BSYNC.RECONVERGENT B2 ;  /* 0x0000000000027941 */ /* 0x000fea0003800200 */
.L_x_658:
        /* <DEDUP_REMOVED lines=22> */
.L_x_661:
[----:B------:R-:W-:Y:S05]  /*0c60*/  BSYNC.RECONVERGENT B2 ;  /* 0x0000000000027941 */ /* 0x000fea0003800200 */
.L_x_660:
        /* <DEDUP_REMOVED lines=22> */
.L_x_663:
[----:B------:R-:W-:Y:S05]  /*0dd0*/  BSYNC.RECONVERGENT B2 ;  /* 0x0000000000027941 */ /* 0x000fea0003800200 */
.L_x_662:
        /* <DEDUP_REMOVED lines=21> */
.L_x_665:
[----:B------:R-:W-:Y:S05]  /*0f30*/  BSYNC.RECONVERGENT B2 ;  /* 0x0000000000027941 */ /* 0x000fea0003800200 */
.L_x_664:
        /* <DEDUP_REMOVED lines=10> */
.L_x_649:
[----:B------:R-:W-:-:S13]  /*0fe0*/  ISETP.NE.AND P0, PT, R13, RZ, PT ;  /* 0x000000ff0d00720c */ /* 0x000fda0003f05270 */
[----:B------:R-:W-:Y:S05]  /*0ff0*/  @!P0 BRA `(.L_x_667) ;  /* 0x0000000800f88947 */ /* 0x000fea0003800000 */
[----:B--2---:R-:W-:-:S04]  /*1000*/  IADD3 R0, PT, PT, R13, -0x1, RZ ;  /* 0xffffffff0d007810 */ /* 0x004fc80007ffe0ff */
        /* <DEDUP_REMOVED lines=16> */
[----:B0-----:R-:W-:Y:S06]  /*1110*/  @!P0 BRA `(.L_x_670) ;  /* 0x0000000000148947 */ /* 0x001fec0003800000 */
[----:B------:R-:W-:Y:S02]  /*1120*/  MOV R3, R15 ;  /* 0x0000000f00037202 */ /* 0x000fe40000000f00 */
[----:B------:R-:W-:Y:S02]  /*1130*/  MOV R0, R30 ;  /* 0x0000001e00007202 */ /* 0x000fe40000000f00 */
[----:B------:R-:W-:-:S07]  /*1140*/  MOV R26, 0x1160 ;  /* 0x00001160001a7802 */ /* 0x000fce0000000f00 */
[----:B------:R-:W-:Y:S05]  /*1150*/  CALL.REL.NOINC `($__internal_20_$__cuda_sm3x_div_rn_noftz_f32_slowpath) ;  /* 0x0000000800b47944 */ /* 0x000fea0003c00000 */
[----:B------:R-:W-:-:S07]  /*1160*/  MOV R3, R0 ;  /* 0x0000000000037202 */ /* 0x000fce0000000f00 */
.L_x_670:
[----:B------:R-:W-:Y:S05]  /*1170*/  BSYNC.RECONVERGENT B2 ;  /* 0x0000000000027941 */ /* 0x000fea0003800200 */
.L_x_669:
[----:B------:R-:W0:Y:S01]  /*1180*/  LDC.64 R14, c[0x0][0x3a8] ;  /* 0x0000ea00ff0e7b82 */ /* 0x000e220000000a00 */
[----:B------:R-:W-:-:S07]  /*1190*/  FFMA R21, R8, R3, R7 ;  /* 0x0000000308157223 */ /* 0x000fce0000000007 */
[----:B------:R-:W1:Y:S08]  /*11a0*/  LDC.64 R18, c[0x0][0x3b0] ;  /* 0x0000ec00ff127b82 */ /* 0x000e700000000a00 */
[----:B------:R-:W2:Y:S01]  /*11b0*/  LDC R25, c[0x0][0x3b8] ;  /* 0x0000ee00ff197b82 */ /* 0x000ea20000000800 */
[----:B0-----:R-:W-:-:S05]  /*11c0*/  IMAD.WIDE R14, R4, 0x4, R14 ;  /* 0x00000004040e7825 */ /* 0x001fca00078e020e */
[----:B------:R0:W-:Y:S01]  /*11d0*/  STG.E desc[UR6][R14.64], R3 ;  /* 0x000000030e007986 */ /* 0x0001e2000c101906 */
[----:B-1----:R-:W-:-:S05]  /*11e0*/  IMAD.WIDE R18, R4, 0x4, R18 ;  /* 0x0000000404127825 */ /* 0x002fca00078e0212 */
[----:B------:R0:W-:Y:S01]  /*11f0*/  STG.E desc[UR6][R18.64], R21 ;  /* 0x0000001512007986 */ /* 0x0001e2000c101906 */
[----:B--2---:R-:W-:-:S05]  /*1200*/  IMAD.WIDE R16, R25, 0x4, R16 ;  /* 0x0000000419107825 */ /* 0x004fca00078e0210 */
        /* <DEDUP_REMOVED lines=16> */
.L_x_672:
[----:B------:R-:W-:Y:S05]  /*1310*/  BSYNC.RECONVERGENT B2 ;  /* 0x0000000000027941 */ /* 0x000fea0003800200 */
.L_x_671:
        /* <DEDUP_REMOVED lines=23> */
.L_x_674:
[----:B------:R-:W-:Y:S05]  /*1490*/  BSYNC.RECONVERGENT B2 ;  /* 0x0000000000027941 */ /* 0x000fea0003800200 */
.L_x_673:
        /* <DEDUP_REMOVED lines=22> */
.L_x_676:
[----:B------:R-:W-:Y:S05]  /*1600*/  BSYNC.RECONVERGENT B2 ;  /* 0x0000000000027941 */ /* 0x000fea0003800200 */
.L_x_675:
[----:B------:R-:W0:Y:S01]  /*1610*/  LDC R17, c[0x0][0x3b8] ;  /* 0x0000ee00ff117b82 */ /* 0x000e220000000800 */
[----:B------:R-:W-:Y:S01]  /*1620*/  FFMA R3, R8, R0, R7 ;  /* 0x0000000008037223 */ /* 0x000fe20000000007 */
[----:B------:R-:W-:Y:S01]  /*1630*/  IADD3 R5, PT, PT, R5, 0x4, RZ ;  /* 0x0000000405057810 */ /* 0x000fe20007ffe0ff */
[----:B0-----:R-:W-:-:S04]  /*1640*/  IMAD.WIDE R14, R17, 0x4, R14 ;  /* 0x00000004110e7825 */ /* 0x001fc800078e020e */
[----:B------:R-:W-:Y:S01]  /*1650*/  IMAD.WIDE R18, R17, 0x4, R18 ;  /* 0x0000000411127825 */ /* 0x000fe200078e0212 */
[----:B------:R0:W-:Y:S04]  /*1660*/  STG.E desc[UR6][R14.64], R0 ;  /* 0x000000000e007986 */ /* 0x0001e8000c101906 */
[----:B------:R0:W-:Y:S02]  /*1670*/  STG.E desc[UR6][R18.64], R3 ;  /* 0x0000000312007986 */ /* 0x0001e4000c101906 */
.L_x_668:
[----:B------:R-:W-:-:S13]  /*1680*/  ISETP.NE.AND P0, PT, R12, RZ, PT ;  /* 0x000000ff0c00720c */ /* 0x000fda0003f05270 */
[----:B------:R-:W-:Y:S05]  /*1690*/  @!P0 BRA `(.L_x_667) ;  /* 0x0000000400508947 */ /* 0x000fea0003800000 */
[----:B------:R-:W-:-:S13]  /*16a0*/  ISETP.NE.AND P0, PT, R12, 0x1, PT ;  /* 0x000000010c00780c */ /* 0x000fda0003f05270 */
[----:B------:R-:W-:Y:S05]  /*16b0*/  @!P0 BRA `(.L_x_677) ;  /* 0x0000000000d48947 */ /* 0x000fea0003800000 */
[----:B------:R-:W1:Y:S01]  /*16c0*/  LDC.64 R16, c[0x0][0x380] ;  /* 0x0000e000ff107b82 */ /* 0x000e620000000a00 */
[----:B------:R-:W2:Y:S02]  /*16d0*/  LDCU UR4, c[0x0][0x3b8] ;  /* 0x00007700ff0477ac */ /* 0x000ea40008000800 */
[----:B--2---:R-:W-:-:S04]  /*16e0*/  IMAD R4, R5, UR4, R24 ;  /* 0x0000000405047c24 */ /* 0x004fc8000f8e0218 */
[----:B-1----:R-:W-:-:S05]  /*16f0*/  IMAD.WIDE R16, R4, 0x4, R16 ;  /* 0x0000000404107825 */ /* 0x002fca00078e0210 */
[----:B0-----:R-:W2:Y:S01]  /*1700*/  LDG.E R0, desc[UR6][R16.64] ;  /* 0x0000000610007981 */ /* 0x001ea2000c1e1900 */
        /* <DEDUP_REMOVED lines=15> */
.L_x_679:
[----:B------:R-:W-:Y:S05]  /*1800*/  BSYNC.RECONVERGENT B2 ;  /* 0x0000000000027941 */ /* 0x000fea0003800200 */
.L_x_678:
        /* <DEDUP_REMOVED lines=24> */
.L_x_681:
[----:B------:R-:W-:Y:S05]  /*1990*/  BSYNC.RECONVERGENT B2 ;  /* 0x0000000000027941 */ /* 0x000fea0003800200 */
.L_x_680:
[----:B------:R-:W0:Y:S01]  /*19a0*/  LDC R17, c[0x0][0x3b8] ;  /* 0x0000ee00ff117b82 */ /* 0x000e220000000800 */
[----:B------:R-:W-:Y:S01]  /*19b0*/  FFMA R3, R8, R0, R7 ;  /* 0x0000000008037223 */ /* 0x000fe20000000007 */
[----:B------:R-:W-:Y:S01]  /*19c0*/  IADD3 R5, PT, PT, R5, 0x2, RZ ;  /* 0x0000000205057810 */ /* 0x000fe20007ffe0ff */
[----:B0-----:R-:W-:-:S04]  /*19d0*/  IMAD.WIDE R14, R17, 0x4, R14 ;  /* 0x00000004110e7825 */ /* 0x001fc800078e020e */
[----:B------:R-:W-:Y:S01]  /*19e0*/  IMAD.WIDE R18, R17, 0x4, R18 ;  /* 0x0000000411127825 */ /* 0x000fe200078e0212 */
[----:B------:R1:W-:Y:S04]  /*19f0*/  STG.E desc[UR6][R14.64], R0 ;  /* 0x000000000e007986 */ /* 0x0003e8000c101906 */
[----:B------:R1:W-:Y:S02]  /*1a00*/  STG.E desc[UR6][R18.64], R3 ;  /* 0x0000000312007986 */ /* 0x0003e4000c101906 */
.L_x_677:
        /* <DEDUP_REMOVED lines=20> */
[----:B------:R-:W-:Y:S05]  /*1b50*/  CALL.REL.NOINC `($__internal_20_$__cuda_sm3x_div_rn_noftz_f32_slowpath) ;  /* 0x0000000000347944 */ /* 0x000fea0003c00000 */
.L_x_683:
[----:B------:R-:W-:Y:S05]  /*1b60*/  BSYNC.RECONVERGENT B2 ;  /* 0x0000000000027941 */ /* 0x000fea0003800200 */
.L_x_682:
[----:B------:R-:W0:Y:S01]  /*1b70*/  LDC.64 R2, c[0x0][0x3a8] ;  /* 0x0000ea00ff027b82 */ /* 0x000e220000000a00 */
[----:B------:R-:W-:-:S07]  /*1b80*/  FFMA R7, R8, R0, R7 ;  /* 0x0000000008077223 */ /* 0x000fce0000000007 */
[----:B------:R-:W1:Y:S01]  /*1b90*/  LDC.64 R14, c[0x0][0x3b0] ;  /* 0x0000ec00ff0e7b82 */ /* 0x000e620000000a00 */
[----:B0-----:R-:W-:-:S05]  /*1ba0*/  IMAD.WIDE R2, R4, 0x4, R2 ;  /* 0x0000000404027825 */ /* 0x001fca00078e0202 */
[----:B------:R3:W-:Y:S01]  /*1bb0*/  STG.E desc[UR6][R2.64], R0 ;  /* 0x0000000002007986 */ /* 0x0007e2000c101906 */
[----:B-1----:R-:W-:-:S05]  /*1bc0*/  IMAD.WIDE R4, R4, 0x4, R14 ;  /* 0x0000000404047825 */ /* 0x002fca00078e020e */
[----:B------:R3:W-:Y:S02]  /*1bd0*/  STG.E desc[UR6][R4.64], R7 ;  /* 0x0000000704007986 */ /* 0x0007e4000c101906 */
.L_x_667:
[----:B------:R-:W4:Y:S01]  /*1be0*/  LDCU UR4, c[0x0][0x3b8] ;  /* 0x00007700ff0477ac */ /* 0x000f220008000800 */
[----:B------:R-:W-:-:S04]  /*1bf0*/  IADD3 R24, PT, PT, R11, R24, RZ ;  /* 0x000000180b187210 */ /* 0x000fc80007ffe0ff */
[----:B----4-:R-:W-:-:S13]  /*1c00*/  ISETP.GE.AND P0, PT, R24, UR4, PT ;  /* 0x0000000418007c0c */ /* 0x010fda000bf06270 */
[----:B------:R-:W-:Y:S05]  /*1c10*/  @!P0 BRA `(.L_x_684) ;  /* 0xffffffe400488947 */ /* 0x000fea000383ffff */
[----:B------:R-:W-:Y:S05]  /*1c20*/  EXIT ;  /* 0x000000000000794d */ /* 0x000fea0003800000 */
        .weak           $__internal_20_$__cuda_sm3x_div_rn_noftz_f32_slowpath
        .type           $__internal_20_$__cuda_sm3x_div_rn_noftz_f32_slowpath,@function
        .size           $__internal_20_$__cuda_sm3x_div_rn_noftz_f32_slowpath,(.L_x_717 - $__internal_20_$__cuda_sm3x_div_rn_noftz_f32_slowpath)
$__internal_20_$__cuda_sm3x_div_rn_noftz_f32_slowpath:
        /* <DEDUP_REMOVED lines=34> */
.L_x_686:
        /* <DEDUP_REMOVED lines=51> */
.L_x_693:
[----:B------:R-:W-:-:S04]  /*2180*/  LOP3.LUT R0, R0, 0x80000000, RZ, 0xc0, !PT ;  /* 0x8000000000007812 */ /* 0x000fc800078ec0ff */
[----:B------:R-:W-:Y:S01]  /*2190*/  LOP3.LUT R0, R0, 0x7f800000, RZ, 0xfc, !PT ;  /* 0x7f80000000007812 */ /* 0x000fe200078efcff */
[----:B------:R-:W-:Y:S06]  /*21a0*/  BRA `(.L_x_694) ;  /* 0x0000000000047947 */ /* 0x000fec0003800000 */
.L_x_692:
[----:B------:R-:W-:-:S07]  /*21b0*/  LEA R0, R25, R0, 0x17 ;  /* 0x0000000019007211 */ /* 0x000fce00078eb8ff */
.L_x_694:
[----:B------:R-:W-:Y:S05]  /*21c0*/  BSYNC.RECONVERGENT B1 ;  /* 0x0000000000017941 */ /* 0x000fea0003800200 */
.L_x_691:
[----:B------:R-:W-:Y:S05]  /*21d0*/  BRA `(.L_x_695) ;  /* 0x0000000000207947 */ /* 0x000fea0003800000 */
.L_x_690:
[----:B------:R-:W-:-:S04]  /*21e0*/  LOP3.LUT R0, R0, 0x80000000, R3, 0x48, !PT ;  /* 0x8000000000007812 */ /* 0x000fc800078e4803 */
[----:B------:R-:W-:Y:S01]  /*21f0*/  LOP3.LUT R0, R0, 0x7f800000, RZ, 0xfc, !PT ;  /* 0x7f80000000007812 */ /* 0x000fe200078efcff */
[----:B------:R-:W-:Y:S06]  /*2200*/  BRA `(.L_x_695) ;  /* 0x0000000000147947 */ /* 0x000fec0003800000 */
.L_x_689:
[----:B------:R-:W-:Y:S01]  /*2210*/  LOP3.LUT R0, R0, 0x80000000, R3, 0x48, !PT ;  /* 0x8000000000007812 */ /* 0x000fe200078e4803 */
[----:B------:R-:W-:Y:S06]  /*2220*/  BRA `(.L_x_695) ;  /* 0x00000000000c7947 */ /* 0x000fec0003800000 */
.L_x_688:
[----:B------:R-:W0:Y:S01]  /*2230*/  MUFU.RSQ R0, -QNAN ;  /* 0xffc0000000007908 */ /* 0x000e220000001400 */
[----:B------:R-:W-:Y:S05]  /*2240*/  BRA `(.L_x_695) ;  /* 0x0000000000047947 */ /* 0x000fea0003800000 */
.L_x_687:
[----:B------:R-:W-:-:S07]  /*2250*/  FADD.FTZ R0, R3, R0 ;  /* 0x0000000003007221 */ /* 0x000fce0000010000 */
.L_x_695:
[----:B------:R-:W-:Y:S05]  /*2260*/  BSYNC.RECONVERGENT B0 ;  /* 0x0000000000007941 */ /* 0x000fea0003800200 */
.L_x_685:
[----:B------:R-:W-:-:S04]  /*2270*/  HFMA2 R27, -RZ, RZ, 0, 0 ;  /* 0x00000000ff1b7431 */ /* 0x000fc800000001ff */
[----:B0-----:R-:W-:Y:S05]  /*2280*/  RET.REL.NODEC R26 `(culOutput_cov) ;  /* 0xffffffdc1a5c7950 */ /* 0x001fea0003c3ffff */
.L_x_696:
        /* <DEDUP_REMOVED lines=15> */
.L_x_717:


//--------------------- .nv.shared.reserved.0     --------------------------
	.section	.nv.shared.reserved.0,"aw",@nobits
	.weak		__nv_reservedSMEM_offset_0_alias
	.size		__nv_reservedSMEM_offset_0_alias, 0, 64
	.other		__nv_reservedSMEM_offset_0_alias,@"STO_CUDA_RESERVED_SHARED STV_DEFAULT"
__nv_reservedSMEM_offset_0_alias:
	.zero		0
	.zero		64


//--------------------- .nv.shared.fast_variance_delta_kernel --------------------------
	.section	.nv.shared.fast_variance_delta_kernel,"aw",@nobits
	.sectionflags	@""
	.align	4
.nv.shared.fast_variance_delta_kernel:
	.zero		5120


//--------------------- .nv.shared.fast_mean_delta_ov_kernel --------------------------
	.section	.nv.shared.fast_mean_delta_ov_kernel,"aw",@nobits
	.sectionflags	@""
	.align	4
.nv.shared.fast_mean_delta_ov_kernel:
	.zero		9216


//--------------------- .nv.shared.fast_mean_delta_kernel --------------------------
	.section	.nv.shared.fast_mean_delta_kernel,"aw",@nobits
	.sectionflags	@""
	.align	4
.nv.shared.fast_mean_delta_kernel:
	.zero		5120


//--------------------- .nv.shared.dgama_dbeta_kernel --------------------------
	.section	.nv.shared.dgama_dbeta_kernel,"aw",@nobits
	.sectionflags	@""
	.align	4
.nv.shared.dgama_dbeta_kernel:
	.zero		9216


//--------------------- .nv.shared.dbeta_kernel   --------------------------
	.section	.nv.shared.dbeta_kernel,"aw",@nobits
	.sectionflags	@""
	.align	4
.nv.shared.dbeta_kernel:
	.zero		5120


//--------------------- .nv.shared.dgama_kernel2  --------------------------
	.section	.nv.shared.dgama_kernel2,"aw",@nobits
	.sectionflags	@""
	.align	4
.nv.shared.dgama_kernel2:
	.zero		5120


//--------------------- .nv.shared.dgama_kernel   --------------------------
	.section	.nv.shared.dgama_kernel,"aw",@nobits
	.sectionflags	@""
	.align	4
.nv.shared.dgama_kernel:
	.zero		5120


//--------------------- .nv.constant0.dx_kernel_full --------------------------
	.section	.nv.constant0.dx_kernel_full,"a",@progbits
	.sectionflags	@""
	.align	4
.nv.constant0.dx_kernel_full:
	.zero		952


//--------------------- .nv.constant0.dx_kernel   --------------------------
	.section	.nv.constant0.dx_kernel,"a",@progbits
	.sectionflags	@""
	.align	4
.nv.constant0.dx_kernel:
	.zero		968


//--------------------- .nv.constant0.fast_variance_delta_kernel --------------------------
	.section	.nv.constant0.fast_variance_delta_kernel,"a",@progbits
	.sectionflags	@""
	.align	4
.nv.constant0.fast_variance_delta_kernel:
	.zero		952


//--------------------- .nv.constant0.full_var_delta_kernel --------------------------
	.section	.nv.constant0.full_var_delta_kernel,"a",@progbits
	.sectionflags	@""
	.align	4
.nv.constant0.full_var_delta_kernel:
	.zero		944


//--------------------- .nv.constant0.fast_mean_delta_ov_kernel --------------------------
	.section	.nv.constant0.fast_mean_delta_ov_kernel,"a",@progbits
	.sectionflags	@""
	.align	4
.nv.constant0.fast_mean_delta_ov_kernel:
	.zero		960


//--------------------- .nv.constant0.fast_mean_delta_kernel --------------------------
	.section	.nv.constant0.fast_mean_delta_kernel,"a",@progbits
	.sectionflags	@""
	.align	4
.nv.constant0.fast_mean_delta_kernel:
	.zero		936


//--------------------- .nv.constant0.full_mean_delta_ov_kernel --------------------------
	.section	.nv.constant0.full_mean_delta_ov_kernel,"a",@progbits
	.sectionflags	@""
	.align	4
.nv.constant0.full_mean_delta_ov_kernel:
	.zero		952


//--------------------- .nv.constant0.full_mean_delta_kernel --------------------------
	.section	.nv.constant0.full_mean_delta_kernel,"a",@progbits
	.sectionflags	@""
	.align	4
.nv.constant0.full_mean_delta_kernel:
	.zero		928


//--------------------- .nv.constant0.dxhat_kernel --------------------------
	.section	.nv.constant0.dxhat_kernel,"a",@progbits
	.sectionflags	@""
	.align	4
.nv.constant0.dxhat_kernel:
	.zero		920


//--------------------- .nv.constant0.dxhat_kernel2 --------------------------
	.section	.nv.constant0.dxhat_kernel2,"a",@progbits
	.sectionflags	@""
	.align	4
.nv.constant0.dxhat_kernel2:
	.zero		936


//--------------------- .nv.constant0.computeDelta_full --------------------------
	.section	.nv.constant0.computeDelta_full,"a",@progbits
	.sectionflags	@""
	.align	4
.nv.constant0.computeDelta_full:
	.zero		936


//--------------------- .nv.constant0.dgama_dbeta_kernel --------------------------
	.section	.nv.constant0.dgama_dbeta_kernel,"a",@progbits
	.sectionflags	@""
	.align	4
.nv.constant0.dgama_dbeta_kernel:
	.zero		944


//--------------------- .nv.constant0.dbeta_kernel --------------------------
	.section	.nv.constant0.dbeta_kernel,"a",@progbits
	.sectionflags	@""
	.align	4
.nv.constant0.dbeta_kernel:
	.zero		924


//--------------------- .nv.constant0.dgama_kernel2 --------------------------
	.section	.nv.constant0.dgama_kernel2,"a",@progbits
	.sectionflags	@""
	.align	4
.nv.constant0.dgama_kernel2:
	.zero		936


//--------------------- .nv.constant0.dgama_kernel --------------------------
	.section	.nv.constant0.dgama_kernel,"a",@progbits
	.sectionflags	@""
	.align	4
.nv.constant0.dgama_kernel:
	.zero		936


//--------------------- .nv.constant0.normalize_kernel --------------------------
	.section	.nv.constant0.normalize_kernel,"a",@progbits
	.sectionflags	@""
	.align	4
.nv.constant0.normalize_kernel:
	.zero		976


//--------------------- .nv.constant0.dx_fn       --------------------------
	.section	.nv.constant0.dx_fn,"a",@progbits
	.sectionflags	@""
	.align	4
.nv.constant0.dx_fn:
	.zero		964


//--------------------- .nv.constant0.meanDelta   --------------------------
	.section	.nv.constant0.meanDelta,"a",@progbits
	.sectionflags	@""
	.align	4
.nv.constant0.meanDelta:
	.zero		948


//--------------------- .nv.constant0.computeDParams --------------------------
	.section	.nv.constant0.computeDParams,"a",@progbits
	.sectionflags	@""
	.align	4
.nv.constant0.computeDParams:
	.zero		944


//--------------------- .nv.constant0.computeDgama --------------------------
	.section	.nv.constant0.computeDgama,"a",@progbits
	.sectionflags	@""
	.align	4
.nv.constant0.computeDgama:
	.zero		960


//--------------------- .nv.constant0.computeDiff --------------------------
	.section	.nv.constant0.computeDiff,"a",@progbits
	.sectionflags	@""
	.align	4
.nv.constant0.computeDiff:
	.zero		964


//--------------------- .nv.constant0.meanDzSum   --------------------------
	.section	.nv.constant0.meanDzSum,"a",@progbits
	.sectionflags	@""
	.align	4
.nv.constant0.meanDzSum:
	.zero		976


//--------------------- .nv.constant0.computeDelta --------------------------
	.section	.nv.constant0.computeDelta,"a",@progbits
	.sectionflags	@""
	.align	4
.nv.constant0.computeDelta:
	.zero		960


//--------------------- .nv.constant0.culOutput_full --------------------------
	.section	.nv.constant0.culOutput_full,"a",@progbits
	.sectionflags	@""
	.align	4
.nv.constant0.culOutput_full:
	.zero		968


//--------------------- .nv.constant0.culOutput_cov --------------------------
	.section	.nv.constant0.culOutput_cov,"a",@progbits
	.sectionflags	@""
	.align	4
.nv.constant0.culOutput_cov:
	.zero		968


//--------------------- SYMBOLS --------------------------

	.type		.nv.reservedSmem.offset0,@object
	.size		.nv.reservedSmem.offset0,0x4
	.type		.nv.reservedSmem.cap,@object
	.size		.nv.reservedSmem.cap,0x4
